	.target	sm_100a

	.elftype	@"ET_EXEC"


//--------------------- .note.nv.tkinfo           --------------------------
	.section	.note.nv.tkinfo,"",@"SHT_NOTE"
	.sectionflags	@"SHF_NOTE_NV_TKINFO"
	.tkinfo
        /*0018*/ 	.word	0x00000002
        /*0030*/ 	.string	""
        /*0030*/ 	.string	"ptxas"
        /*0030*/ 	.string	"Cuda compilation tools, release 13.0, V13.0.88"
        /*0030*/ 	.string	"Build cuda_13.0.r13.0/compiler.36424714_0"
        /*0030*/ 	.string	"-arch sm_100a -m 64 "



//--------------------- .note.nv.cuinfo           --------------------------
	.section	.note.nv.cuinfo,"",@"SHT_NOTE"
	.sectionflags	@"SHF_NOTE_NV_CUINFO"
        /*0018*/ 	.short	0x0002
        /*001a*/ 	.short	0x0064
        /*001c*/ 	.short	0x0082
	.zero		2


//--------------------- .nv.info                  --------------------------
	.section	.nv.info,"",@"SHT_CUDA_INFO"
	.align	4


	//----- nvinfo : EIATTR_REGCOUNT
	.align		4
        /*0000*/ 	.byte	0x04, 0x2f
        /*0002*/ 	.short	(.L_20 - .L_19)
	.align		4
.L_19:
        /*0004*/ 	.word	index@(_ZN7cutlass13device_kernelINS_4gemm6kernel13GemmUniversalIN4cute5tupleIJiiiiEEENS1_10collective13CollectiveMmaINS1_35MainloopSm100TmaUmmaWarpSpecializedILi11ELi2ELi2ENS5_IJNS4_1CILi4EEENSA_ILi1EEESC_EEEEENS5_IJNSA_ILi256EEESF_NSA_ILi64EEEEEEaNS5_IJlSC_lEEEaSI_NS4_8TiledMMAINS4_8MMA_AtomIJNS4_21SM100_MMA_S8_2x1SM_SSIaaiLi256ELi256ELNS4_4UMMA5MajorE0ELSN_0ELNSM_8SaturateE0EEEEEENS4_6LayoutINS5_IJSC_SC_SC_EEENS5_IJNSA_ILi0EEEST_ST_EEEEENS5_IJNS4_10UnderscoreESW_SW_EEEEENS4_18SM100_TMA_2SM_LOADENS4_14ComposedLayoutINS4_7SwizzleILi2ELi4ELi3EEENS4_18smem_ptr_flag_bitsILi8EEENSR_INS5_IJNSA_ILi8EEESG_EEENS5_IJSG_SC_EEEEEEEvNS4_8identityENS4_28SM100_TMA_2SM_LOAD_MULTICASTES19_vS1A_EENS_8epilogue10collective18CollectiveEpilogueINS1D_23Sm100TmaWarpSpecializedILi4ELi2ELi64ELb0ELb0EEEJNS5_IJNSA_ILi128EEESF_SG_EEENS5_IJNSR_IS1I_SC_EENSR_ISG_SC_EEEEEaSI_aSI_NS1D_6fusion15FusionCallbacksIS1H_NS1N_17LinearCombinationIaiaiLNS_15FloatRoundStyleE2EEES1J_S1M_JEEENS4_5SM1004TMEM4LOAD26SM100_TMEM_LOAD_32dp32b64xENS4_13SM90_TMA_LOADES19_NS4_39AutoVectorizingCopyWithAssumedAlignmentILi128EEENS4_14SM90_TMA_STOREES19_S1Z_S1Z_EEEvvEEEEvNT_6ParamsE)
        /*0008*/ 	.word	0x000000a4


	//----- nvinfo : EIATTR_FRAME_SIZE
	.align		4
.L_20:
        /*000c*/ 	.byte	0x04, 0x11
        /*000e*/ 	.short	(.L_22 - .L_21)
	.align		4
.L_21:
        /*0010*/ 	.word	index@($__internal_2_$__cuda_sm10x_tcgen05_guardrail_trap_unallocated_columns_being_dealloced)
        /*0014*/ 	.word	0x00000000


	//----- nvinfo : EIATTR_FRAME_SIZE
	.align		4
.L_22:
        /*0018*/ 	.byte	0x04, 0x11
        /*001a*/ 	.short	(.L_24 - .L_23)
	.align		4
.L_23:
        /*001c*/ 	.word	index@($__internal_1_$__cuda_sm10x_tcgen05_guardrail_trap_phase_invalid_during_alloc)
        /*0020*/ 	.word	0x00000000


	//----- nvinfo : EIATTR_FRAME_SIZE
	.align		4
.L_24:
        /*0024*/ 	.byte	0x04, 0x11
        /*0026*/ 	.short	(.L_26 - .L_25)
	.align		4
.L_25:
        /*0028*/ 	.word	index@($__internal_0_$__cuda_sm10x_tcgen05_guardrail_trap_col_being_dealloced_not_returned_by_alloc)
        /*002c*/ 	.word	0x00000000


	//----- nvinfo : EIATTR_FRAME_SIZE
	.align		4
.L_26:
        /*0030*/ 	.byte	0x04, 0x11
        /*0032*/ 	.short	(.L_28 - .L_27)
	.align		4
.L_27:
        /*0034*/ 	.word	index@(_ZN7cutlass13device_kernelINS_4gemm6kernel13GemmUniversalIN4cute5tupleIJiiiiEEENS1_10collective13CollectiveMmaINS1_35MainloopSm100TmaUmmaWarpSpecializedILi11ELi2ELi2ENS5_IJNS4_1CILi4EEENSA_ILi1EEESC_EEEEENS5_IJNSA_ILi256EEESF_NSA_ILi64EEEEEEaNS5_IJlSC_lEEEaSI_NS4_8TiledMMAINS4_8MMA_AtomIJNS4_21SM100_MMA_S8_2x1SM_SSIaaiLi256ELi256ELNS4_4UMMA5MajorE0ELSN_0ELNSM_8SaturateE0EEEEEENS4_6LayoutINS5_IJSC_SC_SC_EEENS5_IJNSA_ILi0EEEST_ST_EEEEENS5_IJNS4_10UnderscoreESW_SW_EEEEENS4_18SM100_TMA_2SM_LOADENS4_14ComposedLayoutINS4_7SwizzleILi2ELi4ELi3EEENS4_18smem_ptr_flag_bitsILi8EEENSR_INS5_IJNSA_ILi8EEESG_EEENS5_IJSG_SC_EEEEEEEvNS4_8identityENS4_28SM100_TMA_2SM_LOAD_MULTICASTES19_vS1A_EENS_8epilogue10collective18CollectiveEpilogueINS1D_23Sm100TmaWarpSpecializedILi4ELi2ELi64ELb0ELb0EEEJNS5_IJNSA_ILi128EEESF_SG_EEENS5_IJNSR_IS1I_SC_EENSR_ISG_SC_EEEEEaSI_aSI_NS1D_6fusion15FusionCallbacksIS1H_NS1N_17LinearCombinationIaiaiLNS_15FloatRoundStyleE2EEES1J_S1M_JEEENS4_5SM1004TMEM4LOAD26SM100_TMEM_LOAD_32dp32b64xENS4_13SM90_TMA_LOADES19_NS4_39AutoVectorizingCopyWithAssumedAlignmentILi128EEENS4_14SM90_TMA_STOREES19_S1Z_S1Z_EEEvvEEEEvNT_6ParamsE)
        /*0038*/ 	.word	0x00000000


	//----- nvinfo : EIATTR_MIN_STACK_SIZE
	.align		4
.L_28:
        /*003c*/ 	.byte	0x04, 0x12
        /*003e*/ 	.short	(.L_30 - .L_29)
	.align		4
.L_29:
        /*0040*/ 	.word	index@(_ZN7cutlass13device_kernelINS_4gemm6kernel13GemmUniversalIN4cute5tupleIJiiiiEEENS1_10collective13CollectiveMmaINS1_35MainloopSm100TmaUmmaWarpSpecializedILi11ELi2ELi2ENS5_IJNS4_1CILi4EEENSA_ILi1EEESC_EEEEENS5_IJNSA_ILi256EEESF_NSA_ILi64EEEEEEaNS5_IJlSC_lEEEaSI_NS4_8TiledMMAINS4_8MMA_AtomIJNS4_21SM100_MMA_S8_2x1SM_SSIaaiLi256ELi256ELNS4_4UMMA5MajorE0ELSN_0ELNSM_8SaturateE0EEEEEENS4_6LayoutINS5_IJSC_SC_SC_EEENS5_IJNSA_ILi0EEEST_ST_EEEEENS5_IJNS4_10UnderscoreESW_SW_EEEEENS4_18SM100_TMA_2SM_LOADENS4_14ComposedLayoutINS4_7SwizzleILi2ELi4ELi3EEENS4_18smem_ptr_flag_bitsILi8EEENSR_INS5_IJNSA_ILi8EEESG_EEENS5_IJSG_SC_EEEEEEEvNS4_8identityENS4_28SM100_TMA_2SM_LOAD_MULTICASTES19_vS1A_EENS_8epilogue10collective18CollectiveEpilogueINS1D_23Sm100TmaWarpSpecializedILi4ELi2ELi64ELb0ELb0EEEJNS5_IJNSA_ILi128EEESF_SG_EEENS5_IJNSR_IS1I_SC_EENSR_ISG_SC_EEEEEaSI_aSI_NS1D_6fusion15FusionCallbacksIS1H_NS1N_17LinearCombinationIaiaiLNS_15FloatRoundStyleE2EEES1J_S1M_JEEENS4_5SM1004TMEM4LOAD26SM100_TMEM_LOAD_32dp32b64xENS4_13SM90_TMA_LOADES19_NS4_39AutoVectorizingCopyWithAssumedAlignmentILi128EEENS4_14SM90_TMA_STOREES19_S1Z_S1Z_EEEvvEEEEvNT_6ParamsE)
        /*0044*/ 	.word	0x00000000
.L_30:


//--------------------- .nv.compat                --------------------------
	.section	.nv.compat,"",@"SHT_CUDA_COMPAT_INFO"
	.align	4
        /*0000*/ 	.byte	0x02, 0x09, 0x01, 0x00, 0x02, 0x02, 0x03, 0x00, 0x02, 0x05, 0x06, 0x00, 0x03, 0x07, 0x01, 0x01
        /*0010*/ 	.byte	0x02, 0x03, 0x01, 0x00, 0x02, 0x06, 0x01, 0x00, 0x04, 0x0b, 0x08, 0x00, 0x01, 0x00, 0x00, 0x00
        /*0020*/ 	.byte	0x00, 0x00, 0x00, 0x00


//--------------------- .nv.info._ZN7cutlass13device_kernelINS_4gemm6kernel13GemmUniversalIN4cute5tupleIJiiiiEEENS1_10collective13CollectiveMmaINS1_35MainloopSm100TmaUmmaWarpSpecializedILi11ELi2ELi2ENS5_IJNS4_1CILi4EEENSA_ILi1EEESC_EEEEENS5_IJNSA_ILi256EEESF_NSA_ILi64EEEEEEaNS5_IJlSC_lEEEaSI_NS4_8TiledMMAINS4_8MMA_AtomIJNS4_21SM100_MMA_S8_2x1SM_SSIaaiLi256ELi256ELNS4_4UMMA5MajorE0ELSN_0ELNSM_8SaturateE0EEEEEENS4_6LayoutINS5_IJSC_SC_SC_EEENS5_IJNSA_ILi0EEEST_ST_EEEEENS5_IJNS4_10UnderscoreESW_SW_EEEEENS4_18SM100_TMA_2SM_LOADENS4_14ComposedLayoutINS4_7SwizzleILi2ELi4ELi3EEENS4_18smem_ptr_flag_bitsILi8EEENSR_INS5_IJNSA_ILi8EEESG_EEENS5_IJSG_SC_EEEEEEEvNS4_8identityENS4_28SM100_TMA_2SM_LOAD_MULTICASTES19_vS1A_EENS_8epilogue10collective18CollectiveEpilogueINS1D_23Sm100TmaWarpSpecializedILi4ELi2ELi64ELb0ELb0EEEJNS5_IJNSA_ILi128EEESF_SG_EEENS5_IJNSR_IS1I_SC_EENSR_ISG_SC_EEEEEaSI_aSI_NS1D_6fusion15FusionCallbacksIS1H_NS1N_17LinearCombinationIaiaiLNS_15FloatRoundStyleE2EEES1J_S1M_JEEENS4_5SM1004TMEM4LOAD26SM100_TMEM_LOAD_32dp32b64xENS4_13SM90_TMA_LOADES19_NS4_39AutoVectorizingCopyWithAssumedAlignmentILi128EEENS4_14SM90_TMA_STOREES19_S1Z_S1Z_EEEvvEEEEvNT_6ParamsE --------------------------
	.section	.nv.info._ZN7cutlass13device_kernelINS_4gemm6kernel13GemmUniversalIN4cute5tupleIJiiiiEEENS1_10collective13CollectiveMmaINS1_35MainloopSm100TmaUmmaWarpSpecializedILi11ELi2ELi2ENS5_IJNS4_1CILi4EEENSA_ILi1EEESC_EEEEENS5_IJNSA_ILi256EEESF_NSA_ILi64EEEEEEaNS5_IJlSC_lEEEaSI_NS4_8TiledMMAINS4_8MMA_AtomIJNS4_21SM100_MMA_S8_2x1SM_SSIaaiLi256ELi256ELNS4_4UMMA5MajorE0ELSN_0ELNSM_8SaturateE0EEEEEENS4_6LayoutINS5_IJSC_SC_SC_EEENS5_IJNSA_ILi0EEEST_ST_EEEEENS5_IJNS4_10UnderscoreESW_SW_EEEEENS4_18SM100_TMA_2SM_LOADENS4_14ComposedLayoutINS4_7SwizzleILi2ELi4ELi3EEENS4_18smem_ptr_flag_bitsILi8EEENSR_INS5_IJNSA_ILi8EEESG_EEENS5_IJSG_SC_EEEEEEEvNS4_8identityENS4_28SM100_TMA_2SM_LOAD_MULTICASTES19_vS1A_EENS_8epilogue10collective18CollectiveEpilogueINS1D_23Sm100TmaWarpSpecializedILi4ELi2ELi64ELb0ELb0EEEJNS5_IJNSA_ILi128EEESF_SG_EEENS5_IJNSR_IS1I_SC_EENSR_ISG_SC_EEEEEaSI_aSI_NS1D_6fusion15FusionCallbacksIS1H_NS1N_17LinearCombinationIaiaiLNS_15FloatRoundStyleE2EEES1J_S1M_JEEENS4_5SM1004TMEM4LOAD26SM100_TMEM_LOAD_32dp32b64xENS4_13SM90_TMA_LOADES19_NS4_39AutoVectorizingCopyWithAssumedAlignmentILi128EEENS4_14SM90_TMA_STOREES19_S1Z_S1Z_EEEvvEEEEvNT_6ParamsE,"",@"SHT_CUDA_INFO"
	.sectionflags	@""
	.align	4


	//----- nvinfo : EIATTR_CUDA_API_VERSION
	.align		4
        /*0000*/ 	.byte	0x04, 0x37
        /*0002*/ 	.short	(.L_32 - .L_31)
.L_31:
        /*0004*/ 	.word	0x00000082


	//----- nvinfo : EIATTR_KPARAM_INFO
	.align		4
.L_32:
        /*0008*/ 	.byte	0x04, 0x17
        /*000a*/ 	.short	(.L_34 - .L_33)
.L_33:
        /*000c*/ 	.word	0x00000000
        /*0010*/ 	.short	0x0000
        /*0012*/ 	.short	0x0000
        /*0014*/ 	.byte	0x00, 0xf0, 0x01, 0x20


	//----- nvinfo : EIATTR_AT_ENTRY_FRAGMENTS
	.align		4
.L_34:
        /*0018*/ 	.byte	0x04, 0x4f
        /*001a*/ 	.short	(.L_36 - .L_35)


	//   ....[0]....
.L_35:
        /*001c*/ 	.word	0x00000007


	//----- nvinfo : EIATTR_RESERVED_SMEM_USED
	.align		4
.L_36:
        /*0020*/ 	.byte	0x01, 0x41
	.zero		2


	//----- nvinfo : EIATTR_SPARSE_MMA_MASK
	.align		4
        /*0024*/ 	.byte	0x03, 0x50
        /*0026*/ 	.short	0x0000


	//----- nvinfo : EIATTR_TCGEN05_2CTA_USED
	.align		4
        /*0028*/ 	.byte	0x01, 0x52
	.zero		2


	//----- nvinfo : EIATTR_MAXREG_COUNT
	.align		4
        /*002c*/ 	.byte	0x03, 0x1b
        /*002e*/ 	.short	0x00ff


	//----- nvinfo : EIATTR_NUM_BARRIERS
	.align		4
        /*0030*/ 	.byte	0x02, 0x4c
        /*0032*/ 	.byte	0x07
	.zero		1


	//----- nvinfo : EIATTR_EXTERNS
	.align		4
        /*0034*/ 	.byte	0x04, 0x0f
        /*0036*/ 	.short	(.L_38 - .L_37)


	//   ....[0]....
	.align		4
.L_37:
        /*0038*/ 	.word	index@(__assertfail)


	//----- nvinfo : EIATTR_MERCURY_ISA_VERSION
	.align		4
.L_38:
        /*003c*/ 	.byte	0x03, 0x5f
        /*003e*/ 	.short	0x0101


	//----- nvinfo : EIATTR_INT_WARP_WIDE_INSTR_OFFSETS
	.align		4
        /*0040*/ 	.byte	0x04, 0x31
        /*0042*/ 	.short	(.L_40 - .L_39)


	//   ....[0]....
.L_39:
        /*0044*/ 	.word	0x00000e40


	//   ....[1]....
        /*0048*/ 	.word	0x00000ee0


	//   ....[2]....
        /*004c*/ 	.word	0x00004560


	//   ....[3]....
        /*0050*/ 	.word	0x00004580


	//   ....[4]....
        /*0054*/ 	.word	0x000045b0


	//   ....[5]....
        /*0058*/ 	.word	0x00005170


	//   ....[6]....
        /*005c*/ 	.word	0x000051d0


	//   ....[7]....
        /*0060*/ 	.word	0x000052c0


	//   ....[8]....
        /*0064*/ 	.word	0x00005340


	//   ....[9]....
        /*0068*/ 	.word	0x00005440


	//   ....[10]....
        /*006c*/ 	.word	0x000054d0


	//   ....[11]....
        /*0070*/ 	.word	0x000055d0


	//   ....[12]....
        /*0074*/ 	.word	0x00005680


	//----- nvinfo : EIATTR_COOP_GROUP_MASK_REGIDS
	.align		4
.L_40:
        /*0078*/ 	.byte	0x04, 0x29
        /*007a*/ 	.short	(.L_42 - .L_41)


	//   ....[0]....
.L_41:
        /*007c*/ 	.word	0xffffffff


	//   ....[1]....
        /*0080*/ 	.word	0xffffffff


	//   ....[2]....
        /*0084*/ 	.word	0xffffffff


	//   ....[3]....
        /*0088*/ 	.word	0xffffffff


	//   ....[4]....
        /*008c*/ 	.word	0xffffffff


	//   ....[5]....
        /*0090*/ 	.word	0xffffffff


	//   ....[6]....
        /*0094*/ 	.word	0xffffffff


	//   ....[7]....
        /*0098*/ 	.word	0xffffffff


	//   ....[8]....
        /*009c*/ 	.word	0xffffffff


	//   ....[9]....
        /*00a0*/ 	.word	0xffffffff


	//   ....[10]....
        /*00a4*/ 	.word	0xffffffff


	//   ....[11]....
        /*00a8*/ 	.word	0xffffffff


	//   ....[12]....
        /*00ac*/ 	.word	0xffffffff


	//   ....[13]....
        /*00b0*/ 	.word	0xffffffff


	//----- nvinfo : EIATTR_COOP_GROUP_INSTR_OFFSETS
	.align		4
.L_42:
        /*00b4*/ 	.byte	0x04, 0x28
        /*00b6*/ 	.short	(.L_44 - .L_43)


	//   ....[0]....
.L_43:
        /*00b8*/ 	.word	0x000000b0


	//   ....[1]....
        /*00bc*/ 	.word	0x00000520


	//   ....[2]....
        /*00c0*/ 	.word	0x000007f0


	//   ....[3]....
        /*00c4*/ 	.word	0x00000980


	//   ....[4]....
        /*00c8*/ 	.word	0x00000a70


	//   ....[5]....
        /*00cc*/ 	.word	0x00000bd0


	//   ....[6]....
        /*00d0*/ 	.word	0x00000d20


	//   ....[7]....
        /*00d4*/ 	.word	0x00000f60


	//   ....[8]....
        /*00d8*/ 	.word	0x00002290


	//   ....[9]....
        /*00dc*/ 	.word	0x00003540


	//   ....[10]....
        /*00e0*/ 	.word	0x00003a10


	//   ....[11]....
        /*00e4*/ 	.word	0x00003a40


	//   ....[12]....
        /*00e8*/ 	.word	0x00004460


	//   ....[13]....
        /*00ec*/ 	.word	0x00004670


	//----- nvinfo : EIATTR_VRC_CTA_INIT_COUNT
	.align		4
.L_44:
        /*00f0*/ 	.byte	0x02, 0x4a
        /*00f2*/ 	.byte	0x80
	.zero		1


	//----- nvinfo : EIATTR_SYSCALL_OFFSETS
	.align		4
        /*00f4*/ 	.byte	0x04, 0x46
        /*00f6*/ 	.short	(.L_46 - .L_45)


	//   ....[0]....
.L_45:
        /*00f8*/ 	.word	0x000062f0


	//   ....[1]....
        /*00fc*/ 	.word	0x00006430


	//   ....[2]....
        /*0100*/ 	.word	0x00006cc0


	//   ....[3]....
        /*0104*/ 	.word	0x000082c0


	//   ....[4]....
        /*0108*/ 	.word	0x00009860


	//   ....[5]....
        /*010c*/ 	.word	0x0000ae30


	//----- nvinfo : EIATTR_MBARRIER_INSTR_OFFSETS
	.align		4
.L_46:
        /*0110*/ 	.byte	0x04, 0x39
        /*0112*/ 	.short	(.L_48 - .L_47)


	//   ....[0]....
.L_47:
        /*0114*/ 	.word	0x00000670
        /*0118*/ 	.word	0x000000ff
        /*011c*/ 	.word	0x00000000
        /*0120*/ 	.short	0x0100
        /*0122*/ 	.byte	0x04
	.zero		1


	//   ....[1]....
        /*0124*/ 	.word	0x00000680
        /*0128*/ 	.word	0x000000ff
        /*012c*/ 	.word	0x00000058
        /*0130*/ 	.short	0x0100
        /*0132*/ 	.byte	0x04
	.zero		1


	//   ....[2]....
        /*0134*/ 	.word	0x00000690
        /*0138*/ 	.word	0x000000ff
        /*013c*/ 	.word	0x00000008
        /*0140*/ 	.short	0x0100
        /*0142*/ 	.byte	0x04
	.zero		1


	//   ....[3]....
        /*0144*/ 	.word	0x000006a0
        /*0148*/ 	.word	0x000000ff
        /*014c*/ 	.word	0x00000060
        /*0150*/ 	.short	0x0100
        /*0152*/ 	.byte	0x04
	.zero		1


	//   ....[4]....
        /*0154*/ 	.word	0x000006b0
        /*0158*/ 	.word	0x000000ff
        /*015c*/ 	.word	0x00000010
        /*0160*/ 	.short	0x0100
        /*0162*/ 	.byte	0x04
	.zero		1


	//   ....[5]....
        /*0164*/ 	.word	0x000006c0
        /*0168*/ 	.word	0x000000ff
        /*016c*/ 	.word	0x00000068
        /*0170*/ 	.short	0x0100
        /*0172*/ 	.byte	0x04
	.zero		1


	//   ....[6]....
        /*0174*/ 	.word	0x000006d0
        /*0178*/ 	.word	0x000000ff
        /*017c*/ 	.word	0x00000018
        /*0180*/ 	.short	0x0100
        /*0182*/ 	.byte	0x04
	.zero		1


	//   ....[7]....
        /*0184*/ 	.word	0x000006e0
        /*0188*/ 	.word	0x000000ff
        /*018c*/ 	.word	0x00000070
        /*0190*/ 	.short	0x0100
        /*0192*/ 	.byte	0x04
	.zero		1


	//   ....[8]....
        /*0194*/ 	.word	0x000006f0
        /*0198*/ 	.word	0x000000ff
        /*019c*/ 	.word	0x00000020
        /*01a0*/ 	.short	0x0100
        /*01a2*/ 	.byte	0x04
	.zero		1


	//   ....[9]....
        /*01a4*/ 	.word	0x00000700
        /*01a8*/ 	.word	0x000000ff
        /*01ac*/ 	.word	0x00000078
        /*01b0*/ 	.short	0x0100
        /*01b2*/ 	.byte	0x04
	.zero		1


	//   ....[10]....
        /*01b4*/ 	.word	0x00000710
        /*01b8*/ 	.word	0x000000ff
        /*01bc*/ 	.word	0x00000028
        /*01c0*/ 	.short	0x0100
        /*01c2*/ 	.byte	0x04
	.zero		1


	//   ....[11]....
        /*01c4*/ 	.word	0x00000720
        /*01c8*/ 	.word	0x000000ff
        /*01cc*/ 	.word	0x00000080
        /*01d0*/ 	.short	0x0100
        /*01d2*/ 	.byte	0x04
	.zero		1


	//   ....[12]....
        /*01d4*/ 	.word	0x00000730
        /*01d8*/ 	.word	0x000000ff
        /*01dc*/ 	.word	0x00000030
        /*01e0*/ 	.short	0x0100
        /*01e2*/ 	.byte	0x04
	.zero		1


	//   ....[13]....
        /*01e4*/ 	.word	0x00000740
        /*01e8*/ 	.word	0x000000ff
        /*01ec*/ 	.word	0x00000088
        /*01f0*/ 	.short	0x0100
        /*01f2*/ 	.byte	0x04
	.zero		1


	//   ....[14]....
        /*01f4*/ 	.word	0x00000750
        /*01f8*/ 	.word	0x000000ff
        /*01fc*/ 	.word	0x00000038
        /*0200*/ 	.short	0x0100
        /*0202*/ 	.byte	0x04
	.zero		1


	//   ....[15]....
        /*0204*/ 	.word	0x00000760
        /*0208*/ 	.word	0x000000ff
        /*020c*/ 	.word	0x00000090
        /*0210*/ 	.short	0x0100
        /*0212*/ 	.byte	0x04
	.zero		1


	//   ....[16]....
        /*0214*/ 	.word	0x00000770
        /*0218*/ 	.word	0x000000ff
        /*021c*/ 	.word	0x00000040
        /*0220*/ 	.short	0x0100
        /*0222*/ 	.byte	0x04
	.zero		1


	//   ....[17]....
        /*0224*/ 	.word	0x00000780
        /*0228*/ 	.word	0x000000ff
        /*022c*/ 	.word	0x00000098
        /*0230*/ 	.short	0x0100
        /*0232*/ 	.byte	0x04
	.zero		1


	//   ....[18]....
        /*0234*/ 	.word	0x00000790
        /*0238*/ 	.word	0x000000ff
        /*023c*/ 	.word	0x00000048
        /*0240*/ 	.short	0x0100
        /*0242*/ 	.byte	0x04
	.zero		1


	//   ....[19]....
        /*0244*/ 	.word	0x000007a0
        /*0248*/ 	.word	0x000000ff
        /*024c*/ 	.word	0x000000a0
        /*0250*/ 	.short	0x0100
        /*0252*/ 	.byte	0x04
	.zero		1


	//   ....[20]....
        /*0254*/ 	.word	0x000007b0
        /*0258*/ 	.word	0x000000ff
        /*025c*/ 	.word	0x00000050
        /*0260*/ 	.short	0x0100
        /*0262*/ 	.byte	0x04
	.zero		1


	//   ....[21]....
        /*0264*/ 	.word	0x000007c0
        /*0268*/ 	.word	0x000000ff
        /*026c*/ 	.word	0x000000a8
        /*0270*/ 	.short	0x0100
        /*0272*/ 	.byte	0x04
	.zero		1


	//   ....[22]....
        /*0274*/ 	.word	0x000008f0
        /*0278*/ 	.word	0x000000ff
        /*027c*/ 	.word	0x000000b0
        /*0280*/ 	.short	0x0100
        /*0282*/ 	.byte	0x04
	.zero		1


	//   ....[23]....
        /*0284*/ 	.word	0x00000900
        /*0288*/ 	.word	0x000000ff
        /*028c*/ 	.word	0x000000d0
        /*0290*/ 	.short	0x0100
        /*0292*/ 	.byte	0x04
	.zero		1


	//   ....[24]....
        /*0294*/ 	.word	0x00000910
        /*0298*/ 	.word	0x000000ff
        /*029c*/ 	.word	0x000000b8
        /*02a0*/ 	.short	0x0100
        /*02a2*/ 	.byte	0x04
	.zero		1


	//   ....[25]....
        /*02a4*/ 	.word	0x00000920
        /*02a8*/ 	.word	0x000000ff
        /*02ac*/ 	.word	0x000000d8
        /*02b0*/ 	.short	0x0100
        /*02b2*/ 	.byte	0x04
	.zero		1


	//   ....[26]....
        /*02b4*/ 	.word	0x00000930
        /*02b8*/ 	.word	0x000000ff
        /*02bc*/ 	.word	0x000000c0
        /*02c0*/ 	.short	0x0100
        /*02c2*/ 	.byte	0x04
	.zero		1


	//   ....[27]....
        /*02c4*/ 	.word	0x00000940
        /*02c8*/ 	.word	0x000000ff
        /*02cc*/ 	.word	0x000000e0
        /*02d0*/ 	.short	0x0100
        /*02d2*/ 	.byte	0x04
	.zero		1


	//   ....[28]....
        /*02d4*/ 	.word	0x00000950
        /*02d8*/ 	.word	0x000000ff
        /*02dc*/ 	.word	0x000000c8
        /*02e0*/ 	.short	0x0100
        /*02e2*/ 	.byte	0x04
	.zero		1


	//   ....[29]....
        /*02e4*/ 	.word	0x00000960
        /*02e8*/ 	.word	0x000000ff
        /*02ec*/ 	.word	0x000000e8
        /*02f0*/ 	.short	0x0100
        /*02f2*/ 	.byte	0x04
	.zero		1


	//   ....[30]....
        /*02f4*/ 	.word	0x00000a40
        /*02f8*/ 	.word	0x000000ff
        /*02fc*/ 	.word	0x000000f0
        /*0300*/ 	.short	0x0100
        /*0302*/ 	.byte	0x06
	.zero		1


	//   ....[31]....
        /*0304*/ 	.word	0x00000a50
        /*0308*/ 	.word	0x000000ff
        /*030c*/ 	.word	0x000000f8
        /*0310*/ 	.short	0x0100
        /*0312*/ 	.byte	0x06
	.zero		1


	//   ....[32]....
        /*0314*/ 	.word	0x00000b80
        /*0318*/ 	.word	0x000000ff
        /*031c*/ 	.word	0x00000100
        /*0320*/ 	.short	0x0100
        /*0322*/ 	.byte	0x06
	.zero		1


	//   ....[33]....
        /*0324*/ 	.word	0x00000b90
        /*0328*/ 	.word	0x000000ff
        /*032c*/ 	.word	0x00000110
        /*0330*/ 	.short	0x0100
        /*0332*/ 	.byte	0x06
	.zero		1


	//   ....[34]....
        /*0334*/ 	.word	0x00000ba0
        /*0338*/ 	.word	0x000000ff
        /*033c*/ 	.word	0x00000108
        /*0340*/ 	.short	0x0100
        /*0342*/ 	.byte	0x06
	.zero		1


	//   ....[35]....
        /*0344*/ 	.word	0x00000bb0
        /*0348*/ 	.word	0x000000ff
        /*034c*/ 	.word	0x00000118
        /*0350*/ 	.short	0x0100
        /*0352*/ 	.byte	0x06
	.zero		1


	//   ....[36]....
        /*0354*/ 	.word	0x00000cd0
        /*0358*/ 	.word	0x000000ff
        /*035c*/ 	.word	0x00000120
        /*0360*/ 	.short	0x0100
        /*0362*/ 	.byte	0x04
	.zero		1


	//   ....[37]....
        /*0364*/ 	.word	0x00000ce0
        /*0368*/ 	.word	0x000000ff
        /*036c*/ 	.word	0x00000130
        /*0370*/ 	.short	0x0100
        /*0372*/ 	.byte	0x04
	.zero		1


	//   ....[38]....
        /*0374*/ 	.word	0x00000cf0
        /*0378*/ 	.word	0x000000ff
        /*037c*/ 	.word	0x00000128
        /*0380*/ 	.short	0x0100
        /*0382*/ 	.byte	0x04
	.zero		1


	//   ....[39]....
        /*0384*/ 	.word	0x00000d00
        /*0388*/ 	.word	0x000000ff
        /*038c*/ 	.word	0x00000138
        /*0390*/ 	.short	0x0100
        /*0392*/ 	.byte	0x04
	.zero		1


	//   ....[40]....
        /*0394*/ 	.word	0x00000df0
        /*0398*/ 	.word	0x000000ff
        /*039c*/ 	.word	0x00000140
        /*03a0*/ 	.short	0x0100
        /*03a2*/ 	.byte	0x04
	.zero		1


	//   ....[41]....
        /*03a4*/ 	.word	0x00000e00
        /*03a8*/ 	.word	0x000000ff
        /*03ac*/ 	.word	0x00000150
        /*03b0*/ 	.short	0x0100
        /*03b2*/ 	.byte	0x04
	.zero		1


	//   ....[42]....
        /*03b4*/ 	.word	0x00000e10
        /*03b8*/ 	.word	0x000000ff
        /*03bc*/ 	.word	0x00000148
        /*03c0*/ 	.short	0x0100
        /*03c2*/ 	.byte	0x04
	.zero		1


	//   ....[43]....
        /*03c4*/ 	.word	0x00000e20
        /*03c8*/ 	.word	0x000000ff
        /*03cc*/ 	.word	0x00000158
        /*03d0*/ 	.short	0x0100
        /*03d2*/ 	.byte	0x04
	.zero		1


	//   ....[44]....
        /*03d4*/ 	.word	0x00000f20
        /*03d8*/ 	.word	0x000000ff
        /*03dc*/ 	.word	0x00000160
        /*03e0*/ 	.short	0x0100
        /*03e2*/ 	.byte	0x06
	.zero		1


	//   ....[45]....
        /*03e4*/ 	.word	0x00001ac0
        /*03e8*/ 	.word	0x00000003
        /*03ec*/ 	.word	0x00000150
        /*03f0*/ 	.short	0x010a
        /*03f2*/ 	.byte	0xff
	.zero		1


	//   ....[46]....
        /*03f4*/ 	.word	0x00001af0
        /*03f8*/ 	.word	0x00000003
        /*03fc*/ 	.word	0x00000140
        /*0400*/ 	.short	0x0101
        /*0402*/ 	.byte	0xff
	.zero		1


	//   ....[47]....
        /*0404*/ 	.word	0x00001bb0
        /*0408*/ 	.word	0x000000ff
        /*040c*/ 	.word	0x00000058
        /*0410*/ 	.short	0x010a
        /*0412*/ 	.byte	0x04
	.zero		1


	//   ....[48]....
        /*0414*/ 	.word	0x00001c70
        /*0418*/ 	.word	0x000000ff
        /*041c*/ 	.word	0x00000058
        /*0420*/ 	.short	0x010a
        /*0422*/ 	.byte	0x21
	.zero		1


	//   ....[49]....
        /*0424*/ 	.word	0x00001e20
        /*0428*/ 	.word	0x000000ff
        /*042c*/ 	.word	0x00000058
        /*0430*/ 	.short	0x010a
        /*0432*/ 	.byte	0x05
	.zero		1


	//   ....[50]....
        /*0434*/ 	.word	0x00001f30
        /*0438*/ 	.word	0x000000ff
        /*043c*/ 	.word	0x000000f8
        /*0440*/ 	.short	0x0101
        /*0442*/ 	.byte	0x06
	.zero		1


	//   ....[51]....
        /*0444*/ 	.word	0x00001f50
        /*0448*/ 	.word	0x000000ff
        /*044c*/ 	.word	0x00000058
        /*0450*/ 	.short	0x010a
        /*0452*/ 	.byte	0x04
	.zero		1


	//   ....[52]....
        /*0454*/ 	.word	0x00001fd0
        /*0458*/ 	.word	0x000000ff
        /*045c*/ 	.word	0x00000058
        /*0460*/ 	.short	0x010a
        /*0462*/ 	.byte	0x11
	.zero		1


	//   ....[53]....
        /*0464*/ 	.word	0x00002160
        /*0468*/ 	.word	0x000000ff
        /*046c*/ 	.word	0x00000058
        /*0470*/ 	.short	0x010a
        /*0472*/ 	.byte	0x05
	.zero		1


	//   ....[54]....
        /*0474*/ 	.word	0x000022c0
        /*0478*/ 	.word	0x00000003
        /*047c*/ 	.word	0x00000100
        /*0480*/ 	.short	0x010a
        /*0482*/ 	.byte	0xff
	.zero		1


	//   ....[55]....
        /*0484*/ 	.word	0x00002410
        /*0488*/ 	.word	0x00000000
        /*048c*/ 	.word	0x00000000
        /*0490*/ 	.short	0x0101
        /*0492*/ 	.byte	0xff
	.zero		1


	//   ....[56]....
        /*0494*/ 	.word	0x000029d0
        /*0498*/ 	.word	0x000000ff
        /*049c*/ 	.word	0x00000000
        /*04a0*/ 	.short	0x010a
        /*04a2*/ 	.byte	0x04
	.zero		1


	//   ....[57]....
        /*04a4*/ 	.word	0x00002a60
        /*04a8*/ 	.word	0x000000ff
        /*04ac*/ 	.word	0x00000000
        /*04b0*/ 	.short	0x010a
        /*04b2*/ 	.byte	0x05
	.zero		1


	//   ....[58]....
        /*04b4*/ 	.word	0x00002af0
        /*04b8*/ 	.word	0x000000ff
        /*04bc*/ 	.word	0x00000000
        /*04c0*/ 	.short	0x010a
        /*04c2*/ 	.byte	0x05
	.zero		1


	//   ....[59]....
        /*04c4*/ 	.word	0x00002b80
        /*04c8*/ 	.word	0x000000ff
        /*04cc*/ 	.word	0x00000000
        /*04d0*/ 	.short	0x010a
        /*04d2*/ 	.byte	0x05
	.zero		1


	//   ....[60]....
        /*04d4*/ 	.word	0x00002c10
        /*04d8*/ 	.word	0x000000ff
        /*04dc*/ 	.word	0x00000000
        /*04e0*/ 	.short	0x010a
        /*04e2*/ 	.byte	0x05
	.zero		1


	//   ....[61]....
        /*04e4*/ 	.word	0x00002ca0
        /*04e8*/ 	.word	0x000000ff
        /*04ec*/ 	.word	0x00000000
        /*04f0*/ 	.short	0x010a
        /*04f2*/ 	.byte	0x05
	.zero		1


	//   ....[62]....
        /*04f4*/ 	.word	0x00002d30
        /*04f8*/ 	.word	0x000000ff
        /*04fc*/ 	.word	0x00000000
        /*0500*/ 	.short	0x010a
        /*0502*/ 	.byte	0x05
	.zero		1


	//   ....[63]....
        /*0504*/ 	.word	0x00002dc0
        /*0508*/ 	.word	0x000000ff
        /*050c*/ 	.word	0x00000000
        /*0510*/ 	.short	0x010a
        /*0512*/ 	.byte	0x05
	.zero		1


	//   ....[64]....
        /*0514*/ 	.word	0x00002e50
        /*0518*/ 	.word	0x000000ff
        /*051c*/ 	.word	0x00000000
        /*0520*/ 	.short	0x010a
        /*0522*/ 	.byte	0x05
	.zero		1


	//   ....[65]....
        /*0524*/ 	.word	0x00002ee0
        /*0528*/ 	.word	0x000000ff
        /*052c*/ 	.word	0x00000000
        /*0530*/ 	.short	0x010a
        /*0532*/ 	.byte	0x05
	.zero		1


	//   ....[66]....
        /*0534*/ 	.word	0x00002f80
        /*0538*/ 	.word	0x00000000
        /*053c*/ 	.word	0x00000000
        /*0540*/ 	.short	0x010a
        /*0542*/ 	.byte	0xff
	.zero		1


	//   ....[67]....
        /*0544*/ 	.word	0x000030a0
        /*0548*/ 	.word	0x00000000
        /*054c*/ 	.word	0x00000140
        /*0550*/ 	.short	0x010a
        /*0552*/ 	.byte	0xff
	.zero		1


	//   ....[68]....
        /*0554*/ 	.word	0x00003110
        /*0558*/ 	.word	0x00000004
        /*055c*/ 	.word	0x00000000
        /*0560*/ 	.short	0x0101
        /*0562*/ 	.byte	0xff
	.zero		1


	//   ....[69]....
        /*0564*/ 	.word	0x00003130
        /*0568*/ 	.word	0x000000ff
        /*056c*/ 	.word	0x00000110
        /*0570*/ 	.short	0x010a
        /*0572*/ 	.byte	0x04
	.zero		1


	//   ....[70]....
        /*0574*/ 	.word	0x00003250
        /*0578*/ 	.word	0x00000000
        /*057c*/ 	.word	0x00000100
        /*0580*/ 	.short	0x010a
        /*0582*/ 	.byte	0xff
	.zero		1


	//   ....[71]....
        /*0584*/ 	.word	0x00003350
        /*0588*/ 	.word	0x00000000
        /*058c*/ 	.word	0x00000000
        /*0590*/ 	.short	0x0101
        /*0592*/ 	.byte	0xff
	.zero		1


	//   ....[72]....
        /*0594*/ 	.word	0x000033e0
        /*0598*/ 	.word	0x000000ff
        /*059c*/ 	.word	0x00000110
        /*05a0*/ 	.short	0x0106
        /*05a2*/ 	.byte	0x04
	.zero		1


	//   ....[73]....
        /*05a4*/ 	.word	0x00003400
        /*05a8*/ 	.word	0x000000ff
        /*05ac*/ 	.word	0x00000110
        /*05b0*/ 	.short	0x010a
        /*05b2*/ 	.byte	0x04
	.zero		1


	//   ....[74]....
        /*05b4*/ 	.word	0x00003490
        /*05b8*/ 	.word	0x000000ff
        /*05bc*/ 	.word	0x00000110
        /*05c0*/ 	.short	0x0106
        /*05c2*/ 	.byte	0x07
	.zero		1


	//   ....[75]....
        /*05c4*/ 	.word	0x000034d0
        /*05c8*/ 	.word	0x00000000
        /*05cc*/ 	.word	0x00000110
        /*05d0*/ 	.short	0x010a
        /*05d2*/ 	.byte	0xff
	.zero		1


	//   ....[76]....
        /*05d4*/ 	.word	0x00003710
        /*05d8*/ 	.word	0x000000ff
        /*05dc*/ 	.word	0x00000008
        /*05e0*/ 	.short	0x010a
        /*05e2*/ 	.byte	0x05
	.zero		1


	//   ....[77]....
        /*05e4*/ 	.word	0x00003730
        /*05e8*/ 	.word	0x000000ff
        /*05ec*/ 	.word	0x00000008
        /*05f0*/ 	.short	0x010a
        /*05f2*/ 	.byte	0x05
	.zero		1


	//   ....[78]....
        /*05f4*/ 	.word	0x000038c0
        /*05f8*/ 	.word	0x000000ff
        /*05fc*/ 	.word	0x00000008
        /*0600*/ 	.short	0x010a
        /*0602*/ 	.byte	0x05
	.zero		1


	//   ....[79]....
        /*0604*/ 	.word	0x000038e0
        /*0608*/ 	.word	0x000000ff
        /*060c*/ 	.word	0x00000008
        /*0610*/ 	.short	0x010a
        /*0612*/ 	.byte	0x05
	.zero		1


	//   ....[80]....
        /*0614*/ 	.word	0x000039a0
        /*0618*/ 	.word	0x000000ff
        /*061c*/ 	.word	0x00000000
        /*0620*/ 	.short	0x0101
        /*0622*/ 	.byte	0x04
	.zero		1


	//   ....[81]....
        /*0624*/ 	.word	0x00003ca0
        /*0628*/ 	.word	0x00000000
        /*062c*/ 	.word	0x00000100
        /*0630*/ 	.short	0x010a
        /*0632*/ 	.byte	0xff
	.zero		1


	//   ....[82]....
        /*0634*/ 	.word	0x00003d60
        /*0638*/ 	.word	0x00000000
        /*063c*/ 	.word	0x00000000
        /*0640*/ 	.short	0x0101
        /*0642*/ 	.byte	0xff
	.zero		1


	//   ....[83]....
        /*0644*/ 	.word	0x00003e20
        /*0648*/ 	.word	0x000000ff
        /*064c*/ 	.word	0x00000000
        /*0650*/ 	.short	0x010a
        /*0652*/ 	.byte	0x04
	.zero		1


	//   ....[84]....
        /*0654*/ 	.word	0x00003e30
        /*0658*/ 	.word	0x000000ff
        /*065c*/ 	.word	0x00000130
        /*0660*/ 	.short	0x010a
        /*0662*/ 	.byte	0x17
	.zero		1


	//   ....[85]....
        /*0664*/ 	.word	0x00003ee0
        /*0668*/ 	.word	0x000000ff
        /*066c*/ 	.word	0x00000000
        /*0670*/ 	.short	0x010a
        /*0672*/ 	.byte	0x05
	.zero		1


	//   ....[86]....
        /*0674*/ 	.word	0x00004020
        /*0678*/ 	.word	0x000000ff
        /*067c*/ 	.word	0x00000000
        /*0680*/ 	.short	0x010a
        /*0682*/ 	.byte	0x04
	.zero		1


	//   ....[87]....
        /*0684*/ 	.word	0x00004270
        /*0688*/ 	.word	0x000000ff
        /*068c*/ 	.word	0x00000000
        /*0690*/ 	.short	0x010a
        /*0692*/ 	.byte	0x04
	.zero		1


	//   ....[88]....
        /*0694*/ 	.word	0x00004310
        /*0698*/ 	.word	0x00000000
        /*069c*/ 	.word	0x00000000
        /*06a0*/ 	.short	0x010a
        /*06a2*/ 	.byte	0xff
	.zero		1


	//   ....[89]....
        /*06a4*/ 	.word	0x00004350
        /*06a8*/ 	.word	0x00000000
        /*06ac*/ 	.word	0x00000000
        /*06b0*/ 	.short	0x010a
        /*06b2*/ 	.byte	0xff
	.zero		1


	//   ....[90]....
        /*06b4*/ 	.word	0x000043c0
        /*06b8*/ 	.word	0x000000ff
        /*06bc*/ 	.word	0x00000000
        /*06c0*/ 	.short	0x0101
        /*06c2*/ 	.byte	0x04
	.zero		1


	//   ....[91]....
        /*06c4*/ 	.word	0x00004400
        /*06c8*/ 	.word	0x000000ff
        /*06cc*/ 	.word	0x00000160
        /*06d0*/ 	.short	0x010a
        /*06d2*/ 	.byte	0x11
	.zero		1


	//   ....[92]....
        /*06d4*/ 	.word	0x00004450
        /*06d8*/ 	.word	0x000000ff
        /*06dc*/ 	.word	0x00000000
        /*06e0*/ 	.short	0x0101
        /*06e2*/ 	.byte	0x04
	.zero		1


	//   ....[93]....
        /*06e4*/ 	.word	0x00004930
        /*06e8*/ 	.word	0x00000008
        /*06ec*/ 	.word	0x00000100
        /*06f0*/ 	.short	0x010a
        /*06f2*/ 	.byte	0xff
	.zero		1


	//   ....[94]....
        /*06f4*/ 	.word	0x00004aa0
        /*06f8*/ 	.word	0x00000000
        /*06fc*/ 	.word	0x00000000
        /*0700*/ 	.short	0x0101
        /*0702*/ 	.byte	0xff
	.zero		1


	//   ....[95]....
        /*0704*/ 	.word	0x00004f80
        /*0708*/ 	.word	0x000000ff
        /*070c*/ 	.word	0x000000f8
        /*0710*/ 	.short	0x010a
        /*0712*/ 	.byte	0x15
	.zero		1


	//   ....[96]....
        /*0714*/ 	.word	0x00005110
        /*0718*/ 	.word	0x000000ff
        /*071c*/ 	.word	0x000000d0
        /*0720*/ 	.short	0x010a
        /*0722*/ 	.byte	0x15
	.zero		1


	//   ....[97]....
        /*0724*/ 	.word	0x00005260
        /*0728*/ 	.word	0x000000ff
        /*072c*/ 	.word	0x000000b0
        /*0730*/ 	.short	0x010b
        /*0732*/ 	.byte	0x15
	.zero		1


	//   ....[98]....
        /*0734*/ 	.word	0x00005280
        /*0738*/ 	.word	0x000000ff
        /*073c*/ 	.word	0x00000000
        /*0740*/ 	.short	0x0101
        /*0742*/ 	.byte	0x04
	.zero		1


	//   ....[99]....
        /*0744*/ 	.word	0x00005290
        /*0748*/ 	.word	0x000000ff
        /*074c*/ 	.word	0x000000d8
        /*0750*/ 	.short	0x010a
        /*0752*/ 	.byte	0x15
	.zero		1


	//   ....[100]....
        /*0754*/ 	.word	0x000053e0
        /*0758*/ 	.word	0x000000ff
        /*075c*/ 	.word	0x000000b8
        /*0760*/ 	.short	0x010b
        /*0762*/ 	.byte	0x15
	.zero		1


	//   ....[101]....
        /*0764*/ 	.word	0x00005400
        /*0768*/ 	.word	0x000000ff
        /*076c*/ 	.word	0x00000000
        /*0770*/ 	.short	0x0101
        /*0772*/ 	.byte	0x04
	.zero		1


	//   ....[102]....
        /*0774*/ 	.word	0x00005410
        /*0778*/ 	.word	0x000000ff
        /*077c*/ 	.word	0x000000e0
        /*0780*/ 	.short	0x010a
        /*0782*/ 	.byte	0x15
	.zero		1


	//   ....[103]....
        /*0784*/ 	.word	0x00005570
        /*0788*/ 	.word	0x000000ff
        /*078c*/ 	.word	0x000000c0
        /*0790*/ 	.short	0x010b
        /*0792*/ 	.byte	0x15
	.zero		1


	//   ....[104]....
        /*0794*/ 	.word	0x00005590
        /*0798*/ 	.word	0x000000ff
        /*079c*/ 	.word	0x00000000
        /*07a0*/ 	.short	0x0101
        /*07a2*/ 	.byte	0x04
	.zero		1


	//   ....[105]....
        /*07a4*/ 	.word	0x000055a0
        /*07a8*/ 	.word	0x000000ff
        /*07ac*/ 	.word	0x000000e8
        /*07b0*/ 	.short	0x010a
        /*07b2*/ 	.byte	0x15
	.zero		1


	//   ....[106]....
        /*07b4*/ 	.word	0x000057a0
        /*07b8*/ 	.word	0x000000ff
        /*07bc*/ 	.word	0x000000c8
        /*07c0*/ 	.short	0x010b
        /*07c2*/ 	.byte	0x15
	.zero		1


	//   ....[107]....
        /*07c4*/ 	.word	0x000057b0
        /*07c8*/ 	.word	0x000000ff
        /*07cc*/ 	.word	0x00000000
        /*07d0*/ 	.short	0x0101
        /*07d2*/ 	.byte	0x29
	.zero		1


	//   ....[108]....
        /*07d4*/ 	.word	0x000057e0
        /*07d8*/ 	.word	0x000000ff
        /*07dc*/ 	.word	0x000000d0
        /*07e0*/ 	.short	0x010a
        /*07e2*/ 	.byte	0x15
	.zero		1


	//   ....[109]....
        /*07e4*/ 	.word	0x00005800
        /*07e8*/ 	.word	0x000000ff
        /*07ec*/ 	.word	0x000000d8
        /*07f0*/ 	.short	0x010a
        /*07f2*/ 	.byte	0x15
	.zero		1


	//   ....[110]....
        /*07f4*/ 	.word	0x00005820
        /*07f8*/ 	.word	0x000000ff
        /*07fc*/ 	.word	0x000000e0
        /*0800*/ 	.short	0x010a
        /*0802*/ 	.byte	0x15
	.zero		1


	//   ....[111]....
        /*0804*/ 	.word	0x00005860
        /*0808*/ 	.word	0x00000000
        /*080c*/ 	.word	0x000000e8
        /*0810*/ 	.short	0x010a
        /*0812*/ 	.byte	0xff
	.zero		1


	//   ....[112]....
        /*0814*/ 	.word	0x00005b80
        /*0818*/ 	.word	0x00000003
        /*081c*/ 	.word	0x00000100
        /*0820*/ 	.short	0x010a
        /*0822*/ 	.byte	0xff
	.zero		1


	//   ....[113]....
        /*0824*/ 	.word	0x00005d00
        /*0828*/ 	.word	0x00000000
        /*082c*/ 	.word	0x00000000
        /*0830*/ 	.short	0x0101
        /*0832*/ 	.byte	0xff
	.zero		1


	//   ....[114]....
        /*0834*/ 	.word	0x00006860
        /*0838*/ 	.word	0x00000003
        /*083c*/ 	.word	0x000000b0
        /*0840*/ 	.short	0x010a
        /*0842*/ 	.byte	0xff
	.zero		1


	//   ....[115]....
        /*0844*/ 	.word	0x000068a0
        /*0848*/ 	.word	0x00000091
        /*084c*/ 	.word	0x00000120
        /*0850*/ 	.short	0x010a
        /*0852*/ 	.byte	0xff
	.zero		1


	//   ....[116]....
        /*0854*/ 	.word	0x000069e0
        /*0858*/ 	.word	0x00000003
        /*085c*/ 	.word	0x000000b0
        /*0860*/ 	.short	0x010a
        /*0862*/ 	.byte	0xff
	.zero		1


	//   ....[117]....
        /*0864*/ 	.word	0x00006b20
        /*0868*/ 	.word	0x00000000
        /*086c*/ 	.word	0x00000000
        /*0870*/ 	.short	0x0101
        /*0872*/ 	.byte	0xff
	.zero		1


	//   ....[118]....
        /*0874*/ 	.word	0x00006ba0
        /*0878*/ 	.word	0x00000091
        /*087c*/ 	.word	0x00000120
        /*0880*/ 	.short	0x010a
        /*0882*/ 	.byte	0xff
	.zero		1


	//   ....[119]....
        /*0884*/ 	.word	0x00007f30
        /*0888*/ 	.word	0x0000006b
        /*088c*/ 	.word	0x000000b0
        /*0890*/ 	.short	0x010a
        /*0892*/ 	.byte	0xff
	.zero		1


	//   ....[120]....
        /*0894*/ 	.word	0x00008000
        /*0898*/ 	.word	0x0000006b
        /*089c*/ 	.word	0x000000b0
        /*08a0*/ 	.short	0x010a
        /*08a2*/ 	.byte	0xff
	.zero		1


	//   ....[121]....
        /*08a4*/ 	.word	0x00008140
        /*08a8*/ 	.word	0x00000000
        /*08ac*/ 	.word	0x00000000
        /*08b0*/ 	.short	0x0101
        /*08b2*/ 	.byte	0xff
	.zero		1


	//   ....[122]....
        /*08b4*/ 	.word	0x000094d0
        /*08b8*/ 	.word	0x00000000
        /*08bc*/ 	.word	0x000000b0
        /*08c0*/ 	.short	0x010a
        /*08c2*/ 	.byte	0xff
	.zero		1


	//   ....[123]....
        /*08c4*/ 	.word	0x000095a0
        /*08c8*/ 	.word	0x00000000
        /*08cc*/ 	.word	0x000000b0
        /*08d0*/ 	.short	0x010a
        /*08d2*/ 	.byte	0xff
	.zero		1


	//   ....[124]....
        /*08d4*/ 	.word	0x000096e0
        /*08d8*/ 	.word	0x00000000
        /*08dc*/ 	.word	0x00000000
        /*08e0*/ 	.short	0x0101
        /*08e2*/ 	.byte	0xff
	.zero		1


	//   ....[125]....
        /*08e4*/ 	.word	0x0000aaa0
        /*08e8*/ 	.word	0x00000000
        /*08ec*/ 	.word	0x000000b0
        /*08f0*/ 	.short	0x010a
        /*08f2*/ 	.byte	0xff
	.zero		1


	//   ....[126]....
        /*08f4*/ 	.word	0x0000ab70
        /*08f8*/ 	.word	0x00000000
        /*08fc*/ 	.word	0x000000b0
        /*0900*/ 	.short	0x010a
        /*0902*/ 	.byte	0xff
	.zero		1


	//   ....[127]....
        /*0904*/ 	.word	0x0000acb0
        /*0908*/ 	.word	0x00000000
        /*090c*/ 	.word	0x00000000
        /*0910*/ 	.short	0x0101
        /*0912*/ 	.byte	0xff
	.zero		1


	//   ....[128]....
        /*0914*/ 	.word	0x0000af90
        /*0918*/ 	.word	0x00000091
        /*091c*/ 	.word	0x00000000
        /*0920*/ 	.short	0x0101
        /*0922*/ 	.byte	0xff
	.zero		1


	//   ....[129]....
        /*0924*/ 	.word	0x0000c240
        /*0928*/ 	.word	0x00000003
        /*092c*/ 	.word	0x00000150
        /*0930*/ 	.short	0x010a
        /*0932*/ 	.byte	0xff
	.zero		1


	//   ....[130]....
        /*0934*/ 	.word	0x0000c2a0
        /*0938*/ 	.word	0x00000000
        /*093c*/ 	.word	0x00000058
        /*0940*/ 	.short	0x010a
        /*0942*/ 	.byte	0xff
	.zero		1


	//   ....[131]....
        /*0944*/ 	.word	0x0000c300
        /*0948*/ 	.word	0x00000000
        /*094c*/ 	.word	0x00000058
        /*0950*/ 	.short	0x010a
        /*0952*/ 	.byte	0xff
	.zero		1


	//   ....[132]....
        /*0954*/ 	.word	0x0000c350
        /*0958*/ 	.word	0x00000003
        /*095c*/ 	.word	0x00000100
        /*0960*/ 	.short	0x010a
        /*0962*/ 	.byte	0xff
	.zero		1


	//   ....[133]....
        /*0964*/ 	.word	0x0000c3b0
        /*0968*/ 	.word	0x00000000
        /*096c*/ 	.word	0x00000000
        /*0970*/ 	.short	0x010a
        /*0972*/ 	.byte	0xff
	.zero		1


	//   ....[134]....
        /*0974*/ 	.word	0x0000c410
        /*0978*/ 	.word	0x00000000
        /*097c*/ 	.word	0x00000000
        /*0980*/ 	.short	0x010a
        /*0982*/ 	.byte	0xff
	.zero		1


	//   ....[135]....
        /*0984*/ 	.word	0x0000c470
        /*0988*/ 	.word	0x00000000
        /*098c*/ 	.word	0x00000000
        /*0990*/ 	.short	0x010a
        /*0992*/ 	.byte	0xff
	.zero		1


	//   ....[136]....
        /*0994*/ 	.word	0x0000c4d0
        /*0998*/ 	.word	0x00000000
        /*099c*/ 	.word	0x00000000
        /*09a0*/ 	.short	0x010a
        /*09a2*/ 	.byte	0xff
	.zero		1


	//   ....[137]....
        /*09a4*/ 	.word	0x0000c530
        /*09a8*/ 	.word	0x00000000
        /*09ac*/ 	.word	0x00000000
        /*09b0*/ 	.short	0x010a
        /*09b2*/ 	.byte	0xff
	.zero		1


	//   ....[138]....
        /*09b4*/ 	.word	0x0000c590
        /*09b8*/ 	.word	0x00000000
        /*09bc*/ 	.word	0x00000000
        /*09c0*/ 	.short	0x010a
        /*09c2*/ 	.byte	0xff
	.zero		1


	//   ....[139]....
        /*09c4*/ 	.word	0x0000c5f0
        /*09c8*/ 	.word	0x00000000
        /*09cc*/ 	.word	0x00000000
        /*09d0*/ 	.short	0x010a
        /*09d2*/ 	.byte	0xff
	.zero		1


	//   ....[140]....
        /*09d4*/ 	.word	0x0000c650
        /*09d8*/ 	.word	0x00000000
        /*09dc*/ 	.word	0x00000000
        /*09e0*/ 	.short	0x010a
        /*09e2*/ 	.byte	0xff
	.zero		1


	//   ....[141]....
        /*09e4*/ 	.word	0x0000c6b0
        /*09e8*/ 	.word	0x00000000
        /*09ec*/ 	.word	0x00000000
        /*09f0*/ 	.short	0x010a
        /*09f2*/ 	.byte	0xff
	.zero		1


	//   ....[142]....
        /*09f4*/ 	.word	0x0000c710
        /*09f8*/ 	.word	0x00000000
        /*09fc*/ 	.word	0x00000000
        /*0a00*/ 	.short	0x010a
        /*0a02*/ 	.byte	0xff
	.zero		1


	//   ....[143]....
        /*0a04*/ 	.word	0x0000c760
        /*0a08*/ 	.word	0x00000000
        /*0a0c*/ 	.word	0x00000140
        /*0a10*/ 	.short	0x010a
        /*0a12*/ 	.byte	0xff
	.zero		1


	//   ....[144]....
        /*0a14*/ 	.word	0x0000c7c0
        /*0a18*/ 	.word	0x00000000
        /*0a1c*/ 	.word	0x00000110
        /*0a20*/ 	.short	0x010a
        /*0a22*/ 	.byte	0xff
	.zero		1


	//   ....[145]....
        /*0a24*/ 	.word	0x0000c810
        /*0a28*/ 	.word	0x00000000
        /*0a2c*/ 	.word	0x00000100
        /*0a30*/ 	.short	0x010a
        /*0a32*/ 	.byte	0xff
	.zero		1


	//   ....[146]....
        /*0a34*/ 	.word	0x0000c870
        /*0a38*/ 	.word	0x00000000
        /*0a3c*/ 	.word	0x00000110
        /*0a40*/ 	.short	0x010a
        /*0a42*/ 	.byte	0xff
	.zero		1


	//   ....[147]....
        /*0a44*/ 	.word	0x0000c8d0
        /*0a48*/ 	.word	0x00000005
        /*0a4c*/ 	.word	0x00000008
        /*0a50*/ 	.short	0x010a
        /*0a52*/ 	.byte	0xff
	.zero		1


	//   ....[148]....
        /*0a54*/ 	.word	0x0000c9c0
        /*0a58*/ 	.word	0x00000003
        /*0a5c*/ 	.word	0x00000008
        /*0a60*/ 	.short	0x010a
        /*0a62*/ 	.byte	0xff
	.zero		1


	//   ....[149]....
        /*0a64*/ 	.word	0x0000ca10
        /*0a68*/ 	.word	0x00000000
        /*0a6c*/ 	.word	0x00000100
        /*0a70*/ 	.short	0x010a
        /*0a72*/ 	.byte	0xff
	.zero		1


	//   ....[150]....
        /*0a74*/ 	.word	0x0000ca70
        /*0a78*/ 	.word	0x00000000
        /*0a7c*/ 	.word	0x00000130
        /*0a80*/ 	.short	0x010a
        /*0a82*/ 	.byte	0xff
	.zero		1


	//   ....[151]....
        /*0a84*/ 	.word	0x0000cad0
        /*0a88*/ 	.word	0x00000000
        /*0a8c*/ 	.word	0x00000000
        /*0a90*/ 	.short	0x010a
        /*0a92*/ 	.byte	0xff
	.zero		1


	//   ....[152]....
        /*0a94*/ 	.word	0x0000cb30
        /*0a98*/ 	.word	0x00000000
        /*0a9c*/ 	.word	0x00000000
        /*0aa0*/ 	.short	0x010a
        /*0aa2*/ 	.byte	0xff
	.zero		1


	//   ....[153]....
        /*0aa4*/ 	.word	0x0000cb90
        /*0aa8*/ 	.word	0x00000000
        /*0aac*/ 	.word	0x00000160
        /*0ab0*/ 	.short	0x010a
        /*0ab2*/ 	.byte	0xff
	.zero		1


	//   ....[154]....
        /*0ab4*/ 	.word	0x0000cbe0
        /*0ab8*/ 	.word	0x00000008
        /*0abc*/ 	.word	0x00000100
        /*0ac0*/ 	.short	0x010a
        /*0ac2*/ 	.byte	0xff
	.zero		1


	//   ....[155]....
        /*0ac4*/ 	.word	0x0000cc40
        /*0ac8*/ 	.word	0x00000000
        /*0acc*/ 	.word	0x000000f8
        /*0ad0*/ 	.short	0x010a
        /*0ad2*/ 	.byte	0xff
	.zero		1


	//   ....[156]....
        /*0ad4*/ 	.word	0x0000cca0
        /*0ad8*/ 	.word	0x00000005
        /*0adc*/ 	.word	0x000000d0
        /*0ae0*/ 	.short	0x010a
        /*0ae2*/ 	.byte	0xff
	.zero		1


	//   ....[157]....
        /*0ae4*/ 	.word	0x0000cd00
        /*0ae8*/ 	.word	0x00000005
        /*0aec*/ 	.word	0x000000d8
        /*0af0*/ 	.short	0x010a
        /*0af2*/ 	.byte	0xff
	.zero		1


	//   ....[158]....
        /*0af4*/ 	.word	0x0000cd60
        /*0af8*/ 	.word	0x00000005
        /*0afc*/ 	.word	0x000000e0
        /*0b00*/ 	.short	0x010a
        /*0b02*/ 	.byte	0xff
	.zero		1


	//   ....[159]....
        /*0b04*/ 	.word	0x0000cdc0
        /*0b08*/ 	.word	0x00000005
        /*0b0c*/ 	.word	0x000000e8
        /*0b10*/ 	.short	0x010a
        /*0b12*/ 	.byte	0xff
	.zero		1


	//   ....[160]....
        /*0b14*/ 	.word	0x0000ce20
        /*0b18*/ 	.word	0x00000000
        /*0b1c*/ 	.word	0x000000d0
        /*0b20*/ 	.short	0x010a
        /*0b22*/ 	.byte	0xff
	.zero		1


	//   ....[161]....
        /*0b24*/ 	.word	0x0000ce80
        /*0b28*/ 	.word	0x00000000
        /*0b2c*/ 	.word	0x000000d8
        /*0b30*/ 	.short	0x010a
        /*0b32*/ 	.byte	0xff
	.zero		1


	//   ....[162]....
        /*0b34*/ 	.word	0x0000cee0
        /*0b38*/ 	.word	0x00000000
        /*0b3c*/ 	.word	0x000000e0
        /*0b40*/ 	.short	0x010a
        /*0b42*/ 	.byte	0xff
	.zero		1


	//   ....[163]....
        /*0b44*/ 	.word	0x0000cf30
        /*0b48*/ 	.word	0x00000003
        /*0b4c*/ 	.word	0x00000100
        /*0b50*/ 	.short	0x010a
        /*0b52*/ 	.byte	0xff
	.zero		1


	//   ....[164]....
        /*0b54*/ 	.word	0x0000cf80
        /*0b58*/ 	.word	0x00000003
        /*0b5c*/ 	.word	0x000000b0
        /*0b60*/ 	.short	0x010a
        /*0b62*/ 	.byte	0xff
	.zero		1


	//   ....[165]....
        /*0b64*/ 	.word	0x0000cfd0
        /*0b68*/ 	.word	0x00000091
        /*0b6c*/ 	.word	0x00000120
        /*0b70*/ 	.short	0x010a
        /*0b72*/ 	.byte	0xff
	.zero		1


	//   ....[166]....
        /*0b74*/ 	.word	0x0000d020
        /*0b78*/ 	.word	0x0000006b
        /*0b7c*/ 	.word	0x000000b0
        /*0b80*/ 	.short	0x010a
        /*0b82*/ 	.byte	0xff
	.zero		1


	//   ....[167]....
        /*0b84*/ 	.word	0x0000d070
        /*0b88*/ 	.word	0x00000000
        /*0b8c*/ 	.word	0x000000b0
        /*0b90*/ 	.short	0x010a
        /*0b92*/ 	.byte	0xff
	.zero		1


	//   ....[168]....
        /*0b94*/ 	.word	0x0000d0c0
        /*0b98*/ 	.word	0x00000000
        /*0b9c*/ 	.word	0x000000b0
        /*0ba0*/ 	.short	0x010a
        /*0ba2*/ 	.byte	0xff
	.zero		1


	//----- nvinfo : EIATTR_NUM_MBARRIERS
	.align		4
.L_48:
        /*0ba4*/ 	.byte	0x03, 0x38
        /*0ba6*/ 	.short	0x002d


	//----- nvinfo : EIATTR_EXIT_INSTR_OFFSETS
	.align		4
        /*0ba8*/ 	.byte	0x04, 0x1c
        /*0baa*/ 	.short	(.L_50 - .L_49)


	//   ....[0]....
.L_49:
        /*0bac*/ 	.word	0x00002fb0


	//   ....[1]....
        /*0bb0*/ 	.word	0x000034a0


	//   ....[2]....
        /*0bb4*/ 	.word	0x00003500


	//   ....[3]....
        /*0bb8*/ 	.word	0x00004680


	//   ....[4]....
        /*0bbc*/ 	.word	0x00005890


	//   ....[5]....
        /*0bc0*/ 	.word	0x000058d0


	//   ....[6]....
        /*0bc4*/ 	.word	0x0000c230


	//----- nvinfo : EIATTR_MAX_THREADS
	.align		4
.L_50:
        /*0bc8*/ 	.byte	0x04, 0x05
        /*0bca*/ 	.short	(.L_52 - .L_51)
.L_51:
        /*0bcc*/ 	.word	0x00000100
        /*0bd0*/ 	.word	0x00000001
        /*0bd4*/ 	.word	0x00000001


	//----- nvinfo : EIATTR_CRS_STACK_SIZE
	.align		4
.L_52:
        /*0bd8*/ 	.byte	0x04, 0x1e
        /*0bda*/ 	.short	(.L_54 - .L_53)
.L_53:
        /*0bdc*/ 	.word	0x00000000


	//----- nvinfo : EIATTR_CBANK_PARAM_SIZE
	.align		4
.L_54:
        /*0be0*/ 	.byte	0x03, 0x19
        /*0be2*/ 	.short	0x0800


	//----- nvinfo : EIATTR_PARAM_CBANK
	.align		4
        /*0be4*/ 	.byte	0x04, 0x0a
        /*0be6*/ 	.short	(.L_56 - .L_55)
	.align		4
.L_55:
        /*0be8*/ 	.word	index@(.nv.constant0._ZN7cutlass13device_kernelINS_4gemm6kernel13GemmUniversalIN4cute5tupleIJiiiiEEENS1_10collective13CollectiveMmaINS1_35MainloopSm100TmaUmmaWarpSpecializedILi11ELi2ELi2ENS5_IJNS4_1CILi4EEENSA_ILi1EEESC_EEEEENS5_IJNSA_ILi256EEESF_NSA_ILi64EEEEEEaNS5_IJlSC_lEEEaSI_NS4_8TiledMMAINS4_8MMA_AtomIJNS4_21SM100_MMA_S8_2x1SM_SSIaaiLi256ELi256ELNS4_4UMMA5MajorE0ELSN_0ELNSM_8SaturateE0EEEEEENS4_6LayoutINS5_IJSC_SC_SC_EEENS5_IJNSA_ILi0EEEST_ST_EEEEENS5_IJNS4_10UnderscoreESW_SW_EEEEENS4_18SM100_TMA_2SM_LOADENS4_14ComposedLayoutINS4_7SwizzleILi2ELi4ELi3EEENS4_18smem_ptr_flag_bitsILi8EEENSR_INS5_IJNSA_ILi8EEESG_EEENS5_IJSG_SC_EEEEEEEvNS4_8identityENS4_28SM100_TMA_2SM_LOAD_MULTICASTES19_vS1A_EENS_8epilogue10collective18CollectiveEpilogueINS1D_23Sm100TmaWarpSpecializedILi4ELi2ELi64ELb0ELb0EEEJNS5_IJNSA_ILi128EEESF_SG_EEENS5_IJNSR_IS1I_SC_EENSR_ISG_SC_EEEEEaSI_aSI_NS1D_6fusion15FusionCallbacksIS1H_NS1N_17LinearCombinationIaiaiLNS_15FloatRoundStyleE2EEES1J_S1M_JEEENS4_5SM1004TMEM4LOAD26SM100_TMEM_LOAD_32dp32b64xENS4_13SM90_TMA_LOADES19_NS4_39AutoVectorizingCopyWithAssumedAlignmentILi128EEENS4_14SM90_TMA_STOREES19_S1Z_S1Z_EEEvvEEEEvNT_6ParamsE)
        /*0bec*/ 	.short	0x0380
        /*0bee*/ 	.short	0x0800


	//----- nvinfo : EIATTR_SW_WAR
	.align		4
.L_56:
        /*0bf0*/ 	.byte	0x04, 0x36
        /*0bf2*/ 	.short	(.L_58 - .L_57)
.L_57:
        /*0bf4*/ 	.word	0x00000008
.L_58:


//--------------------- .nv.callgraph             --------------------------
	.section	.nv.callgraph,"",@"SHT_CUDA_CALLGRAPH"
	.align	4
	.sectionentsize	8
	.align		4
        /*0000*/ 	.word	0x00000000
	.align		4
        /*0004*/ 	.word	0xffffffff
	.align		4
        /*0008*/ 	.word	index@(_ZN7cutlass13device_kernelINS_4gemm6kernel13GemmUniversalIN4cute5tupleIJiiiiEEENS1_10collective13CollectiveMmaINS1_35MainloopSm100TmaUmmaWarpSpecializedILi11ELi2ELi2ENS5_IJNS4_1CILi4EEENSA_ILi1EEESC_EEEEENS5_IJNSA_ILi256EEESF_NSA_ILi64EEEEEEaNS5_IJlSC_lEEEaSI_NS4_8TiledMMAINS4_8MMA_AtomIJNS4_21SM100_MMA_S8_2x1SM_SSIaaiLi256ELi256ELNS4_4UMMA5MajorE0ELSN_0ELNSM_8SaturateE0EEEEEENS4_6LayoutINS5_IJSC_SC_SC_EEENS5_IJNSA_ILi0EEEST_ST_EEEEENS5_IJNS4_10UnderscoreESW_SW_EEEEENS4_18SM100_TMA_2SM_LOADENS4_14ComposedLayoutINS4_7SwizzleILi2ELi4ELi3EEENS4_18smem_ptr_flag_bitsILi8EEENSR_INS5_IJNSA_ILi8EEESG_EEENS5_IJSG_SC_EEEEEEEvNS4_8identityENS4_28SM100_TMA_2SM_LOAD_MULTICASTES19_vS1A_EENS_8epilogue10collective18CollectiveEpilogueINS1D_23Sm100TmaWarpSpecializedILi4ELi2ELi64ELb0ELb0EEEJNS5_IJNSA_ILi128EEESF_SG_EEENS5_IJNSR_IS1I_SC_EENSR_ISG_SC_EEEEEaSI_aSI_NS1D_6fusion15FusionCallbacksIS1H_NS1N_17LinearCombinationIaiaiLNS_15FloatRoundStyleE2EEES1J_S1M_JEEENS4_5SM1004TMEM4LOAD26SM100_TMEM_LOAD_32dp32b64xENS4_13SM90_TMA_LOADES19_NS4_39AutoVectorizingCopyWithAssumedAlignmentILi128EEENS4_14SM90_TMA_STOREES19_S1Z_S1Z_EEEvvEEEEvNT_6ParamsE)
	.align		4
        /*000c*/ 	.word	index@(__assertfail)
	.align		4
        /*0010*/ 	.word	0x00000000
	.align		4
        /*0014*/ 	.word	0xfffffffe
	.align		4
        /*0018*/ 	.word	0x00000000
	.align		4
        /*001c*/ 	.word	0xfffffffd
	.align		4
        /*0020*/ 	.word	0x00000000
	.align		4
        /*0024*/ 	.word	0xfffffffc


//--------------------- .nv.constant4             --------------------------
	.section	.nv.constant4,"a",@progbits
	.align	8
	.align		8
.nv.constant4:
        /*0000*/ 	.dword	__assertfail
	.align		8
        /*0008*/ 	.dword	__unnamed_1
	.align		8
        /*0010*/ 	.dword	__unnamed_2
	.align		8
        /*0018*/ 	.dword	__unnamed_3
	.align		8
        /*0020*/ 	.dword	_ZN40_INTERNAL_e094769e_4_k_cu_9560e250_292594cuda3std3__45__cpo5beginE
	.align		8
        /*0028*/ 	.dword	_ZN40_INTERNAL_e094769e_4_k_cu_9560e250_292594cuda3std3__45__cpo3endE
	.align		8
        /*0030*/ 	.dword	_ZN40_INTERNAL_e094769e_4_k_cu_9560e250_292594cuda3std3__45__cpo6cbeginE
	.align		8
        /*0038*/ 	.dword	_ZN40_INTERNAL_e094769e_4_k_cu_9560e250_292594cuda3std3__45__cpo4cendE
	.align		8
        /*0040*/ 	.dword	_ZN40_INTERNAL_e094769e_4_k_cu_9560e250_292594cuda3std3__442_GLOBAL__N__e094769e_4_k_cu_9560e250_292596ignoreE
	.align		8
        /*0048*/ 	.dword	_ZN40_INTERNAL_e094769e_4_k_cu_9560e250_292594cuda3std3__419piecewise_constructE
	.align		8
        /*0050*/ 	.dword	_ZN40_INTERNAL_e094769e_4_k_cu_9560e250_292594cuda3std3__48in_placeE
	.align		8
        /*0058*/ 	.dword	_ZN40_INTERNAL_e094769e_4_k_cu_9560e250_292594cuda3std6ranges3__45__cpo4swapE
	.align		8
        /*0060*/ 	.dword	_ZN40_INTERNAL_e094769e_4_k_cu_9560e250_292594cuda3std6ranges3__45__cpo9iter_moveE
	.align		8
        /*0068*/ 	.dword	_ZN40_INTERNAL_e094769e_4_k_cu_9560e250_292594cute7productE
	.align		8
        /*0070*/ 	.dword	_ZN40_INTERNAL_e094769e_4_k_cu_9560e250_292594cute1_E
	.align		8
        /*0078*/ 	.dword	$str$25
	.align		8
        /*0080*/ 	.dword	$str$26
	.align		8
        /*0088*/ 	.dword	$str$27
	.align		8
        /*0090*/ 	.dword	$str$28


//--------------------- .text._ZN7cutlass13device_kernelINS_4gemm6kernel13GemmUniversalIN4cute5tupleIJiiiiEEENS1_10collective13CollectiveMmaINS1_35MainloopSm100TmaUmmaWarpSpecializedILi11ELi2ELi2ENS5_IJNS4_1CILi4EEENSA_ILi1EEESC_EEEEENS5_IJNSA_ILi256EEESF_NSA_ILi64EEEEEEaNS5_IJlSC_lEEEaSI_NS4_8TiledMMAINS4_8MMA_AtomIJNS4_21SM100_MMA_S8_2x1SM_SSIaaiLi256ELi256ELNS4_4UMMA5MajorE0ELSN_0ELNSM_8SaturateE0EEEEEENS4_6LayoutINS5_IJSC_SC_SC_EEENS5_IJNSA_ILi0EEEST_ST_EEEEENS5_IJNS4_10UnderscoreESW_SW_EEEEENS4_18SM100_TMA_2SM_LOADENS4_14ComposedLayoutINS4_7SwizzleILi2ELi4ELi3EEENS4_18smem_ptr_flag_bitsILi8EEENSR_INS5_IJNSA_ILi8EEESG_EEENS5_IJSG_SC_EEEEEEEvNS4_8identityENS4_28SM100_TMA_2SM_LOAD_MULTICASTES19_vS1A_EENS_8epilogue10collective18CollectiveEpilogueINS1D_23Sm100TmaWarpSpecializedILi4ELi2ELi64ELb0ELb0EEEJNS5_IJNSA_ILi128EEESF_SG_EEENS5_IJNSR_IS1I_SC_EENSR_ISG_SC_EEEEEaSI_aSI_NS1D_6fusion15FusionCallbacksIS1H_NS1N_17LinearCombinationIaiaiLNS_15FloatRoundStyleE2EEES1J_S1M_JEEENS4_5SM1004TMEM4LOAD26SM100_TMEM_LOAD_32dp32b64xENS4_13SM90_TMA_LOADES19_NS4_39AutoVectorizingCopyWithAssumedAlignmentILi128EEENS4_14SM90_TMA_STOREES19_S1Z_S1Z_EEEvvEEEEvNT_6ParamsE --------------------------
	.section	.text._ZN7cutlass13device_kernelINS_4gemm6kernel13GemmUniversalIN4cute5tupleIJiiiiEEENS1_10collective13CollectiveMmaINS1_35MainloopSm100TmaUmmaWarpSpecializedILi11ELi2ELi2ENS5_IJNS4_1CILi4EEENSA_ILi1EEESC_EEEEENS5_IJNSA_ILi256EEESF_NSA_ILi64EEEEEEaNS5_IJlSC_lEEEaSI_NS4_8TiledMMAINS4_8MMA_AtomIJNS4_21SM100_MMA_S8_2x1SM_SSIaaiLi256ELi256ELNS4_4UMMA5MajorE0ELSN_0ELNSM_8SaturateE0EEEEEENS4_6LayoutINS5_IJSC_SC_SC_EEENS5_IJNSA_ILi0EEEST_ST_EEEEENS5_IJNS4_10UnderscoreESW_SW_EEEEENS4_18SM100_TMA_2SM_LOADENS4_14ComposedLayoutINS4_7SwizzleILi2ELi4ELi3EEENS4_18smem_ptr_flag_bitsILi8EEENSR_INS5_IJNSA_ILi8EEESG_EEENS5_IJSG_SC_EEEEEEEvNS4_8identityENS4_28SM100_TMA_2SM_LOAD_MULTICASTES19_vS1A_EENS_8epilogue10collective18CollectiveEpilogueINS1D_23Sm100TmaWarpSpecializedILi4ELi2ELi64ELb0ELb0EEEJNS5_IJNSA_ILi128EEESF_SG_EEENS5_IJNSR_IS1I_SC_EENSR_ISG_SC_EEEEEaSI_aSI_NS1D_6fusion15FusionCallbacksIS1H_NS1N_17LinearCombinationIaiaiLNS_15FloatRoundStyleE2EEES1J_S1M_JEEENS4_5SM1004TMEM4LOAD26SM100_TMEM_LOAD_32dp32b64xENS4_13SM90_TMA_LOADES19_NS4_39AutoVectorizingCopyWithAssumedAlignmentILi128EEENS4_14SM90_TMA_STOREES19_S1Z_S1Z_EEEvvEEEEvNT_6ParamsE,"ax",@progbits
	.align	128
.text._ZN7cutlass13device_kernelINS_4gemm6kernel13GemmUniversalIN4cute5tupleIJiiiiEEENS1_10collective13CollectiveMmaINS1_35MainloopSm100TmaUmmaWarpSpecializedILi11ELi2ELi2ENS5_IJNS4_1CILi4EEENSA_ILi1EEESC_EEEEENS5_IJNSA_ILi256EEESF_NSA_ILi64EEEEEEaNS5_IJlSC_lEEEaSI_NS4_8TiledMMAINS4_8MMA_AtomIJNS4_21SM100_MMA_S8_2x1SM_SSIaaiLi256ELi256ELNS4_4UMMA5MajorE0ELSN_0ELNSM_8SaturateE0EEEEEENS4_6LayoutINS5_IJSC_SC_SC_EEENS5_IJNSA_ILi0EEEST_ST_EEEEENS5_IJNS4_10UnderscoreESW_SW_EEEEENS4_18SM100_TMA_2SM_LOADENS4_14ComposedLayoutINS4_7SwizzleILi2ELi4ELi3EEENS4_18smem_ptr_flag_bitsILi8EEENSR_INS5_IJNSA_ILi8EEESG_EEENS5_IJSG_SC_EEEEEEEvNS4_8identityENS4_28SM100_TMA_2SM_LOAD_MULTICASTES19_vS1A_EENS_8epilogue10collective18CollectiveEpilogueINS1D_23Sm100TmaWarpSpecializedILi4ELi2ELi64ELb0ELb0EEEJNS5_IJNSA_ILi128EEESF_SG_EEENS5_IJNSR_IS1I_SC_EENSR_ISG_SC_EEEEEaSI_aSI_NS1D_6fusion15FusionCallbacksIS1H_NS1N_17LinearCombinationIaiaiLNS_15FloatRoundStyleE2EEES1J_S1M_JEEENS4_5SM1004TMEM4LOAD26SM100_TMEM_LOAD_32dp32b64xENS4_13SM90_TMA_LOADES19_NS4_39AutoVectorizingCopyWithAssumedAlignmentILi128EEENS4_14SM90_TMA_STOREES19_S1Z_S1Z_EEEvvEEEEvNT_6ParamsE:
        .type           _ZN7cutlass13device_kernelINS_4gemm6kernel13GemmUniversalIN4cute5tupleIJiiiiEEENS1_10collective13CollectiveMmaINS1_35MainloopSm100TmaUmmaWarpSpecializedILi11ELi2ELi2ENS5_IJNS4_1CILi4EEENSA_ILi1EEESC_EEEEENS5_IJNSA_ILi256EEESF_NSA_ILi64EEEEEEaNS5_IJlSC_lEEEaSI_NS4_8TiledMMAINS4_8MMA_AtomIJNS4_21SM100_MMA_S8_2x1SM_SSIaaiLi256ELi256ELNS4_4UMMA5MajorE0ELSN_0ELNSM_8SaturateE0EEEEEENS4_6LayoutINS5_IJSC_SC_SC_EEENS5_IJNSA_ILi0EEEST_ST_EEEEENS5_IJNS4_10UnderscoreESW_SW_EEEEENS4_18SM100_TMA_2SM_LOADENS4_14ComposedLayoutINS4_7SwizzleILi2ELi4ELi3EEENS4_18smem_ptr_flag_bitsILi8EEENSR_INS5_IJNSA_ILi8EEESG_EEENS5_IJSG_SC_EEEEEEEvNS4_8identityENS4_28SM100_TMA_2SM_LOAD_MULTICASTES19_vS1A_EENS_8epilogue10collective18CollectiveEpilogueINS1D_23Sm100TmaWarpSpecializedILi4ELi2ELi64ELb0ELb0EEEJNS5_IJNSA_ILi128EEESF_SG_EEENS5_IJNSR_IS1I_SC_EENSR_ISG_SC_EEEEEaSI_aSI_NS1D_6fusion15FusionCallbacksIS1H_NS1N_17LinearCombinationIaiaiLNS_15FloatRoundStyleE2EEES1J_S1M_JEEENS4_5SM1004TMEM4LOAD26SM100_TMEM_LOAD_32dp32b64xENS4_13SM90_TMA_LOADES19_NS4_39AutoVectorizingCopyWithAssumedAlignmentILi128EEENS4_14SM90_TMA_STOREES19_S1Z_S1Z_EEEvvEEEEvNT_6ParamsE,@function
        .size           _ZN7cutlass13device_kernelINS_4gemm6kernel13GemmUniversalIN4cute5tupleIJiiiiEEENS1_10collective13CollectiveMmaINS1_35MainloopSm100TmaUmmaWarpSpecializedILi11ELi2ELi2ENS5_IJNS4_1CILi4EEENSA_ILi1EEESC_EEEEENS5_IJNSA_ILi256EEESF_NSA_ILi64EEEEEEaNS5_IJlSC_lEEEaSI_NS4_8TiledMMAINS4_8MMA_AtomIJNS4_21SM100_MMA_S8_2x1SM_SSIaaiLi256ELi256ELNS4_4UMMA5MajorE0ELSN_0ELNSM_8SaturateE0EEEEEENS4_6LayoutINS5_IJSC_SC_SC_EEENS5_IJNSA_ILi0EEEST_ST_EEEEENS5_IJNS4_10UnderscoreESW_SW_EEEEENS4_18SM100_TMA_2SM_LOADENS4_14ComposedLayoutINS4_7SwizzleILi2ELi4ELi3EEENS4_18smem_ptr_flag_bitsILi8EEENSR_INS5_IJNSA_ILi8EEESG_EEENS5_IJSG_SC_EEEEEEEvNS4_8identityENS4_28SM100_TMA_2SM_LOAD_MULTICASTES19_vS1A_EENS_8epilogue10collective18CollectiveEpilogueINS1D_23Sm100TmaWarpSpecializedILi4ELi2ELi64ELb0ELb0EEEJNS5_IJNSA_ILi128EEESF_SG_EEENS5_IJNSR_IS1I_SC_EENSR_ISG_SC_EEEEEaSI_aSI_NS1D_6fusion15FusionCallbacksIS1H_NS1N_17LinearCombinationIaiaiLNS_15FloatRoundStyleE2EEES1J_S1M_JEEENS4_5SM1004TMEM4LOAD26SM100_TMEM_LOAD_32dp32b64xENS4_13SM90_TMA_LOADES19_NS4_39AutoVectorizingCopyWithAssumedAlignmentILi128EEENS4_14SM90_TMA_STOREES19_S1Z_S1Z_EEEvvEEEEvNT_6ParamsE,(.L_x_207 - _ZN7cutlass13device_kernelINS_4gemm6kernel13GemmUniversalIN4cute5tupleIJiiiiEEENS1_10collective13CollectiveMmaINS1_35MainloopSm100TmaUmmaWarpSpecializedILi11ELi2ELi2ENS5_IJNS4_1CILi4EEENSA_ILi1EEESC_EEEEENS5_IJNSA_ILi256EEESF_NSA_ILi64EEEEEEaNS5_IJlSC_lEEEaSI_NS4_8TiledMMAINS4_8MMA_AtomIJNS4_21SM100_MMA_S8_2x1SM_SSIaaiLi256ELi256ELNS4_4UMMA5MajorE0ELSN_0ELNSM_8SaturateE0EEEEEENS4_6LayoutINS5_IJSC_SC_SC_EEENS5_IJNSA_ILi0EEEST_ST_EEEEENS5_IJNS4_10UnderscoreESW_SW_EEEEENS4_18SM100_TMA_2SM_LOADENS4_14ComposedLayoutINS4_7SwizzleILi2ELi4ELi3EEENS4_18smem_ptr_flag_bitsILi8EEENSR_INS5_IJNSA_ILi8EEESG_EEENS5_IJSG_SC_EEEEEEEvNS4_8identityENS4_28SM100_TMA_2SM_LOAD_MULTICASTES19_vS1A_EENS_8epilogue10collective18CollectiveEpilogueINS1D_23Sm100TmaWarpSpecializedILi4ELi2ELi64ELb0ELb0EEEJNS5_IJNSA_ILi128EEESF_SG_EEENS5_IJNSR_IS1I_SC_EENSR_ISG_SC_EEEEEaSI_aSI_NS1D_6fusion15FusionCallbacksIS1H_NS1N_17LinearCombinationIaiaiLNS_15FloatRoundStyleE2EEES1J_S1M_JEEENS4_5SM1004TMEM4LOAD26SM100_TMEM_LOAD_32dp32b64xENS4_13SM90_TMA_LOADES19_NS4_39AutoVectorizingCopyWithAssumedAlignmentILi128EEENS4_14SM90_TMA_STOREES19_S1Z_S1Z_EEEvvEEEEvNT_6ParamsE)
        .other          _ZN7cutlass13device_kernelINS_4gemm6kernel13GemmUniversalIN4cute5tupleIJiiiiEEENS1_10collective13CollectiveMmaINS1_35MainloopSm100TmaUmmaWarpSpecializedILi11ELi2ELi2ENS5_IJNS4_1CILi4EEENSA_ILi1EEESC_EEEEENS5_IJNSA_ILi256EEESF_NSA_ILi64EEEEEEaNS5_IJlSC_lEEEaSI_NS4_8TiledMMAINS4_8MMA_AtomIJNS4_21SM100_MMA_S8_2x1SM_SSIaaiLi256ELi256ELNS4_4UMMA5MajorE0ELSN_0ELNSM_8SaturateE0EEEEEENS4_6LayoutINS5_IJSC_SC_SC_EEENS5_IJNSA_ILi0EEEST_ST_EEEEENS5_IJNS4_10UnderscoreESW_SW_EEEEENS4_18SM100_TMA_2SM_LOADENS4_14ComposedLayoutINS4_7SwizzleILi2ELi4ELi3EEENS4_18smem_ptr_flag_bitsILi8EEENSR_INS5_IJNSA_ILi8EEESG_EEENS5_IJSG_SC_EEEEEEEvNS4_8identityENS4_28SM100_TMA_2SM_LOAD_MULTICASTES19_vS1A_EENS_8epilogue10collective18CollectiveEpilogueINS1D_23Sm100TmaWarpSpecializedILi4ELi2ELi64ELb0ELb0EEEJNS5_IJNSA_ILi128EEESF_SG_EEENS5_IJNSR_IS1I_SC_EENSR_ISG_SC_EEEEEaSI_aSI_NS1D_6fusion15FusionCallbacksIS1H_NS1N_17LinearCombinationIaiaiLNS_15FloatRoundStyleE2EEES1J_S1M_JEEENS4_5SM1004TMEM4LOAD26SM100_TMEM_LOAD_32dp32b64xENS4_13SM90_TMA_LOADES19_NS4_39AutoVectorizingCopyWithAssumedAlignmentILi128EEENS4_14SM90_TMA_STOREES19_S1Z_S1Z_EEEvvEEEEvNT_6ParamsE,@"STO_CUDA_ENTRY STV_DEFAULT"
_ZN7cutlass13device_kernelINS_4gemm6kernel13GemmUniversalIN4cute5tupleIJiiiiEEENS1_10collective13CollectiveMmaINS1_35MainloopSm100TmaUmmaWarpSpecializedILi11ELi2ELi2ENS5_IJNS4_1CILi4EEENSA_ILi1EEESC_EEEEENS5_IJNSA_ILi256EEESF_NSA_ILi64EEEEEEaNS5_IJlSC_lEEEaSI_NS4_8TiledMMAINS4_8MMA_AtomIJNS4_21SM100_MMA_S8_2x1SM_SSIaaiLi256ELi256ELNS4_4UMMA5MajorE0ELSN_0ELNSM_8SaturateE0EEEEEENS4_6LayoutINS5_IJSC_SC_SC_EEENS5_IJNSA_ILi0EEEST_ST_EEEEENS5_IJNS4_10UnderscoreESW_SW_EEEEENS4_18SM100_TMA_2SM_LOADENS4_14ComposedLayoutINS4_7SwizzleILi2ELi4ELi3EEENS4_18smem_ptr_flag_bitsILi8EEENSR_INS5_IJNSA_ILi8EEESG_EEENS5_IJSG_SC_EEEEEEEvNS4_8identityENS4_28SM100_TMA_2SM_LOAD_MULTICASTES19_vS1A_EENS_8epilogue10collective18CollectiveEpilogueINS1D_23Sm100TmaWarpSpecializedILi4ELi2ELi64ELb0ELb0EEEJNS5_IJNSA_ILi128EEESF_SG_EEENS5_IJNSR_IS1I_SC_EENSR_ISG_SC_EEEEEaSI_aSI_NS1D_6fusion15FusionCallbacksIS1H_NS1N_17LinearCombinationIaiaiLNS_15FloatRoundStyleE2EEES1J_S1M_JEEENS4_5SM1004TMEM4LOAD26SM100_TMEM_LOAD_32dp32b64xENS4_13SM90_TMA_LOADES19_NS4_39AutoVectorizingCopyWithAssumedAlignmentILi128EEENS4_14SM90_TMA_STOREES19_S1Z_S1Z_EEEvvEEEEvNT_6ParamsE:
[----:B------:R-:W1:Y:S01]  /*0000*/  LDC R1, c[0x0][0x37c] ;  /* 0x0000df00ff017b82 */ /* 0x000e620000000800 */
[----:B------:R-:W2:Y:S01]  /*0010*/  S2R R155, SR_TID.X ;  /* 0x00000000009b7919 */ /* 0x000ea20000002100 */
[----:B------:R-:W3:Y:S06]  /*0020*/  LDCU.64 UR8, c[0x0][0x890] ;  /* 0x00011200ff0877ac */ /* 0x000eec0008000a00 */
[----:B------:R-:W4:Y:S01]  /*0030*/  S2UR UR45, SR_CgaCtaId ;  /* 0x00000000002d79c3 */ /* 0x000f220000008800 */
[----:B------:R-:W-:Y:S02]  /*0040*/  PRMT R140, RZ, 0x7610, R140 ;  /* 0x00007610ff8c7816 */ /* 0x000fe4000000008c */
[----:B------:R-:W-:Y:S01]  /*0050*/  ELECT P1, URZ, PT ;  /* 0x0000000000ff782f */ /* 0x000fe20003820000 */
[----:B---3--:R-:W-:-:S04]  /*0060*/  UISETP.NE.U32.AND UP0, UPT, UR8, URZ, UPT ;  /* 0x000000ff0800728c */ /* 0x008fc8000bf05070 */
[----:B------:R-:W-:Y:S02]  /*0070*/  UISETP.NE.AND.EX UP0, UPT, UR9, URZ, UPT, UP0 ;  /* 0x000000ff0900728c */ /* 0x000fe4000bf05300 */
[----:B----4-:R-:W-:Y:S02]  /*0080*/  ULOP3.LUT UR33, UR45, 0x1, URZ, 0xc0, !UPT ;  /* 0x000000012d217892 */ /* 0x010fe4000f8ec0ff */
[----:B------:R-:W-:Y:S01]  /*0090*/  ULOP3.LUT UR34, UR45, 0x1, URZ, 0x3c, !UPT ;  /* 0x000000012d227892 */ /* 0x000fe2000f8e3cff */
[----:B--2---:R-:W-:-:S05]  /*00a0*/  SHF.R.U32.HI R141, RZ, 0x5, R155 ;  /* 0x00000005ff8d7819 */ /* 0x004fca000001169b */
[----:B------:R-:W2:Y:S02]  /*00b0*/  SHFL.IDX PT, R0, R141, RZ, 0x1f ;  /* 0x00001fff8d007589 */ /* 0x000ea400000e0000 */
[----:B--2---:R-:W-:Y:S01]  /*00c0*/  R2UR UR18, R0 ;  /* 0x00000000001272ca */ /* 0x004fe200000e0000 */
[----:B-1----:R-:W-:-:S14]  /*00d0*/  BRA.U UP0, `(.L_x_0) ;  /* 0x0000000100307547 */ /* 0x002fdc000b800000 */
[----:B------:R-:W1:Y:S02]  /*00e0*/  LDCU.64 UR4, c[0x0][0x888] ;  /* 0x00011100ff0477ac */ /* 0x000e640008000a00 */
[----:B-1----:R-:W-:-:S04]  /*00f0*/  UISETP.NE.U32.AND UP0, UPT, UR4, URZ, UPT ;  /* 0x000000ff0400728c */ /* 0x002fc8000bf05070 */
[----:B------:R-:W-:-:S09]  /*0100*/  UISETP.NE.AND.EX UP0, UPT, UR5, URZ, UPT, UP0 ;  /* 0x000000ff0500728c */ /* 0x000fd2000bf05300 */
[----:B------:R-:W-:Y:S05]  /*0110*/  BRA.U !UP0, `(.L_x_1) ;  /* 0x0000000108147547 */ /* 0x000fea000b800000 */
[----:B------:R-:W1:Y:S01]  /*0120*/  LDC.64 R72, c[0x0][0x888] ;  /* 0x00022200ff487b82 */ /* 0x000e620000000a00 */
[----:B------:R-:W1:Y:S02]  /*0130*/  LDCU.64 UR4, c[0x0][0x358] ;  /* 0x00006b00ff0477ac */ /* 0x000e640008000a00 */
[----:B-1----:R1:W5:Y:S01]  /*0140*/  LDG.E R72, desc[UR4][R72.64] ;  /* 0x0000000448487981 */ /* 0x002362000c1e1900 */
[----:B------:R-:W-:Y:S01]  /*0150*/  HFMA2 R140, -RZ, RZ, 0, 5.9604644775390625e-08 ;  /* 0x00000001ff8c7431 */ /* 0x000fe200000001ff */
[----:B------:R-:W-:Y:S05]  /*0160*/  BRA `(.L_x_0) ;  /* 0x00000000000c7947 */ /* 0x000fea0003800000 */
.L_x_1:
[----:B------:R-:W1:Y:S01]  /*0170*/  LDCU UR4, c[0x0][0x880] ;  /* 0x00011000ff0477ac */ /* 0x000e620008000800 */
[----:B------:R-:W-:Y:S01]  /*0180*/  HFMA2 R140, -RZ, RZ, 0, 5.9604644775390625e-08 ;  /* 0x00000001ff8c7431 */ /* 0x000fe200000001ff */
[----:B-1----:R-:W-:-:S07]  /*0190*/  MOV R72, UR4 ;  /* 0x0000000400487c02 */ /* 0x002fce0008000f00 */
.L_x_0:
[----:B------:R-:W2:Y:S02]  /*01a0*/  LDCU.64 UR4, c[0x0][0x8b0] ;  /* 0x00011600ff0477ac */ /* 0x000ea40008000a00 */
[----:B--2---:R-:W-:-:S04]  /*01b0*/  UISETP.NE.U32.AND UP0, UPT, UR4, URZ, UPT ;  /* 0x000000ff0400728c */ /* 0x004fc8000bf05070 */
[----:B------:R-:W-:-:S09]  /*01c0*/  UISETP.NE.AND.EX UP0, UPT, UR5, URZ, UPT, UP0 ;  /* 0x000000ff0500728c */ /* 0x000fd2000bf05300 */
[----:B------:R-:W-:Y:S05]  /*01d0*/  BRA.U UP0, `(.L_x_2) ;  /* 0x0000000100287547 */ /* 0x000fea000b800000 */
[----:B------:R-:W2:Y:S02]  /*01e0*/  LDCU.64 UR4, c[0x0][0x8a8] ;  /* 0x00011500ff0477ac */ /* 0x000ea40008000a00 */
[----:B--2---:R-:W-:-:S04]  /*01f0*/  UISETP.NE.U32.AND UP0, UPT, UR4, URZ, UPT ;  /* 0x000000ff0400728c */ /* 0x004fc8000bf05070 */
[----:B------:R-:W-:-:S09]  /*0200*/  UISETP.NE.AND.EX UP0, UPT, UR5, URZ, UPT, UP0 ;  /* 0x000000ff0500728c */ /* 0x000fd2000bf05300 */
[----:B------:R-:W-:Y:S05]  /*0210*/  BRA.U !UP0, `(.L_x_3) ;  /* 0x0000000108107547 */ /* 0x000fea000b800000 */
[----:B------:R-:W2:Y:S01]  /*0220*/  LDC.64 R70, c[0x0][0x8a8] ;  /* 0x00022a00ff467b82 */ /* 0x000ea20000000a00 */
[----:B------:R-:W2:Y:S02]  /*0230*/  LDCU.64 UR4, c[0x0][0x358] ;  /* 0x00006b00ff0477ac */ /* 0x000ea40008000a00 */
[----:B--2---:R2:W5:Y:S01]  /*0240*/  LDG.E R70, desc[UR4][R70.64] ;  /* 0x0000000446467981 */ /* 0x004562000c1e1900 */
[----:B------:R-:W-:Y:S05]  /*0250*/  BRA `(.L_x_2) ;  /* 0x0000000000087947 */ /* 0x000fea0003800000 */
.L_x_3:
[----:B------:R-:W2:Y:S02]  /*0260*/  LDCU UR4, c[0x0][0x8a0] ;  /* 0x00011400ff0477ac */ /* 0x000ea40008000800 */
[----:B--2---:R-:W-:Y:S02]  /*0270*/  MOV R70, UR4 ;  /* 0x0000000400467c02 */ /* 0x004fe40008000f00 */
.L_x_2:
[----:B------:R-:W-:Y:S01]  /*0280*/  IMAD.U32 R0, RZ, RZ, UR18 ;  /* 0x00000012ff007e24 */ /* 0x000fe2000f8e00ff */
[----:B------:R-:W-:Y:S04]  /*0290*/  BSSY.RECONVERGENT B0, `(.L_x_4) ;  /* 0x000000c000007945 */ /* 0x000fe80003800200 */
[C---:B------:R-:W-:Y:S02]  /*02a0*/  ISETP.NE.OR P2, PT, R0.reuse, 0x1, !P1 ;  /* 0x000000010000780c */ /* 0x040fe40004f45670 */
[----:B------:R-:W-:-:S11]  /*02b0*/  ISETP.NE.OR P0, PT, R0, 0x3, !P1 ;  /* 0x000000030000780c */ /* 0x000fd60004f05670 */
[----:B------:R-:W-:Y:S05]  /*02c0*/  @P2 BRA `(.L_x_5) ;  /* 0x0000000000202947 */ /* 0x000fea0003800000 */
[----:B------:R-:W3:Y:S02]  /*02d0*/  LDCU.64 UR4, c[0x0][0x348] ;  /* 0x00006900ff0477ac */ /* 0x000ee40008000a00 */
[----:B---3--:R-:W-:Y:S02]  /*02e0*/  UIADD3 UR6, UP1, UPT, UR4, 0x80, URZ ;  /* 0x0000008004067890 */ /* 0x008fe4000ff3e0ff */
[----:B------:R-:W-:Y:S02]  /*02f0*/  UIADD3 UR4, UP0, UPT, UR4, 0x180, URZ ;  /* 0x0000018004047890 */ /* 0x000fe4000ff1e0ff */
[----:B------:R-:W-:Y:S02]  /*0300*/  UIADD3.X UR7, UPT, UPT, URZ, UR5, URZ, UP1, !UPT ;  /* 0x00000005ff077290 */ /* 0x000fe40008ffe4ff */
[----:B------:R-:W-:-:S07]  /*0310*/  UIADD3.X UR5, UPT, UPT, URZ, UR5, URZ, UP0, !UPT ;  /* 0x00000005ff057290 */ /* 0x000fce00087fe4ff */
[----:B------:R3:W-:Y:S02]  /*0320*/  UTMACCTL.PF [UR6] ;  /* 0x00000000060079b9 */ /* 0x0007e40008040000 */
[----:B------:R3:W-:Y:S02]  /*0330*/  UTMACCTL.PF [UR4] ;  /* 0x00000000040079b9 */ /* 0x0007e40008040000 */
[----:B---3--:R-:W-:Y:S01]  /*0340*/  NOP ;  /* 0x0000000000007918 */ /* 0x008fe20000000000 */
.L_x_5:
[----:B------:R-:W-:Y:S05]  /*0350*/  BSYNC.RECONVERGENT B0 ;  /* 0x0000000000007941 */ /* 0x000fea0003800200 */
.L_x_4:
[----:B------:R-:W-:Y:S04]  /*0360*/  BSSY.RECONVERGENT B0, `(.L_x_6) ;  /* 0x000000a000007945 */ /* 0x000fe80003800200 */
        /* <DEDUP_REMOVED lines=9> */
.L_x_7:
[----:B------:R-:W-:Y:S05]  /*0400*/  BSYNC.RECONVERGENT B0 ;  /* 0x0000000000007941 */ /* 0x000fea0003800200 */
.L_x_6:
[----:B------:R-:W3:Y:S01]  /*0410*/  LDCU.64 UR4, c[0x0][0x888] ;  /* 0x00011100ff0477ac */ /* 0x000ee20008000a00 */
[----:B------:R-:W-:Y:S02]  /*0420*/  UISETP.EQ.U32.AND UP2, UPT, UR8, URZ, UPT ;  /* 0x000000ff0800728c */ /* 0x000fe4000bf42070 */
[----:B------:R-:W-:Y:S02]  /*0430*/  UPLOP3.LUT UP4, UPT, UPT, UPT, UPT, 0x80, 0x8 ;  /* 0x000000000008789c */ /* 0x000fe40003f8f070 */
[----:B---3--:R-:W-:-:S04]  /*0440*/  UISETP.NE.U32.AND UP0, UPT, UR4, URZ, UPT ;  /* 0x000000ff0400728c */ /* 0x008fc8000bf05070 */
[----:B------:R-:W-:-:S04]  /*0450*/  UISETP.NE.AND.EX UP1, UPT, UR5, URZ, UPT, UP0 ;  /* 0x000000ff0500728c */ /* 0x000fc8000bf25300 */
[----:B------:R-:W-:-:S04]  /*0460*/  UISETP.EQ.OR.EX UP3, UPT, UR9, URZ, !UP1, UP2 ;  /* 0x000000ff0900728c */ /* 0x000fc8000cf62720 */
[----:B------:R-:W-:-:S06]  /*0470*/  UP2UR UR4, UPR, URZ, 0x8 ;  /* 0x00000008ff047883 */ /* 0x000fcc0008000000 */
[----:B------:R-:W-:Y:S01]  /*0480*/  MOV R144, UR4 ;  /* 0x0000000400907c02 */ /* 0x000fe20008000f00 */
[----:B------:R-:W-:Y:S06]  /*0490*/  BRA.U !UP3, `(.L_x_8) ;  /* 0x000000010b207547 */ /* 0x000fec000b800000 */
[----:B-----5:R-:W-:Y:S01]  /*04a0*/  R2UR UR5, R72 ;  /* 0x00000000480572ca */ /* 0x020fe200000e0000 */
[----:B------:R-:W-:Y:S02]  /*04b0*/  UISETP.NE.U32.AND UP2, UPT, UR8, URZ, UPT ;  /* 0x000000ff0800728c */ /* 0x000fe4000bf45070 */
[----:B------:R-:W-:Y:S02]  /*04c0*/  USEL UR4, URZ, 0xffffffff, UP1 ;  /* 0xffffffffff047887 */ /* 0x000fe40008800000 */
[----:B------:R-:W-:-:S08]  /*04d0*/  UISETP.NE.AND.EX UP2, UPT, UR9, URZ, UPT, UP2 ;  /* 0x000000ff0900728c */ /* 0x000fd0000bf45320 */
[----:B------:R-:W-:-:S04]  /*04e0*/  UISETP.NE.AND UP0, UPT, UR5, URZ, UPT ;  /* 0x000000ff0500728c */ /* 0x000fc8000bf05270 */
[----:B------:R-:W-:-:S04]  /*04f0*/  @!UP2 USEL UR4, URZ, 0xffffffff, UP0 ;  /* 0xffffffffff04a887 */ /* 0x000fc80008000000 */
[----:B------:R-:W-:-:S04]  /*0500*/  ULOP3.LUT UR4, UR4, 0x1, URZ, 0xc0, !UPT ;  /* 0x0000000104047892 */ /* 0x000fc8000f8ec0ff */
[----:B------:R-:W-:-:S11]  /*0510*/  UISETP.NE.U32.AND UP4, UPT, UR4, 0x1, UPT ;  /* 0x000000010400788c */ /* 0x000fd6000bf85070 */
.L_x_8:
[----:B------:R-:W3:Y:S01]  /*0520*/  SHFL.IDX PT, R0, R141, RZ, 0x1f ;  /* 0x00001fff8d007589 */ /* 0x000ee200000e0000 */
[----:B------:R-:W-:-:S04]  /*0530*/  UISETP.NE.AND UP0, UPT, UR18, 0x2, UPT ;  /* 0x000000021200788c */ /* 0x000fc8000bf05270 */
[----:B------:R-:W-:Y:S02]  /*0540*/  UISETP.EQ.AND UP2, UPT, UR33, URZ, !UP0 ;  /* 0x000000ff2100728c */ /* 0x000fe4000c742270 */
[----:B------:R-:W-:-:S04]  /*0550*/  USEL UR46, URZ, 0x1, UP0 ;  /* 0x00000001ff2e7887 */ /* 0x000fc80008000000 */
[----:B------:R-:W-:Y:S02]  /*0560*/  PLOP3.LUT P3, PT, P1, PT, UP2, 0x80, 0x8 ;  /* 0x000000000008781c */ /* 0x000fe40000f6f028 */
[----:B---3--:R-:W-:-:S13]  /*0570*/  ISETP.NE.AND P0, PT, R0, RZ, PT ;  /* 0x000000ff0000720c */ /* 0x008fda0003f05270 */
[----:B------:R-:W-:Y:S05]  /*0580*/  @P0 BRA `(.L_x_9) ;  /* 0x0000000000980947 */ /* 0x000fea0003800000 */
[----:B------:R-:W-:Y:S01]  /*0590*/  ELECT P0, URZ, PT ;  /* 0x0000000000ff782f */ /* 0x000fe20003800000 */
[----:B------:R-:W-:-:S12]  /*05a0*/  BSSY.RECONVERGENT B0, `(.L_x_9) ;  /* 0x0000024000007945 */ /* 0x000fd80003800200 */
[----:B------:R-:W-:Y:S05]  /*05b0*/  @!P0 BRA `(.L_x_10) ;  /* 0x0000000000888947 */ /* 0x000fea0003800000 */
[----:B------:R-:W-:Y:S01]  /*05c0*/  UMOV UR4, 0x400 ;  /* 0x0000040000047882 */ /* 0x000fe20000000000 */
[----:B------:R-:W-:Y:S01]  /*05d0*/  UMOV UR8, 0x1 ;  /* 0x0000000100087882 */ /* 0x000fe20000000000 */
[----:B------:R-:W-:Y:S01]  /*05e0*/  UMOV UR6, 0x2 ;  /* 0x0000000200067882 */ /* 0x000fe20000000000 */
[----:B------:R-:W-:Y:S02]  /*05f0*/  ULEA UR4, UR45, UR4, 0x18 ;  /* 0x000000042d047291 */ /* 0x000fe4000f8ec0ff */
[----:B------:R-:W-:-:S04]  /*0600*/  UIADD3 UR8, UPT, UPT, -UR8, 0x100000, URZ ;  /* 0x0010000008087890 */ /* 0x000fc8000fffe1ff */
[----:B------:R-:W-:Y:S02]  /*0610*/  USHF.L.U32 UR9, UR8, 0xb, URZ ;  /* 0x0000000b08097899 */ /* 0x000fe400080006ff */
[----:B------:R-:W-:Y:S02]  /*0620*/  USHF.L.U32 UR8, UR8, 0x1, URZ ;  /* 0x0000000108087899 */ /* 0x000fe400080006ff */
[----:B------:R-:W-:-:S04]  /*0630*/  UIADD3 UR6, UPT, UPT, -UR6, 0x100000, URZ ;  /* 0x0010000006067890 */ /* 0x000fc8000fffe1ff */
[----:B------:R-:W-:Y:S02]  /*0640*/  USHF.L.U32 UR7, UR6, 0xb, URZ ;  /* 0x0000000b06077899 */ /* 0x000fe400080006ff */
[----:B------:R-:W-:Y:S01]  /*0650*/  USHF.L.U32 UR6, UR6, 0x1, URZ ;  /* 0x0000000106067899 */ /* 0x000fe200080006ff */
[----:B------:R-:W3:Y:S03]  /*0660*/  FENCE.VIEW.ASYNC.S ;  /* 0x00000000000073c6 */ /* 0x000ee60000000000 */
[----:B---3--:R3:W4:Y:S08]  /*0670*/  SYNCS.EXCH.64 URZ, [UR4], UR8 ;  /* 0x0000000804ff75b2 */ /* 0x0087300008000100 */
[----:B------:R3:W1:Y:S01]  /*0680*/  SYNCS.EXCH.64 URZ, [UR4+0x58], UR6 ;  /* 0x0000580604ff75b2 */ /* 0x0006620008000100 */
        /* <DEDUP_REMOVED lines=19> */
[----:B------:R3:W1:Y:S02]  /*07c0*/  SYNCS.EXCH.64 URZ, [UR4+0xa8], UR6 ;  /* 0x0000a80604ff75b2 */ /* 0x0006640008000100 */
[----:B---34-:R-:W-:Y:S01]  /*07d0*/  NOP ;  /* 0x0000000000007918 */ /* 0x018fe20000000000 */
.L_x_10:
[----:B------:R-:W-:Y:S05]  /*07e0*/  BSYNC.RECONVERGENT B0 ;  /* 0x0000000000007941 */ /* 0x000fea0003800200 */
.L_x_9:
[----:B------:R-:W3:Y:S01]  /*07f0*/  SHFL.IDX PT, R0, R141, RZ, 0x1f ;  /* 0x00001fff8d007589 */ /* 0x000ee200000e0000 */
[----:B------:R-:W-:Y:S01]  /*0800*/  NOP ;  /* 0x0000000000007918 */ /* 0x000fe20000000000 */
[----:B---3--:R-:W-:-:S13]  /*0810*/  ISETP.NE.AND P0, PT, R0, 0x1, PT ;  /* 0x000000010000780c */ /* 0x008fda0003f05270 */
[----:B------:R-:W-:Y:S05]  /*0820*/  @P0 BRA `(.L_x_11) ;  /* 0x0000000000540947 */ /* 0x000fea0003800000 */
        /* <DEDUP_REMOVED lines=10> */
[----:B------:R-:W-:Y:S01]  /*08d0*/  ELECT P0, URZ, PT ;  /* 0x0000000000ff782f */ /* 0x000fe20003800000 */
[----:B------:R-:W3:Y:S02]  /*08e0*/  FENCE.VIEW.ASYNC.S ;  /* 0x00000000000073c6 */ /* 0x000ee40000000000 */
[----:B---3--:R3:W4:Y:S08]  /*08f0*/  SYNCS.EXCH.64 URZ, [UR4+0xb0], UR8 ;  /* 0x0000b00804ff75b2 */ /* 0x0087300008000100 */
[----:B------:R3:W1:Y:S01]  /*0900*/  SYNCS.EXCH.64 URZ, [UR4+0xd0], UR6 ;  /* 0x0000d00604ff75b2 */ /* 0x0006620008000100 */
[----:B------:R3:W1:Y:S01]  /*0910*/  SYNCS.EXCH.64 URZ, [UR4+0xb8], UR8 ;  /* 0x0000b80804ff75b2 */ /* 0x0006620008000100 */
[----:B------:R3:W1:Y:S01]  /*0920*/  SYNCS.EXCH.64 URZ, [UR4+0xd8], UR6 ;  /* 0x0000d80604ff75b2 */ /* 0x0006620008000100 */
[----:B------:R3:W1:Y:S01]  /*0930*/  SYNCS.EXCH.64 URZ, [UR4+0xc0], UR8 ;  /* 0x0000c00804ff75b2 */ /* 0x0006620008000100 */
[----:B------:R3:W1:Y:S01]  /*0940*/  SYNCS.EXCH.64 URZ, [UR4+0xe0], UR6 ;  /* 0x0000e00604ff75b2 */ /* 0x0006620008000100 */
[----:B------:R3:W1:Y:S01]  /*0950*/  SYNCS.EXCH.64 URZ, [UR4+0xc8], UR8 ;  /* 0x0000c80804ff75b2 */ /* 0x0006620008000100 */
[----:B------:R3:W1:Y:S01]  /*0960*/  SYNCS.EXCH.64 URZ, [UR4+0xe8], UR6 ;  /* 0x0000e80604ff75b2 */ /* 0x0006620008000100 */
[----:B------:R-:W-:Y:S01]  /*0970*/  NOP ;  /* 0x0000000000007918 */ /* 0x000fe20000000000 */
.L_x_11:
[----:B------:R-:W2:Y:S01]  /*0980*/  SHFL.IDX PT, R0, R141, RZ, 0x1f ;  /* 0x00001fff8d007589 */ /* 0x000ea200000e0000 */
[----:B------:R-:W-:Y:S01]  /*0990*/  NOP ;  /* 0x0000000000007918 */ /* 0x000fe20000000000 */
[----:B--2---:R-:W-:-:S13]  /*09a0*/  ISETP.NE.AND P0, PT, R0, 0x3, PT ;  /* 0x000000030000780c */ /* 0x004fda0003f05270 */
[----:B------:R-:W-:Y:S05]  /*09b0*/  @P0 BRA `(.L_x_12) ;  /* 0x00000000002c0947 */ /* 0x000fea0003800000 */
[----:B---3--:R-:W-:Y:S01]  /*09c0*/  UMOV UR6, 0x400 ;  /* 0x0000040000067882 */ /* 0x008fe20000000000 */
[----:B------:R-:W-:Y:S01]  /*09d0*/  UMOV UR4, 0x20 ;  /* 0x0000002000047882 */ /* 0x000fe20000000000 */
[----:B------:R-:W-:Y:S02]  /*09e0*/  ULEA UR6, UR45, UR6, 0x18 ;  /* 0x000000062d067291 */ /* 0x000fe4000f8ec0ff */
[----:B------:R-:W-:-:S04]  /*09f0*/  UIADD3 UR4, UPT, UPT, -UR4, 0x100000, URZ ;  /* 0x0010000004047890 */ /* 0x000fc8000fffe1ff */
[----:B------:R-:W-:Y:S02]  /*0a00*/  USHF.L.U32 UR5, UR4, 0xb, URZ ;  /* 0x0000000b04057899 */ /* 0x000fe400080006ff */
[----:B------:R-:W-:Y:S01]  /*0a10*/  USHF.L.U32 UR4, UR4, 0x1, URZ ;  /* 0x0000000104047899 */ /* 0x000fe200080006ff */
[----:B------:R-:W-:Y:S01]  /*0a20*/  ELECT P0, URZ, PT ;  /* 0x0000000000ff782f */ /* 0x000fe20003800000 */
[----:B------:R-:W2:Y:S10]  /*0a30*/  FENCE.VIEW.ASYNC.S ;  /* 0x00000000000073c6 */ /* 0x000eb40000000000 */
[----:B--2---:R2:W3:Y:S01]  /*0a40*/  SYNCS.EXCH.64 URZ, [UR6+0xf0], UR4 ;  /* 0x0000f00406ff75b2 */ /* 0x0044e20008000100 */
[----:B------:R2:W1:Y:S01]  /*0a50*/  SYNCS.EXCH.64 URZ, [UR6+0xf8], UR4 ;  /* 0x0000f80406ff75b2 */ /* 0x0004620008000100 */
[----:B------:R-:W-:Y:S01]  /*0a60*/  NOP ;  /* 0x0000000000007918 */ /* 0x000fe20000000000 */
.L_x_12:
[----:B------:R-:W4:Y:S01]  /*0a70*/  SHFL.IDX PT, R0, R141, RZ, 0x1f ;  /* 0x00001fff8d007589 */ /* 0x000f2200000e0000 */
[----:B------:R-:W-:Y:S01]  /*0a80*/  NOP ;  /* 0x0000000000007918 */ /* 0x000fe20000000000 */
[----:B----4-:R-:W-:-:S13]  /*0a90*/  ISETP.NE.AND P0, PT, R0, 0x4, PT ;  /* 0x000000040000780c */ /* 0x010fda0003f05270 */
[----:B------:R-:W-:Y:S05]  /*0aa0*/  @P0 BRA `(.L_x_13) ;  /* 0x0000000000480947 */ /* 0x000fea0003800000 */
[----:B--23--:R-:W-:Y:S01]  /*0ab0*/  UMOV UR4, 0x3a0 ;  /* 0x000003a000047882 */ /* 0x00cfe20000000000 */
[----:B------:R-:W-:Y:S01]  /*0ac0*/  UMOV UR6, 0x400 ;  /* 0x0000040000067882 */ /* 0x000fe20000000000 */
[----:B------:R-:W-:Y:S01]  /*0ad0*/  USEL UR4, UR4, 0x320, UP4 ;  /* 0x0000032004047887 */ /* 0x000fe2000a000000 */
        /* <DEDUP_REMOVED lines=9> */
[----:B------:R-:W2:Y:S02]  /*0b70*/  FENCE.VIEW.ASYNC.S ;  /* 0x00000000000073c6 */ /* 0x000ea40000000000 */
[----:B--2---:R4:W2:Y:S08]  /*0b80*/  SYNCS.EXCH.64 URZ, [UR6+0x100], UR8 ;  /* 0x0001000806ff75b2 */ /* 0x0048b00008000100 */
[----:B------:R4:W3:Y:S01]  /*0b90*/  SYNCS.EXCH.64 URZ, [UR6+0x110], UR4 ;  /* 0x0001100406ff75b2 */ /* 0x0008e20008000100 */
[----:B------:R4:W1:Y:S01]  /*0ba0*/  SYNCS.EXCH.64 URZ, [UR6+0x108], UR8 ;  /* 0x0001080806ff75b2 */ /* 0x0008620008000100 */
[----:B------:R4:W1:Y:S02]  /*0bb0*/  SYNCS.EXCH.64 URZ, [UR6+0x118], UR4 ;  /* 0x0001180406ff75b2 */ /* 0x0008640008000100 */
[----:B----4-:R-:W-:Y:S01]  /*0bc0*/  NOP ;  /* 0x0000000000007918 */ /* 0x010fe20000000000 */
.L_x_13:
[----:B------:R-:W4:Y:S01]  /*0bd0*/  SHFL.IDX PT, R0, R141, RZ, 0x1f ;  /* 0x00001fff8d007589 */ /* 0x000f2200000e0000 */
[----:B------:R-:W-:Y:S01]  /*0be0*/  NOP ;  /* 0x0000000000007918 */ /* 0x000fe20000000000 */
[----:B----4-:R-:W-:-:S13]  /*0bf0*/  ISETP.NE.AND P0, PT, R0, 0x5, PT ;  /* 0x000000050000780c */ /* 0x010fda0003f05270 */
[----:B------:R-:W-:Y:S05]  /*0c00*/  @P0 BRA `(.L_x_14) ;  /* 0x0000000000440947 */ /* 0x000fea0003800000 */
[----:B--23--:R-:W-:Y:S01]  /*0c10*/  UMOV UR4, 0x400 ;  /* 0x0000040000047882 */ /* 0x00cfe20000000000 */
        /* <DEDUP_REMOVED lines=16> */
.L_x_14:
[----:B------:R-:W4:Y:S01]  /*0d20*/  SHFL.IDX PT, R0, R141, RZ, 0x1f ;  /* 0x00001fff8d007589 */ /* 0x000f2200000e0000 */
[----:B------:R-:W-:Y:S01]  /*0d30*/  ISETP.NE.OR P1, PT, RZ, UR18, !P1 ;  /* 0x00000012ff007c0c */ /* 0x000fe2000cf25670 */
[----:B------:R-:W-:Y:S01]  /*0d40*/  NOP ;  /* 0x0000000000007918 */ /* 0x000fe20000000000 */
[----:B----4-:R-:W-:-:S13]  /*0d50*/  ISETP.NE.AND P0, PT, R0, 0x3, PT ;  /* 0x000000030000780c */ /* 0x010fda0003f05270 */
[----:B------:R-:W-:Y:S05]  /*0d60*/  @P0 BRA `(.L_x_15) ;  /* 0x0000000000340947 */ /* 0x000fea0003800000 */
[----:B--23--:R-:W-:Y:S01]  /*0d70*/  UMOV UR4, 0x400 ;  /* 0x0000040000047882 */ /* 0x00cfe20000000000 */
[----:B------:R-:W-:Y:S01]  /*0d80*/  UMOV UR6, 0x20 ;  /* 0x0000002000067882 */ /* 0x000fe20000000000 */
[----:B------:R-:W-:Y:S02]  /*0d90*/  ULEA UR4, UR45, UR4, 0x18 ;  /* 0x000000042d047291 */ /* 0x000fe4000f8ec0ff */
[----:B------:R-:W-:-:S04]  /*0da0*/  UIADD3 UR6, UPT, UPT, -UR6, 0x100000, URZ ;  /* 0x0010000006067890 */ /* 0x000fc8000fffe1ff */
[----:B------:R-:W-:Y:S02]  /*0db0*/  USHF.L.U32 UR7, UR6, 0xb, URZ ;  /* 0x0000000b06077899 */ /* 0x000fe400080006ff */
[----:B------:R-:W-:Y:S01]  /*0dc0*/  USHF.L.U32 UR6, UR6, 0x1, URZ ;  /* 0x0000000106067899 */ /* 0x000fe200080006ff */
[----:B------:R-:W-:Y:S01]  /*0dd0*/  ELECT P0, URZ, PT ;  /* 0x0000000000ff782f */ /* 0x000fe20003800000 */
[----:B------:R-:W2:Y:S10]  /*0de0*/  FENCE.VIEW.ASYNC.S ;  /* 0x00000000000073c6 */ /* 0x000eb40000000000 */
[----:B--2---:R4:W2:Y:S01]  /*0df0*/  SYNCS.EXCH.64 URZ, [UR4+0x140], UR6 ;  /* 0x0001400604ff75b2 */ /* 0x0048a20008000100 */
[----:B------:R4:W3:Y:S01]  /*0e00*/  SYNCS.EXCH.64 URZ, [UR4+0x150], UR6 ;  /* 0x0001500604ff75b2 */ /* 0x0008e20008000100 */
[----:B------:R4:W1:Y:S01]  /*0e10*/  SYNCS.EXCH.64 URZ, [UR4+0x148], UR6 ;  /* 0x0001480604ff75b2 */ /* 0x0008620008000100 */
[----:B------:R4:W1:Y:S02]  /*0e20*/  SYNCS.EXCH.64 URZ, [UR4+0x158], UR6 ;  /* 0x0001580604ff75b2 */ /* 0x0008640008000100 */
[----:B----4-:R-:W-:Y:S01]  /*0e30*/  NOP ;  /* 0x0000000000007918 */ /* 0x010fe20000000000 */
.L_x_15:
[----:B------:R-:W-:Y:S01]  /*0e40*/  VOTEU.ALL UP0, P1 ;  /* 0x0000000000ff7886 */ /* 0x000fe20000800000 */
[----:B--23--:R-:W-:Y:S01]  /*0e50*/  UMOV UR4, 0x20 ;  /* 0x0000002000047882 */ /* 0x00cfe20000000000 */
[----:B------:R-:W2:Y:S01]  /*0e60*/  LDCU UR7, c[0x0][0x36c] ;  /* 0x00006d80ff0777ac */ /* 0x000ea20008000800 */
[----:B------:R-:W-:Y:S01]  /*0e70*/  NOP ;  /* 0x0000000000007918 */ /* 0x000fe20000000000 */
[----:B------:R-:W-:Y:S01]  /*0e80*/  LOP3.LUT R3, R155, 0x1f, RZ, 0xc0, !PT ;  /* 0x0000001f9b037812 */ /* 0x000fe200078ec0ff */
[----:B------:R-:W-:Y:S01]  /*0e90*/  @!UP0 UMOV UR6, 0x400 ;  /* 0x0000040000068882 */ /* 0x000fe20000000000 */
[----:B------:R-:W-:-:S04]  /*0ea0*/  @!UP0 UIADD3 UR4, UPT, UPT, -UR4, 0x100000, URZ ;  /* 0x0010000004048890 */ /* 0x000fc8000fffe1ff */
[----:B------:R-:W-:Y:S02]  /*0eb0*/  @!UP0 USHF.L.U32 UR5, UR4, 0xb, URZ ;  /* 0x0000000b04058899 */ /* 0x000fe400080006ff */
[----:B------:R-:W-:Y:S02]  /*0ec0*/  @!UP0 USHF.L.U32 UR4, UR4, 0x1, URZ ;  /* 0x0000000104048899 */ /* 0x000fe400080006ff */
[----:B------:R-:W-:Y:S01]  /*0ed0*/  @!UP0 ULEA UR6, UR45, UR6, 0x18 ;  /* 0x000000062d068291 */ /* 0x000fe2000f8ec0ff */
[----:B------:R-:W-:Y:S01]  /*0ee0*/  VOTEU.ALL UP0, P1 ;  /* 0x0000000000ff7886 */ /* 0x000fe20000800000 */
[----:B------:R-:W-:Y:S02]  /*0ef0*/  UISETP.NE.AND UP5, UPT, UR18, URZ, UPT ;  /* 0x000000ff1200728c */ /* 0x000fe4000bfa5270 */
[----:B--2---:R-:W-:Y:S01]  /*0f00*/  UISETP.EQ.U32.AND UP6, UPT, UR7, 0x1, UPT ;  /* 0x000000010700788c */ /* 0x004fe2000bfc2070 */
[----:B------:R-:W2:Y:S07]  /*0f10*/  FENCE.VIEW.ASYNC.S ;  /* 0x00000000000073c6 */ /* 0x000eae0000000000 */
[----:B--2---:R2:W3:Y:S01]  /*0f20*/  @!UP0 SYNCS.EXCH.64 URZ, [UR6+0x160], UR4 ;  /* 0x0001600406ff85b2 */ /* 0x0044e20008000100 */
[----:B------:R-:W-:Y:S05]  /*0f30*/  BRA.U !UP6, `(.L_x_16) ;  /* 0x000000010e087547 */ /* 0x000fea000b800000 */
[----:B-1-3--:R-:W-:Y:S01]  /*0f40*/  UCGABAR_ARV ;  /* 0x00000000000079c7 */ /* 0x00afe20008000000 */
[----:B------:R-:W-:Y:S05]  /*0f50*/  BRA `(.L_x_17) ;  /* 0x0000000000047947 */ /* 0x000fea0003800000 */
.L_x_16:
[----:B-1-3--:R-:W-:Y:S01]  /*0f60*/  NOP ;  /* 0x0000000000007918 */ /* 0x00afe20000000000 */
.L_x_17:
[----:B------:R-:W1:Y:S01]  /*0f70*/  S2UR UR30, SR_CTAID.X ;  /* 0x00000000001e79c3 */ /* 0x000e620000002500 */
[----:B------:R-:W-:-:S05]  /*0f80*/  CS2R.32 R143, SR_CgaSize ;  /* 0x00000000008f7805 */ /* 0x000fca0000008a00 */
[----:B------:R-:W-:-:S05]  /*0f90*/  IMAD R143, R143, -0xa0, RZ ;  /* 0xffffff608f8f7824 */ /* 0x000fca00078e02ff */
[----:B--2---:R-:W-:-:S14]  /*0fa0*/  R2UR UR5, R143 ;  /* 0x000000008f0572ca */ /* 0x004fdc00000e0000 */
[----:B------:R-:W2:Y:S01]  /*0fb0*/  LDCU UR5, c[0x0][UR5+0x2b0] ;  /* 0x00005600050577ac */ /* 0x000ea20008000800 */
[----:B------:R-:W-:-:S05]  /*0fc0*/  CS2R.32 R143, SR_CgaSize ;  /* 0x00000000008f7805 */ /* 0x000fca0000008a00 */
[----:B------:R-:W-:-:S05]  /*0fd0*/  IMAD R143, R143, -0xa0, RZ ;  /* 0xffffff608f8f7824 */ /* 0x000fca00078e02ff */
[----:B------:R-:W-:-:S14]  /*0fe0*/  R2UR UR4, R143 ;  /* 0x000000008f0472ca */ /* 0x000fdc00000e0000 */
[----:B------:R-:W3:Y:S01]  /*0ff0*/  LDCU UR4, c[0x0][UR4+0x2b4] ;  /* 0x00005680040477ac */ /* 0x000ee20008000800 */
[----:B------:R-:W4:Y:S01]  /*1000*/  S2UR UR31, SR_CTAID.Y ;  /* 0x00000000001f79c3 */ /* 0x000f220000002600 */
[----:B------:R-:W-:-:S05]  /*1010*/  CS2R.32 R143, SR_CgaSize ;  /* 0x00000000008f7805 */ /* 0x000fca0000008a00 */
[----:B------:R-:W-:-:S05]  /*1020*/  IMAD R143, R143, -0xa0, RZ ;  /* 0xffffff608f8f7824 */ /* 0x000fca00078e02ff */
[----:B------:R-:W-:-:S14]  /*1030*/  R2UR UR7, R143 ;  /* 0x000000008f0772ca */ /* 0x000fdc00000e0000 */
[----:B------:R-:W3:Y:S01]  /*1040*/  LDCU UR7, c[0x0][UR7+0x2a0] ;  /* 0x00005400070777ac */ /* 0x000ee20008000800 */
[----:B------:R-:W-:-:S05]  /*1050*/  CS2R.32 R143, SR_CgaSize ;  /* 0x00000000008f7805 */ /* 0x000fca0000008a00 */
[----:B------:R-:W-:-:S05]  /*1060*/  IMAD R143, R143, -0xa0, RZ ;  /* 0xffffff608f8f7824 */ /* 0x000fca00078e02ff */
[----:B------:R-:W-:-:S14]  /*1070*/  R2UR UR8, R143 ;  /* 0x000000008f0872ca */ /* 0x000fdc00000e0000 */
[----:B------:R-:W3:Y:S01]  /*1080*/  LDCU UR8, c[0x0][UR8+0x2a4] ;  /* 0x00005480080877ac */ /* 0x000ee20008000800 */
[----:B------:R-:W-:Y:S01]  /*1090*/  UISETP.GT.U32.AND UP0, UPT, UR33, 0xffff, UPT ;  /* 0x0000ffff2100788c */ /* 0x000fe2000bf04070 */
[----:B------:R-:W3:Y:S01]  /*10a0*/  LDCU UR19, c[0x0][0xb24] ;  /* 0x00016480ff1377ac */ /* 0x000ee20008000800 */
[----:B------:R-:W3:Y:S01]  /*10b0*/  LDCU UR42, c[0x0][0xb24] ;  /* 0x00016480ff2a77ac */ /* 0x000ee20008000800 */
[----:B-1----:R-:W-:Y:S01]  /*10c0*/  I2FP.F32.U32 R2, UR30 ;  /* 0x0000001e00027c45 */ /* 0x002fe20008201000 */
[----:B------:R-:W1:Y:S04]  /*10d0*/  LDCU UR24, c[0x0][0xb30] ;  /* 0x00016600ff1877ac */ /* 0x000e680008000800 */
[----:B--2---:R-:W-:Y:S01]  /*10e0*/  FMUL R2, R2, UR5 ;  /* 0x0000000502027c20 */ /* 0x004fe20008400000 */
[----:B------:R-:W-:Y:S01]  /*10f0*/  USHF.L.U32 UR23, UR45, 0xb, URZ ;  /* 0x0000000b2d177899 */ /* 0x000fe200080006ff */
[----:B----4-:R-:W-:Y:S01]  /*1100*/  I2FP.F32.U32 R0, UR31 ;  /* 0x0000001f00007c45 */ /* 0x010fe20008201000 */
[----:B------:R-:W-:-:S03]  /*1110*/  USHF.L.U32 UR47, UR30, 0x7, URZ ;  /* 0x000000071e2f7899 */ /* 0x000fc600080006ff */
[----:B------:R-:W2:Y:S01]  /*1120*/  F2I.U32.TRUNC.NTZ R2, R2 ;  /* 0x0000000200027305 */ /* 0x000ea2000020f000 */
[----:B------:R-:W-:Y:S01]  /*1130*/  USEL UR22, UR33, 0xffff, !UP0 ;  /* 0x0000ffff21167887 */ /* 0x000fe2000c000000 */
[----:B---3--:R-:W-:-:S06]  /*1140*/  FMUL R0, R0, UR4 ;  /* 0x0000000400007c20 */ /* 0x008fcc0008400000 */
[----:B------:R-:W3:Y:S01]  /*1150*/  F2I.U32.TRUNC.NTZ R0, R0 ;  /* 0x0000000000007305 */ /* 0x000ee2000020f000 */
[----:B--2---:R-:W-:Y:S02]  /*1160*/  R2UR UR4, R2 ;  /* 0x00000000020472ca */ /* 0x004fe400000e0000 */
[----:B------:R-:W-:Y:S02]  /*1170*/  PRMT R2, RZ, 0x7610, R2 ;  /* 0x00007610ff027816 */ /* 0x000fe40000000002 */
[----:B---3--:R-:W-:Y:S02]  /*1180*/  R2UR UR6, R0 ;  /* 0x00000000000672ca */ /* 0x008fe400000e0000 */
[----:B------:R-:W-:-:S07]  /*1190*/  PRMT R0, RZ, 0x7610, R0 ;  /* 0x00007610ff007816 */ /* 0x000fce0000000000 */
[----:B------:R-:W-:-:S04]  /*11a0*/  UIADD3 UR5, UPT, UPT, -UR4, URZ, URZ ;  /* 0x000000ff04057290 */ /* 0x000fc8000fffe1ff */
[----:B------:R-:W-:Y:S02]  /*11b0*/  UIMAD UR5, UR7, UR5, UR30 ;  /* 0x00000005070572a4 */ /* 0x000fe4000f8e021e */
[----:B------:R-:W-:-:S04]  /*11c0*/  UIADD3 UR4, UPT, UPT, -UR6, URZ, URZ ;  /* 0x000000ff06047290 */ /* 0x000fc8000fffe1ff */
[----:B------:R-:W-:Y:S01]  /*11d0*/  IMAD.U32 R143, RZ, RZ, UR5 ;  /* 0x00000005ff8f7e24 */ /* 0x000fe2000f8e00ff */
[----:B------:R-:W-:-:S06]  /*11e0*/  UIMAD UR4, UR8, UR4, UR31 ;  /* 0x00000004080472a4 */ /* 0x000fcc000f8e021f */
[----:B------:R-:W-:Y:S01]  /*11f0*/  IMAD.U32 R142, RZ, RZ, UR4 ;  /* 0x00000004ff8e7e24 */ /* 0x000fe2000f8e00ff */
[----:B-1----:R-:W-:Y:S06]  /*1200*/  BRA.U UP5, `(.L_x_18) ;  /* 0x0000000105447547 */ /* 0x002fec000b800000 */
[----:B------:R-:W-:Y:S02]  /*1210*/  R2UR UR4, R142 ;  /* 0x000000008e0472ca */ /* 0x000fe400000e0000 */
[----:B------:R-:W-:-:S11]  /*1220*/  R2UR UR7, R143 ;  /* 0x000000008f0772ca */ /* 0x000fd600000e0000 */
[----:B------:R-:W-:Y:S02]  /*1230*/  UISETP.NE.AND UP0, UPT, UR4, URZ, UPT ;  /* 0x000000ff0400728c */ /* 0x000fe4000bf05270 */
[----:B------:R-:W-:Y:S02]  /*1240*/  ULOP3.LUT UR4, UR7, 0x2, URZ, 0x3c, !UPT ;  /* 0x0000000207047892 */ /* 0x000fe4000f8e3cff */
[----:B------:R-:W-:Y:S02]  /*1250*/  UISETP.GT.U32.AND UP2, UPT, UR7, 0x1, UP0 ;  /* 0x000000010700788c */ /* 0x000fe40008744070 */
[----:B------:R-:W-:Y:S02]  /*1260*/  UISETP.GT.U32.AND UP0, UPT, UR4, 0x1, UP0 ;  /* 0x000000010400788c */ /* 0x000fe40008704070 */
[----:B------:R-:W-:Y:S02]  /*1270*/  USEL UR5, URZ, 0x2, UP2 ;  /* 0x00000002ff057887 */ /* 0x000fe40009000000 */
[----:B------:R-:W-:-:S02]  /*1280*/  USEL UR6, URZ, 0x1, UP2 ;  /* 0x00000001ff067887 */ /* 0x000fc40009000000 */
[----:B------:R-:W-:Y:S02]  /*1290*/  USEL UR4, URZ, 0x4, UP0 ;  /* 0x00000004ff047887 */ /* 0x000fe40008000000 */
[----:B------:R-:W-:Y:S02]  /*12a0*/  ULOP3.LUT UR7, UR7, 0xfffffffe, URZ, 0xc0, !UPT ;  /* 0xfffffffe07077892 */ /* 0x000fe4000f8ec0ff */
[----:B------:R-:W-:Y:S02]  /*12b0*/  USEL UR8, URZ, 0x8, UP0 ;  /* 0x00000008ff087887 */ /* 0x000fe40008000000 */
[----:B------:R-:W-:-:S03]  /*12c0*/  UIADD3 UR4, UPT, UPT, UR4, UR5, UR6 ;  /* 0x0000000504047290 */ /* 0x000fc6000fffe006 */
[----:B------:R-:W-:Y:S01]  /*12d0*/  UMOV UR5, 0x3 ;  /* 0x0000000300057882 */ /* 0x000fe20000000000 */
[----:B------:R-:W-:Y:S02]  /*12e0*/  UIADD3 UR4, UPT, UPT, UR4, UR8, URZ ;  /* 0x0000000804047290 */ /* 0x000fe4000fffe0ff */
[----:B------:R-:W-:-:S04]  /*12f0*/  USHF.L.U32 UR5, UR5, UR7, URZ ;  /* 0x0000000705057299 */ /* 0x000fc800080006ff */
[----:B------:R-:W-:Y:S02]  /*1300*/  IMAD.U32 R2, RZ, RZ, UR4 ;  /* 0x00000004ff027e24 */ /* 0x000fe4000f8e00ff */
[----:B------:R-:W-:-:S07]  /*1310*/  IMAD.U32 R0, RZ, RZ, UR5 ;  /* 0x00000005ff007e24 */ /* 0x000fce000f8e00ff */
.L_x_18:
[----:B------:R-:W1:Y:S01]  /*1320*/  S2UR UR36, SR_CTAID.Z ;  /* 0x00000000002479c3 */ /* 0x000e620000002700 */
[----:B------:R-:W-:Y:S01]  /*1330*/  UISETP.GE.AND UP0, UPT, UR19, 0x1, UPT ;  /* 0x000000011300788c */ /* 0x000fe2000bf06270 */
[----:B------:R-:W-:-:S08]  /*1340*/  UMOV UR25, 0x5 ;  /* 0x0000000500197882 */ /* 0x000fd00000000000 */
[----:B------:R-:W-:Y:S05]  /*1350*/  BRA.U !UP0, `(.L_x_19) ;  /* 0x0000000108d07547 */ /* 0x000fea000b800000 */
[----:B------:R-:W2:Y:S01]  /*1360*/  LDCU.128 UR12, c[0x0][0xb10] ;  /* 0x00016200ff0c77ac */ /* 0x000ea20008000c00 */
[----:B------:R-:W3:Y:S01]  /*1370*/  LDCU UR6, c[0x0][0x370] ;  /* 0x00006e00ff0677ac */ /* 0x000ee20008000800 */
[----:B------:R-:W4:Y:S01]  /*1380*/  LDCU UR7, c[0x0][0x374] ;  /* 0x00006e80ff0777ac */ /* 0x000f220008000800 */
[----:B------:R-:W1:Y:S01]  /*1390*/  LDCU UR20, c[0x0][0xb0c] ;  /* 0x00016180ff1477ac */ /* 0x000e620008000800 */
[----:B------:R-:W1:Y:S01]  /*13a0*/  LDCU UR21, c[0x0][0xb20] ;  /* 0x00016400ff1577ac */ /* 0x000e620008000800 */
[----:B------:R-:W1:Y:S01]  /*13b0*/  LDCU.64 UR8, c[0x0][0xb28] ;  /* 0x00016500ff0877ac */ /* 0x000e620008000a00 */
[----:B--2---:R-:W-:Y:S02]  /*13c0*/  UISETP.NE.AND UP3, UPT, UR14, 0x1, UPT ;  /* 0x000000010e00788c */ /* 0x004fe4000bf65270 */
[----:B----4-:R-:W-:Y:S02]  /*13d0*/  UIMAD.WIDE.U32 UR10, UR7, UR15, URZ ;  /* 0x0000000f070a72a5 */ /* 0x010fe4000f8e00ff */
[----:B---3--:R-:W-:-:S02]  /*13e0*/  UIMAD.WIDE.U32 UR16, UR6, UR12, URZ ;  /* 0x0000000c061072a5 */ /* 0x008fc4000f8e00ff */
[----:B-1----:R-:W-:Y:S02]  /*13f0*/  UISETP.NE.AND UP0, UPT, UR20, 0x1, UPT ;  /* 0x000000011400788c */ /* 0x002fe4000bf05270 */
[----:B------:R-:W-:Y:S01]  /*1400*/  UIMAD.WIDE.U32 UR4, UR30, UR12, URZ ;  /* 0x0000000c1e0472a5 */ /* 0x000fe2000f8e00ff */
[----:B------:R-:W-:Y:S02]  /*1410*/  UMOV UR10, UR11 ;  /* 0x0000000b000a7c82 */ /* 0x000fe40008000000 */
[----:B------:R-:W-:Y:S01]  /*1420*/  UMOV UR16, UR17 ;  /* 0x0000001100107c82 */ /* 0x000fe20008000000 */
[----:B------:R-:W-:Y:S02]  /*1430*/  @UP3 USHF.R.U32.HI UR7, URZ, UR21, UR10 ;  /* 0x00000015ff073299 */ /* 0x000fe4000801160a */
[----:B------:R-:W-:Y:S02]  /*1440*/  UISETP.NE.AND UP2, UPT, UR19, 0x1, UPT ;  /* 0x000000011300788c */ /* 0x000fe4000bf45270 */
[----:B------:R-:W-:-:S02]  /*1450*/  USHF.R.U32.HI UR5, URZ, UR13, UR5 ;  /* 0x0000000dff057299 */ /* 0x000fc40008011605 */
[----:B------:R-:W-:Y:S02]  /*1460*/  @UP0 USHF.R.U32.HI UR6, URZ, UR13, UR16 ;  /* 0x0000000dff060299 */ /* 0x000fe40008011610 */
[----:B------:R-:W-:Y:S02]  /*1470*/  UIMAD.WIDE.U32 UR12, UR31, UR15, URZ ;  /* 0x0000000f1f0c72a5 */ /* 0x000fe4000f8e00ff */
[----:B------:R-:W-:Y:S02]  /*1480*/  UIMAD.WIDE.U32 UR10, UR7, UR8, URZ ;  /* 0x00000008070a72a5 */ /* 0x000fe4000f8e00ff */
[----:B------:R-:W-:Y:S02]  /*1490*/  UIMAD.WIDE.U32 UR16, UR6, UR8, URZ ;  /* 0x00000008061072a5 */ /* 0x000fe4000f8e00ff */
[----:B------:R-:W-:Y:S01]  /*14a0*/  USEL UR5, UR30, UR5, !UP0 ;  /* 0x000000051e057287 */ /* 0x000fe2000c000000 */
[----:B------:R-:W-:Y:S02]  /*14b0*/  UMOV UR4, UR13 ;  /* 0x0000000d00047c82 */ /* 0x000fe40008000000 */
[----:B------:R-:W-:Y:S01]  /*14c0*/  UMOV UR10, UR11 ;  /* 0x0000000b000a7c82 */ /* 0x000fe20008000000 */
[----:B------:R-:W-:-:S02]  /*14d0*/  USHF.R.U32.HI UR4, URZ, UR21, UR4 ;  /* 0x00000015ff047299 */ /* 0x000fc40008011604 */
[----:B------:R-:W-:Y:S01]  /*14e0*/  @UP2 USHF.R.U32.HI UR7, URZ, UR9, UR10 ;  /* 0x00000009ff072299 */ /* 0x000fe2000801160a */
[----:B------:R-:W-:Y:S01]  /*14f0*/  UMOV UR16, UR17 ;  /* 0x0000001100107c82 */ /* 0x000fe20008000000 */
[----:B------:R-:W-:Y:S02]  /*1500*/  USEL UR4, UR31, UR4, !UP3 ;  /* 0x000000041f047287 */ /* 0x000fe4000d800000 */
[----:B------:R-:W-:Y:S02]  /*1510*/  @UP2 USHF.R.U32.HI UR6, URZ, UR9, UR16 ;  /* 0x00000009ff062299 */ /* 0x000fe40008011610 */
[----:B------:R-:W-:Y:S02]  /*1520*/  UIMAD UR7, UR7, UR19, URZ ;  /* 0x00000013070772a4 */ /* 0x000fe4000f8e02ff */
[----:B------:R-:W-:Y:S02]  /*1530*/  UIMAD UR12, UR6, UR19, URZ ;  /* 0x00000013060c72a4 */ /* 0x000fe4000f8e02ff */
[----:B------:R-:W-:-:S02]  /*1540*/  UISETP.GE.AND UP0, UPT, UR4, UR7, UPT ;  /* 0x000000070400728c */ /* 0x000fc4000bf06270 */
[----:B------:R-:W-:Y:S02]  /*1550*/  UIMAD.WIDE.U32 UR10, UR4, UR8, URZ ;  /* 0x00000008040a72a5 */ /* 0x000fe4000f8e00ff */
[----:B------:R-:W-:Y:S02]  /*1560*/  UISETP.GE.OR UP0, UPT, UR5, UR12, UP0 ;  /* 0x0000000c0500728c */ /* 0x000fe40008706670 */
[----:B------:R-:W-:Y:S02]  /*1570*/  UIMAD.WIDE.U32 UR12, UR5, UR8, URZ ;  /* 0x00000008050c72a5 */ /* 0x000fe4000f8e00ff */
[----:B------:R-:W-:Y:S01]  /*1580*/  UIADD3 UR10, UPT, UPT, -UR4, URZ, URZ ;  /* 0x000000ff040a7290 */ /* 0x000fe2000fffe1ff */
[----:B------:R-:W-:Y:S01]  /*1590*/  UMOV UR8, UR11 ;  /* 0x0000000b00087c82 */ /* 0x000fe20008000000 */
[----:B------:R-:W-:Y:S02]  /*15a0*/  UIADD3 UR11, UPT, UPT, -UR5, URZ, URZ ;  /* 0x000000ff050b7290 */ /* 0x000fe4000fffe1ff */
[----:B------:R-:W-:-:S03]  /*15b0*/  USHF.R.U32.HI UR8, URZ, UR9, UR8 ;  /* 0x00000009ff087299 */ /* 0x000fc60008011608 */
[----:B------:R-:W-:Y:S01]  /*15c0*/  @!UP0 UMOV UR7, UR13 ;  /* 0x0000000d00078c82 */ /* 0x000fe20008000000 */
[----:B------:R-:W-:Y:S02]  /*15d0*/  UIMAD UR31, UR14, UR10, UR31 ;  /* 0x0000000a0e1f72a4 */ /* 0x000fe4000f8e021f */
[----:B------:R-:W-:Y:S02]  /*15e0*/  USEL UR8, UR4, UR8, !UP2 ;  /* 0x0000000804087287 */ /* 0x000fe4000d000000 */
[----:B------:R-:W-:Y:S02]  /*15f0*/  @!UP0 USHF.R.U32.HI UR7, URZ, UR9, UR7 ;  /* 0x00000009ff078299 */ /* 0x000fe40008011607 */
[----:B------:R-:W-:Y:S02]  /*1600*/  UIADD3 UR9, UPT, UPT, -UR8, URZ, URZ ;  /* 0x000000ff08097290 */ /* 0x000fe4000fffe1ff */
[----:B------:R-:W-:Y:S02]  /*1610*/  @!UP0 USEL UR7, UR5, UR7, !UP2 ;  /* 0x0000000705078287 */ /* 0x000fe4000d000000 */
[----:B------:R-:W-:-:S02]  /*1620*/  UIMAD UR9, UR19, UR9, UR4 ;  /* 0x00000009130972a4 */ /* 0x000fc4000f8e0204 */
[----:B------:R-:W-:Y:S02]  /*1630*/  @!UP0 UIADD3 UR8, UPT, UPT, UR8, -UR7, URZ ;  /* 0x8000000708088290 */ /* 0x000fe4000fffe0ff */
[----:B------:R-:W-:Y:S02]  /*1640*/  @!UP0 UIMAD UR6, UR9, UR6, UR7 ;  /* 0x00000006090682a4 */ /* 0x000fe4000f8e0207 */
[----:B------:R-:W-:Y:S02]  /*1650*/  @!UP0 UIMAD UR4, UR8, UR19, UR5 ;  /* 0x00000013080482a4 */ /* 0x000fe4000f8e0205 */
[----:B------:R-:W-:Y:S02]  /*1660*/  UIMAD UR30, UR20, UR11, UR30 ;  /* 0x0000000b141e72a4 */ /* 0x000fe4000f8e021e */
[----:B------:R-:W-:Y:S01]  /*1670*/  UIMAD UR31, UR4, UR14, UR31 ;  /* 0x0000000e041f72a4 */ /* 0x000fe2000f8e021f */
[----:B------:R-:W-:Y:S02]  /*1680*/  @!UP0 UMOV UR5, UR6 ;  /* 0x0000000600058c82 */ /* 0x000fe40008000000 */
[----:B------:R-:W-:-:S12]  /*1690*/  UIMAD UR30, UR5, UR20, UR30 ;  /* 0x00000014051e72a4 */ /* 0x000fd8000f8e021e */
.L_x_19:
[----:B------:R-:W-:Y:S02]  /*16a0*/  UISETP.NE.AND UP2, UPT, UR24, 0x1, UPT ;  /* 0x000000011800788c */ /* 0x000fe4000bf45270 */
[----:B------:R-:W-:Y:S02]  /*16b0*/  ULOP3.LUT UR22, UR22, 0xffff, URZ, 0xc0, !UPT ;  /* 0x0000ffff16167892 */ /* 0x000fe4000f8ec0ff */
[----:B------:R-:W-:Y:S02]  /*16c0*/  UISETP.NE.AND UP0, UPT, UR18, 0x2, UPT ;  /* 0x000000021200788c */ /* 0x000fe4000bf05270 */
[----:B------:R-:W-:Y:S02]  /*16d0*/  ULOP3.LUT UR23, UR23, 0x1000, URZ, 0xc0, !UPT ;  /* 0x0000100017177892 */ /* 0x000fe4000f8ec0ff */
[----:B------:R-:W-:Y:S02]  /*16e0*/  ULOP3.LUT UR47, UR47, 0x80, URZ, 0xc0, !UPT ;  /* 0x000000802f2f7892 */ /* 0x000fe4000f8ec0ff */
[----:B------:R-:W-:Y:S01]  /*16f0*/  USHF.L.U32 UR22, UR25, UR22, URZ ;  /* 0x0000001619167299 */ /* 0x000fe200080006ff */
[----:B------:R-:W-:Y:S11]  /*1700*/  BRA.U UP2, `(.L_x_20) ;  /* 0x0000000102407547 */ /* 0x000ff6000b800000 */
[----:B------:R-:W2:Y:S01]  /*1710*/  LDCU.128 UR8, c[0x0][0xb10] ;  /* 0x00016200ff0877ac */ /* 0x000ea20008000c00 */
[----:B------:R-:W3:Y:S01]  /*1720*/  LDCU UR12, c[0x0][0xb0c] ;  /* 0x00016180ff0c77ac */ /* 0x000ee20008000800 */
[----:B------:R-:W4:Y:S01]  /*1730*/  LDCU UR13, c[0x0][0xb20] ;  /* 0x00016400ff0d77ac */ /* 0x000f220008000800 */
[----:B--2---:R-:W-:Y:S02]  /*1740*/  UIMAD.WIDE.U32 UR4, UR30, UR8, URZ ;  /* 0x000000081e0472a5 */ /* 0x004fe4000f8e00ff */
[----:B------:R-:W-:Y:S02]  /*1750*/  UIMAD.WIDE.U32 UR6, UR31, UR11, URZ ;  /* 0x0000000b1f0672a5 */ /* 0x000fe4000f8e00ff */
[----:B---3--:R-:W-:Y:S02]  /*1760*/  UISETP.NE.AND UP2, UPT, UR12, 0x1, UPT ;  /* 0x000000010c00788c */ /* 0x008fe4000bf45270 */
[----:B------:R-:W-:-:S03]  /*1770*/  USHF.R.U32.HI UR5, URZ, UR9, UR5 ;  /* 0x00000009ff057299 */ /* 0x000fc60008011605 */
[----:B------:R-:W-:Y:S01]  /*1780*/  UMOV UR4, UR7 ;  /* 0x0000000700047c82 */ /* 0x000fe20008000000 */
[----:B------:R-:W-:Y:S02]  /*1790*/  USEL UR5, UR30, UR5, !UP2 ;  /* 0x000000051e057287 */ /* 0x000fe4000d000000 */
[----:B------:R-:W-:Y:S02]  /*17a0*/  UISETP.NE.AND UP2, UPT, UR10, 0x1, UPT ;  /* 0x000000010a00788c */ /* 0x000fe4000bf45270 */
[----:B----4-:R-:W-:-:S04]  /*17b0*/  USHF.R.U32.HI UR4, URZ, UR13, UR4 ;  /* 0x0000000dff047299 */ /* 0x010fc80008011604 */
[----:B------:R-:W-:-:S04]  /*17c0*/  USEL UR4, UR31, UR4, !UP2 ;  /* 0x000000041f047287 */ /* 0x000fc8000d000000 */
[----:B------:R-:W-:Y:S02]  /*17d0*/  UIADD3 UR6, UPT, UPT, UR5, -UR4, URZ ;  /* 0x8000000405067290 */ /* 0x000fe4000fffe0ff */
[----:B------:R-:W-:Y:S02]  /*17e0*/  UIADD3 UR4, UPT, UPT, -UR5, UR4, URZ ;  /* 0x0000000405047290 */ /* 0x000fe4000fffe1ff */
[----:B------:R-:W-:Y:S02]  /*17f0*/  UIMAD UR31, UR6, UR10, UR31 ;  /* 0x0000000a061f72a4 */ /* 0x000fe4000f8e021f */
[----:B------:R-:W-:-:S12]  /*1800*/  UIMAD UR30, UR4, UR12, UR30 ;  /* 0x0000000c041e72a4 */ /* 0x000fd8000f8e021e */
.L_x_20:
[----:B------:R-:W-:Y:S05]  /*1810*/  BRA.U !UP6, `(.L_x_21) ;  /* 0x000000010e0c7547 */ /* 0x000fea000b800000 */
[----:B------:R-:W-:Y:S01]  /*1820*/  UCGABAR_WAIT ;  /* 0x0000000000007dc7 */ /* 0x000fe20008000000 */
[----:B------:R-:W-:Y:S01]  /*1830*/  CCTL.IVALL ;  /* 0x00000000ff00798f */ /* 0x000fe20002000000 */
[----:B------:R-:W-:Y:S05]  /*1840*/  BRA `(.L_x_22) ;  /* 0x0000000000047947 */ /* 0x000fea0003800000 */
.L_x_21:
[----:B------:R-:W-:Y:S06]  /*1850*/  BAR.SYNC.DEFER_BLOCKING 0x0 ;  /* 0x0000000000007b1d */ /* 0x000fec0000010000 */
.L_x_22:
[----:B------:R-:W-:Y:S05]  /*1860*/  BRA.U UP0, `(.L_x_23) ;  /* 0x0000001500d87547 */ /* 0x000fea000b800000 */
[----:B------:R-:W2:Y:S01]  /*1870*/  LDCU UR6, c[0x0][0x38c] ;  /* 0x00007180ff0677ac */ /* 0x000ea20008000800 */
[----:B------:R-:W-:Y:S01]  /*1880*/  PLOP3.LUT P1, PT, PT, PT, UP4, 0x80, 0x8 ;  /* 0x000000000008781c */ /* 0x000fe20003f2f048 */
[----:B------:R-:W-:Y:S01]  /*1890*/  IMAD.MOV.U32 R12, RZ, RZ, 0x1 ;  /* 0x00000001ff0c7424 */ /* 0x000fe200078e00ff */
[----:B------:R-:W-:Y:S02]  /*18a0*/  ISETP.NE.AND P2, PT, R3, RZ, P3 ;  /* 0x000000ff0300720c */ /* 0x000fe40001f45270 */
[----:B------:R-:W-:Y:S02]  /*18b0*/  CS2R R10, SRZ ;  /* 0x00000000000a7805 */ /* 0x000fe4000001ff00 */
[----:B------:R-:W-:Y:S01]  /*18c0*/  PLOP3.LUT P1, PT, P1, PT, PT, 0x8, 0x80 ;  /* 0x000000000080781c */ /* 0x000fe20000f2e170 */
[----:B------:R-:W-:Y:S01]  /*18d0*/  IMAD.MOV.U32 R9, RZ, RZ, RZ ;  /* 0x000000ffff097224 */ /* 0x000fe200078e00ff */
[----:B------:R-:W3:Y:S01]  /*18e0*/  LDCU UR39, c[0x0][0x370] ;  /* 0x00006e00ff2777ac */ /* 0x000ee20008000800 */
[----:B------:R-:W-:Y:S01]  /*18f0*/  IMAD.MOV.U32 R8, RZ, RZ, 0x1 ;  /* 0x00000001ff087424 */ /* 0x000fe200078e00ff */
[----:B------:R-:W4:Y:S01]  /*1900*/  LDCU.64 UR26, c[0x0][0x348] ;  /* 0x00006900ff1a77ac */ /* 0x000f220008000a00 */
[----:B------:R-:W-:Y:S01]  /*1910*/  ULEA.HI UR44, UR23, UR47, URZ, 0x1a ;  /* 0x0000002f172c7291 */ /* 0x000fe2000f8fd0ff */
[----:B------:R-:W1:Y:S01]  /*1920*/  LDCU UR38, c[0x0][0x374] ;  /* 0x00006e80ff2677ac */ /* 0x000e620008000800 */
[----:B--2---:R-:W-:-:S02]  /*1930*/  UIADD3 UR5, UPT, UPT, UR6, 0x3f, URZ ;  /* 0x0000003f06057890 */ /* 0x004fc4000fffe0ff */
[----:B------:R-:W-:Y:S02]  /*1940*/  UIADD3 UR48, UPT, UPT, UR6, 0x7e, URZ ;  /* 0x0000007e06307890 */ /* 0x000fe4000fffe0ff */
[----:B------:R-:W-:Y:S01]  /*1950*/  USHF.R.S32.HI UR4, URZ, 0x1f, UR5 ;  /* 0x0000001fff047899 */ /* 0x000fe20008011405 */
[----:B------:R-:W-:-:S03]  /*1960*/  UMOV UR7, URZ ;  /* 0x000000ff00077c82 */ /* 0x000fc60008000000 */
[----:B------:R-:W-:Y:S02]  /*1970*/  ULEA.HI UR4, UR4, UR5, URZ, 0x6 ;  /* 0x0000000504047291 */ /* 0x000fe4000f8f30ff */
[----:B------:R-:W-:Y:S02]  /*1980*/  UIADD3 UR5, UPT, UPT, UR6, -0x1, URZ ;  /* 0xffffffff06057890 */ /* 0x000fe4000fffe0ff */
[----:B------:R-:W-:Y:S02]  /*1990*/  USHF.R.S32.HI UR41, URZ, 0x6, UR4 ;  /* 0x00000006ff297899 */ /* 0x000fe40008011404 */
[----:B------:R-:W-:Y:S02]  /*19a0*/  UISETP.GE.U32.AND UP1, UPT, UR5, -0x7f, UPT ;  /* 0xffffff810500788c */ /* 0x000fe4000bf26070 */
[----:B------:R-:W-:-:S04]  /*19b0*/  UISETP.LT.U32.AND UP0, UPT, UR41, 0xb, UPT ;  /* 0x0000000b2900788c */ /* 0x000fc8000bf01070 */
[----:B------:R-:W-:Y:S02]  /*19c0*/  USEL UR40, UR41, 0xb, UP0 ;  /* 0x0000000b29287887 */ /* 0x000fe40008000000 */
[----:B------:R-:W-:Y:S02]  /*19d0*/  UISETP.NE.AND UP0, UPT, UR18, URZ, UPT ;  /* 0x000000ff1200728c */ /* 0x000fe4000bf05270 */
[----:B------:R-:W-:Y:S02]  /*19e0*/  UIADD3 UR4, UPT, UPT, UR40, -0x1, URZ ;  /* 0xffffffff28047890 */ /* 0x000fe4000fffe0ff */
[----:B------:R-:W-:Y:S02]  /*19f0*/  @UP1 UIADD3 UR4, UPT, UPT, UR40, URZ, URZ ;  /* 0x000000ff28041290 */ /* 0x000fe4000fffe0ff */
[----:B------:R-:W-:Y:S02]  /*1a00*/  USEL UR24, UR46, 0x2, UP0 ;  /* 0x000000022e187887 */ /* 0x000fe40008000000 */
[----:B------:R-:W-:-:S02]  /*1a10*/  UIADD3 UR46, UPT, UPT, UR41, -UR40, URZ ;  /* 0x80000028292e7290 */ /* 0x000fc4000fffe0ff */
[----:B------:R-:W-:Y:S02]  /*1a20*/  UIADD3 UR28, UPT, UPT, UR4, 0x1, URZ ;  /* 0x00000001041c7890 */ /* 0x000fe4000fffe0ff */
[----:B-1-34-:R-:W-:-:S12]  /*1a30*/  UIADD3 UR43, UPT, UPT, -UR4, URZ, URZ ;  /* 0x000000ff042b7290 */ /* 0x01afd8000fffe1ff */
.L_x_43:
[----:B------:R-:W-:Y:S01]  /*1a40*/  UISETP.NE.AND UP0, UPT, UR45, URZ, UPT ;  /* 0x000000ff2d00728c */ /* 0x000fe2000bf05270 */
[----:B-1----:R-:W1:Y:S08]  /*1a50*/  S2UR UR45, SR_CgaCtaId ;  /* 0x00000000002d79c3 */ /* 0x002e700000008800 */
[----:B------:R-:W-:Y:S05]  /*1a60*/  BRA.U UP0, `(.L_x_24) ;  /* 0x0000000100347547 */ /* 0x000fea000b800000 */
[----:B------:R-:W2:Y:S01]  /*1a70*/  S2R R0, SR_CgaCtaId ;  /* 0x0000000000007919 */ /* 0x000ea20000008800 */
[----:B------:R-:W-:Y:S02]  /*1a80*/  MOV R3, 0x400 ;  /* 0x0000040000037802 */ /* 0x000fe40000000f00 */
[----:B------:R-:W-:Y:S02]  /*1a90*/  SHF.L.U32 R2, R8, 0x1f, RZ ;  /* 0x0000001f08027819 */ /* 0x000fe400000006ff */
[----:B--2---:R-:W-:-:S05]  /*1aa0*/  LEA R0, R0, R3, 0x18 ;  /* 0x0000000300007211 */ /* 0x004fca00078ec0ff */
[----:B------:R-:W-:-:S04]  /*1ab0*/  IMAD R3, R9, 0x8, R0 ;  /* 0x0000000809037824 */ /* 0x000fc800078e0200 */
[----:B------:R-:W2:Y:S02]  /*1ac0*/  SYNCS.PHASECHK.TRANS64.TRYWAIT P0, [R3+URZ+0x150], R2 ;  /* 0x00015002030075a7 */ /* 0x000ea400080011ff */
[----:B--2---:R-:W-:Y:S05]  /*1ad0*/  @!P0 BRA `(.L_x_25) ;  /* 0x000000a400d88947 */ /* 0x004fea0003800000 */
.L_x_149:
[----:B------:R-:W-:Y:S01]  /*1ae0*/  VIADD R9, R9, 0x1 ;  /* 0x0000000109097836 */ /* 0x000fe20000000000 */
[----:B------:R2:W-:Y:S04]  /*1af0*/  SYNCS.ARRIVE.TRANS64.A1T0 RZ, [R3+URZ+0x140], RZ ;  /* 0x000140ff03ff79a7 */ /* 0x0005e800081000ff */
[----:B------:R-:W-:-:S04]  /*1b00*/  ISETP.NE.AND P0, PT, R9, 0x2, PT ;  /* 0x000000020900780c */ /* 0x000fc80003f05270 */
[----:B------:R-:W-:Y:S02]  /*1b10*/  SEL R9, R9, RZ, P0 ;  /* 0x000000ff09097207 */ /* 0x000fe40000000000 */
[----:B--2---:R-:W-:-:S04]  /*1b20*/  SEL R3, RZ, 0x1, P0 ;  /* 0x00000001ff037807 */ /* 0x004fc80000000000 */
[----:B------:R-:W-:-:S07]  /*1b30*/  LOP3.LUT R8, R8, R3, RZ, 0x3c, !PT ;  /* 0x0000000308087212 */ /* 0x000fce00078e3cff */
.L_x_24:
[----:B------:R-:W-:Y:S01]  /*1b40*/  UMOV UR6, 0x400 ;  /* 0x0000040000067882 */ /* 0x000fe20000000000 */
[----:B------:R-:W-:Y:S01]  /*1b50*/  UISETP.GE.U32.AND UP0, UPT, UR48, 0x7f, UPT ;  /* 0x0000007f3000788c */ /* 0x000fe2000bf06070 */
[----:B------:R-:W-:Y:S01]  /*1b60*/  SHF.L.U32 R0, R12, 0x1f, RZ ;  /* 0x0000001f0c007819 */ /* 0x000fe200000006ff */
[----:B-1----:R-:W-:Y:S02]  /*1b70*/  ULEA UR6, UR45, UR6, 0x18 ;  /* 0x000000062d067291 */ /* 0x002fe4000f8ec0ff */
[----:B------:R-:W-:Y:S02]  /*1b80*/  ULEA UR11, UR31, UR44, 0x8 ;  /* 0x0000002c1f0b7291 */ /* 0x000fe4000f8e40ff */
[----:B------:R-:W-:Y:S01]  /*1b90*/  ULEA UR4, UR7, UR6, 0x3 ;  /* 0x0000000607047291 */ /* 0x000fe2000f8e18ff */
[----:B------:R-:W-:-:S08]  /*1ba0*/  UMOV UR13, URZ ;  /* 0x000000ff000d7c82 */ /* 0x000fd00008000000 */
[----:B------:R1:W2:Y:S01]  /*1bb0*/  SYNCS.PHASECHK.TRANS64.TRYWAIT P0, [UR4+0x58], R0 ;  /* 0x00005800ff0075a7 */ /* 0x0002a20008001104 */
[----:B------:R-:W-:-:S04]  /*1bc0*/  ULEA.HI UR4, UR30, UR30, URZ, 0x1 ;  /* 0x0000001e1e047291 */ /* 0x000fc8000f8f08ff */
[----:B------:R-:W-:-:S04]  /*1bd0*/  USHF.L.U32 UR4, UR4, 0x7, URZ ;  /* 0x0000000704047899 */ /* 0x000fc800080006ff */
[----:B------:R-:W-:Y:S01]  /*1be0*/  ULOP3.LUT UR35, UR47, 0xffffff00, UR4, 0xf8, !UPT ;  /* 0xffffff002f237892 */ /* 0x000fe2000f8ef804 */
[----:B------:R-:W-:Y:S11]  /*1bf0*/  BRA.U !UP0, `(.L_x_26) ;  /* 0x0000000108c47547 */ /* 0x000ff6000b800000 */
[----:B------:R-:W-:Y:S01]  /*1c00*/  UMOV UR16, UR43 ;  /* 0x0000002b00107c82 */ /* 0x000fe20008000000 */
[----:B------:R-:W-:Y:S01]  /*1c10*/  UMOV UR4, UR7 ;  /* 0x0000000700047c82 */ /* 0x000fe20008000000 */
[----:B------:R-:W-:-:S05]  /*1c20*/  UMOV UR34, URZ ;  /* 0x000000ff00227c82 */ /* 0x000fca0008000000 */
.L_x_32:
[----:B------:R-:W-:Y:S01]  /*1c30*/  ULEA UR33, UR4, UR6, 0x3 ;  /* 0x0000000604217291 */ /* 0x000fe2000f8e18ff */
[----:B------:R-:W-:Y:S01]  /*1c40*/  @P3 MOV R2, 0x8000 ;  /* 0x0000800000023802 */ /* 0x000fe20000000f00 */
[----:B--234-:R-:W-:Y:S10]  /*1c50*/  @P0 BRA `(.L_x_27) ;  /* 0x00000000000c0947 */ /* 0x01cff40003800000 */
[----:B------:R-:W-:-:S04]  /*1c60*/  SHF.L.U32 R3, R12, 0x1f, RZ ;  /* 0x0000001f0c037819 */ /* 0x000fc800000006ff */
[----:B------:R-:W2:Y:S02]  /*1c70*/  SYNCS.PHASECHK.TRANS64.TRYWAIT P0, [UR33+0x58], R3 ;  /* 0x00005803ff0075a7 */ /* 0x000ea40008001121 */
[----:B--2---:R-:W-:Y:S05]  /*1c80*/  @!P0 BRA `(.L_x_28) ;  /* 0x000000a400808947 */ /* 0x004fea0003800000 */
.L_x_27:
[----:B------:R2:W-:Y:S01]  /*1c90*/  @P3 SYNCS.ARRIVE.TRANS64 RZ, [UR33], R2 ;  /* 0x00000002ffff39a7 */ /* 0x0005e20008000021 */
[----:B------:R-:W-:Y:S02]  /*1ca0*/  ULOP3.LUT UR5, UR24, 0x2, URZ, 0xfc, !UPT ;  /* 0x0000000218057892 */ /* 0x000fe4000f8efcff */
[----:B------:R-:W-:Y:S02]  /*1cb0*/  UIADD3 UR16, UPT, UPT, UR16, 0x1, URZ ;  /* 0x0000000110107890 */ /* 0x000fe4000fffe0ff */
[----:B------:R-:W-:Y:S02]  /*1cc0*/  UISETP.NE.AND UP0, UPT, UR5, 0x2, UPT ;  /* 0x000000020500788c */ /* 0x000fe4000bf05270 */
[----:B------:R-:W-:-:S07]  /*1cd0*/  UISETP.NE.AND UP2, UPT, UR16, 0x1, UPT ;  /* 0x000000011000788c */ /* 0x000fce000bf45270 */
[----:B------:R-:W-:Y:S05]  /*1ce0*/  BRA.U UP0, `(.L_x_29) ;  /* 0x0000000100047547 */ /* 0x000fea000b800000 */
[----:B------:R-:W-:Y:S05]  /*1cf0*/  BPT.TRAP 0x1 ;  /* 0x000000040000795c */ /* 0x000fea0000300000 */
.L_x_29:
[----:B------:R-:W-:Y:S04]  /*1d00*/  BSSY.RECONVERGENT B0, `(.L_x_30) ;  /* 0x0000003000007945 */ /* 0x000fe80003800200 */
[----:B------:R-:W-:Y:S05]  /*1d10*/  @!P2 BRA `(.L_x_31) ;  /* 0x000000000004a947 */ /* 0x000fea0003800000 */
[----:B------:R-:W-:Y:S05]  /*1d20*/  BPT.TRAP 0x1 ;  /* 0x000000040000795c */ /* 0x000fea0000300000 */
.L_x_31:
[----:B------:R-:W-:Y:S05]  /*1d30*/  BSYNC.RECONVERGENT B0 ;  /* 0x0000000000007941 */ /* 0x000fea0003800200 */
.L_x_30:
[----:B------:R-:W-:Y:S02]  /*1d40*/  UIADD3 UR5, UPT, UPT, UR4, 0x1, URZ ;  /* 0x0000000104057890 */ /* 0x000fe4000fffe0ff */
[----:B------:R-:W-:Y:S02]  /*1d50*/  USHF.L.U32 UR32, UR4, 0xd, URZ ;  /* 0x0000000d04207899 */ /* 0x000fe400080006ff */
[----:B------:R-:W-:Y:S02]  /*1d60*/  UISETP.NE.AND UP0, UPT, UR5, 0xb, UPT ;  /* 0x0000000b0500788c */ /* 0x000fe4000bf05270 */
[----:B------:R-:W-:Y:S02]  /*1d70*/  UIADD3 UR14, UP1, UPT, UR26, 0x80, URZ ;  /* 0x000000801a0e7890 */ /* 0x000fe4000ff3e0ff */
[----:B------:R-:W-:Y:S02]  /*1d80*/  USEL UR8, URZ, 0x1, UP0 ;  /* 0x00000001ff087887 */ /* 0x000fe40008000000 */
[----:B------:R-:W-:-:S02]  /*1d90*/  USEL UR7, UR5, URZ, UP0 ;  /* 0x000000ff05077287 */ /* 0x000fc40008000000 */
[----:B------:R-:W-:Y:S02]  /*1da0*/  UIADD3 UR4, UP0, UPT, UR26, 0x180, URZ ;  /* 0x000001801a047890 */ /* 0x000fe4000ff1e0ff */
[----:B------:R-:W-:Y:S01]  /*1db0*/  ULEA UR5, UR7, UR6, 0x3 ;  /* 0x0000000607057291 */ /* 0x000fe2000f8e18ff */
[----:B------:R-:W-:Y:S01]  /*1dc0*/  LOP3.LUT R12, R12, UR8, RZ, 0x3c, !PT ;  /* 0x000000080c0c7c12 */ /* 0x000fe2000f8e3cff */
[----:B------:R-:W-:Y:S02]  /*1dd0*/  ULOP3.LUT UR8, UR32, UR23, URZ, 0xfc, !UPT ;  /* 0x0000001720087292 */ /* 0x000fe4000f8efcff */
[----:B------:R-:W-:Y:S01]  /*1de0*/  ULOP3.LUT UR33, UR33, 0xfefffff8, URZ, 0xc0, !UPT ;  /* 0xfefffff821217892 */ /* 0x000fe2000f8ec0ff */
[----:B-1----:R-:W-:Y:S01]  /*1df0*/  SHF.L.U32 R0, R12, 0x1f, RZ ;  /* 0x0000001f0c007819 */ /* 0x002fe200000006ff */
[----:B------:R-:W-:Y:S02]  /*1e00*/  UIADD3.X UR15, UPT, UPT, URZ, UR27, URZ, UP1, !UPT ;  /* 0x0000001bff0f7290 */ /* 0x000fe40008ffe4ff */
[----:B------:R-:W-:Y:S01]  /*1e10*/  UIADD3 UR32, UPT, UPT, UR6, 0xc400, UR32 ;  /* 0x0000c40006207890 */ /* 0x000fe2000fffe020 */
[----:B------:R3:W4:Y:S01]  /*1e20*/  SYNCS.PHASECHK.TRANS64.TRYWAIT P0, [UR5+0x58], R0 ;  /* 0x00005800ff0075a7 */ /* 0x0007220008001105 */
[----:B------:R-:W-:-:S02]  /*1e30*/  UIADD3 UR8, UPT, UPT, UR6, 0x22400, UR8 ;  /* 0x0002240006087890 */ /* 0x000fc4000fffe008 */
[----:B------:R-:W-:Y:S02]  /*1e40*/  UIADD3.X UR5, UPT, UPT, URZ, UR27, URZ, UP0, !UPT ;  /* 0x0000001bff057290 */ /* 0x000fe400087fe4ff */
[----:B------:R-:W-:Y:S01]  /*1e50*/  UPRMT UR13, URZ, 0x5410, UR22 ;  /* 0x00005410ff0d7896 */ /* 0x000fe20008000016 */
[----:B------:R-:W-:Y:S01]  /*1e60*/  UMOV UR18, 0x0 ;  /* 0x0000000000127882 */ /* 0x000fe20000000000 */
[----:B------:R-:W-:Y:S01]  /*1e70*/  UMOV UR19, 0x10000000 ;  /* 0x1000000000137882 */ /* 0x000fe20000000000 */
[----:B------:R-:W-:Y:S01]  /*1e80*/  UMOV UR10, UR34 ;  /* 0x00000022000a7c82 */ /* 0x000fe20008000000 */
[----:B------:R-:W-:Y:S01]  /*1e90*/  UMOV UR12, UR36 ;  /* 0x00000024000c7c82 */ /* 0x000fe20008000000 */
[----:B------:R-:W-:Y:S01]  /*1ea0*/  UMOV UR9, UR33 ;  /* 0x0000002100097c82 */ /* 0x000fe20008000000 */
[----:B------:R1:W-:Y:S03]  /*1eb0*/  UTMALDG.3D.2CTA [UR32], [UR14], desc[UR18] ;  /* 0x000012200e0075b4 */ /* 0x0003e60008211000 */
[----:B------:R2:W-:Y:S01]  /*1ec0*/  UTMALDG.3D.MULTICAST.2CTA [UR8], [UR4], UR13, desc[UR18] ;  /* 0x00001208040073b4 */ /* 0x0005e2000821180d */
[----:B-1----:R-:W-:Y:S01]  /*1ed0*/  UIADD3 UR34, UPT, UPT, UR34, 0x40, URZ ;  /* 0x0000004022227890 */ /* 0x002fe2000fffe0ff */
[----:B--2---:R-:W-:Y:S01]  /*1ee0*/  UMOV UR13, UR28 ;  /* 0x0000001c000d7c82 */ /* 0x004fe20008000000 */
[----:B------:R-:W-:Y:S01]  /*1ef0*/  UMOV UR4, UR7 ;  /* 0x0000000700047c82 */ /* 0x000fe20008000000 */
[----:B------:R-:W-:Y:S09]  /*1f00*/  BRA.U UP2, `(.L_x_32) ;  /* 0xfffffffd02487547 */ /* 0x000ff2000b83ffff */
.L_x_26:
[----:B------:R-:W-:Y:S01]  /*1f10*/  ULEA UR4, UR7, UR6, 0x3 ;  /* 0x0000000607047291 */ /* 0x000fe2000f8e18ff */
[----:B-1-3--:R-:W-:Y:S01]  /*1f20*/  SHF.L.U32 R0, R12, 0x1f, RZ ;  /* 0x0000001f0c007819 */ /* 0x00afe200000006ff */
[----:B------:R-:W-:Y:S01]  /*1f30*/  @!P1 SYNCS.ARRIVE.TRANS64.A1T0 RZ, [UR6+0xf8], RZ ;  /* 0x0000f8ffffff99a7 */ /* 0x000fe20008100006 */
[----:B------:R-:W-:-:S06]  /*1f40*/  UISETP.GT.AND UP0, UPT, UR41, UR40, UPT ;  /* 0x000000282900728c */ /* 0x000fcc000bf04270 */
[----:B--2-4-:R1:W2:Y:S03]  /*1f50*/  SYNCS.PHASECHK.TRANS64.TRYWAIT P0, [UR4+0x58], R0 ;  /* 0x00005800ff0075a7 */ /* 0x0142a60008001104 */
[----:B------:R-:W-:Y:S05]  /*1f60*/  BRA.U !UP0, `(.L_x_33) ;  /* 0x0000000108c47547 */ /* 0x000fea000b800000 */
[----:B------:R-:W-:Y:S01]  /*1f70*/  UIADD3 UR25, UPT, UPT, UR46, UR13, URZ ;  /* 0x0000000d2e197290 */ /* 0x000fe2000fffe0ff */
[----:B------:R-:W-:-:S11]  /*1f80*/  UMOV UR4, UR7 ;  /* 0x0000000700047c82 */ /* 0x000fd60008000000 */
.L_x_39:
[----:B------:R-:W-:Y:S01]  /*1f90*/  ULEA UR17, UR4, UR6, 0x3 ;  /* 0x0000000604117291 */ /* 0x000fe2000f8e18ff */
[----:B--2---:R-:W-:Y:S01]  /*1fa0*/  @P3 MOV R2, 0x8000 ;  /* 0x0000800000023802 */ /* 0x004fe20000000f00 */
[----:B--2-4-:R-:W-:Y:S10]  /*1fb0*/  @P0 BRA `(.L_x_34) ;  /* 0x00000000000c0947 */ /* 0x014ff40003800000 */
[----:B------:R-:W-:-:S04]  /*1fc0*/  SHF.L.U32 R3, R12, 0x1f, RZ ;  /* 0x0000001f0c037819 */ /* 0x000fc800000006ff */
[----:B------:R-:W2:Y:S02]  /*1fd0*/  SYNCS.PHASECHK.TRANS64.TRYWAIT P0, [UR17+0x58], R3 ;  /* 0x00005803ff0075a7 */ /* 0x000ea40008001111 */
[----:B--2---:R-:W-:Y:S05]  /*1fe0*/  @!P0 BRA `(.L_x_35) ;  /* 0x000000a000c08947 */ /* 0x004fea0003800000 */
.L_x_34:
[----:B------:R2:W-:Y:S01]  /*1ff0*/  @P3 SYNCS.ARRIVE.TRANS64 RZ, [UR17], R2 ;  /* 0x00000002ffff39a7 */ /* 0x0005e20008000011 */
[----:B------:R-:W-:-:S04]  /*2000*/  ULOP3.LUT UR5, UR24, 0x2, URZ, 0xfc, !UPT ;  /* 0x0000000218057892 */ /* 0x000fc8000f8efcff */
[----:B------:R-:W-:-:S09]  /*2010*/  UISETP.NE.AND UP0, UPT, UR5, 0x2, UPT ;  /* 0x000000020500788c */ /* 0x000fd2000bf05270 */
[----:B------:R-:W-:Y:S05]  /*2020*/  BRA.U UP0, `(.L_x_36) ;  /* 0x0000000100047547 */ /* 0x000fea000b800000 */
[----:B------:R-:W-:Y:S05]  /*2030*/  BPT.TRAP 0x1 ;  /* 0x000000040000795c */ /* 0x000fea0000300000 */
.L_x_36:
[----:B------:R-:W-:Y:S04]  /*2040*/  BSSY.RECONVERGENT B0, `(.L_x_37) ;  /* 0x0000003000007945 */ /* 0x000fe80003800200 */
[----:B------:R-:W-:Y:S05]  /*2050*/  @!P2 BRA `(.L_x_38) ;  /* 0x000000000004a947 */ /* 0x000fea0003800000 */
[----:B------:R-:W-:Y:S05]  /*2060*/  BPT.TRAP 0x1 ;  /* 0x000000040000795c */ /* 0x000fea0000300000 */
.L_x_38:
[----:B------:R-:W-:Y:S05]  /*2070*/  BSYNC.RECONVERGENT B0 ;  /* 0x0000000000007941 */ /* 0x000fea0003800200 */
.L_x_37:
        /* <DEDUP_REMOVED lines=10> */
[----:B------:R-:W-:Y:S01]  /*2120*/  USHF.L.U32 UR18, UR13, 0x6, URZ ;  /* 0x000000060d127899 */ /* 0x000fe200080006ff */
[----:B-1----:R-:W-:Y:S01]  /*2130*/  SHF.L.U32 R0, R12, 0x1f, RZ ;  /* 0x0000001f0c007819 */ /* 0x002fe200000006ff */
[----:B------:R-:W-:Y:S02]  /*2140*/  ULOP3.LUT UR17, UR17, 0xfefffff8, URZ, 0xc0, !UPT ;  /* 0xfefffff811117892 */ /* 0x000fe4000f8ec0ff */
[----:B------:R-:W-:Y:S01]  /*2150*/  UIADD3 UR16, UPT, UPT, UR6, 0xc400, UR16 ;  /* 0x0000c40006107890 */ /* 0x000fe2000fffe010 */
[----:B------:R3:W4:Y:S01]  /*2160*/  SYNCS.PHASECHK.TRANS64.TRYWAIT P0, [UR5+0x58], R0 ;  /* 0x00005800ff0075a7 */ /* 0x0007220008001105 */
[----:B------:R-:W-:-:S02]  /*2170*/  UIADD3.X UR5, UPT, UPT, URZ, UR27, URZ, UP1, !UPT ;  /* 0x0000001bff057290 */ /* 0x000fc40008ffe4ff */
[----:B------:R-:W-:Y:S02]  /*2180*/  UIADD3 UR8, UPT, UPT, UR6, 0x22400, UR8 ;  /* 0x0002240006087890 */ /* 0x000fe4000fffe008 */
[----:B------:R-:W-:Y:S02]  /*2190*/  UPRMT UR21, URZ, 0x5410, UR22 ;  /* 0x00005410ff157896 */ /* 0x000fe40008000016 */
[----:B------:R-:W-:Y:S01]  /*21a0*/  UIADD3.X UR15, UPT, UPT, URZ, UR27, URZ, UP0, !UPT ;  /* 0x0000001bff0f7290 */ /* 0x000fe200087fe4ff */
[----:B------:R-:W-:Y:S01]  /*21b0*/  UMOV UR30, 0x0 ;  /* 0x00000000001e7882 */ /* 0x000fe20000000000 */
[----:B------:R-:W-:Y:S01]  /*21c0*/  UMOV UR31, 0x10000000 ;  /* 0x10000000001f7882 */ /* 0x000fe20000000000 */
[----:B------:R-:W-:Y:S01]  /*21d0*/  UMOV UR19, UR35 ;  /* 0x0000002300137c82 */ /* 0x000fe20008000000 */
[----:B------:R-:W-:Y:S01]  /*21e0*/  UMOV UR20, UR36 ;  /* 0x0000002400147c82 */ /* 0x000fe20008000000 */
[----:B------:R-:W-:Y:S01]  /*21f0*/  UMOV UR12, UR36 ;  /* 0x00000024000c7c82 */ /* 0x000fe20008000000 */
[----:B------:R-:W-:Y:S01]  /*2200*/  UMOV UR9, UR17 ;  /* 0x0000001100097c82 */ /* 0x000fe20008000000 */
[----:B------:R-:W-:Y:S01]  /*2210*/  UMOV UR10, UR18 ;  /* 0x00000012000a7c82 */ /* 0x000fe20008000000 */
[----:B------:R1:W-:Y:S01]  /*2220*/  UTMALDG.3D.2CTA [UR16], [UR4], desc[UR30] ;  /* 0x00001e10040075b4 */ /* 0x0003e20008211000 */
[----:B------:R-:W-:-:S04]  /*2230*/  UIADD3 UR13, UPT, UPT, UR13, 0x1, URZ ;  /* 0x000000010d0d7890 */ /* 0x000fc8000fffe0ff */
[----:B------:R-:W-:Y:S01]  /*2240*/  UISETP.NE.AND UP0, UPT, UR13, UR25, UPT ;  /* 0x000000190d00728c */ /* 0x000fe2000bf05270 */
[----:B------:R3:W-:Y:S01]  /*2250*/  UTMALDG.3D.MULTICAST.2CTA [UR8], [UR14], UR21, desc[UR30] ;  /* 0x00001e080e0073b4 */ /* 0x0007e20008211815 */
[----:B-1----:R-:W-:-:S07]  /*2260*/  UMOV UR4, UR7 ;  /* 0x0000000700047c82 */ /* 0x002fce0008000000 */
[----:B---3--:R-:W-:Y:S05]  /*2270*/  BRA.U UP0, `(.L_x_39) ;  /* 0xfffffffd00447547 */ /* 0x008fea000b83ffff */
.L_x_33:
[C---:B------:R-:W-:Y:S01]  /*2280*/  LEA R3, R11.reuse, UR6, 0x3 ;  /* 0x000000060b037c11 */ /* 0x040fe2000f8e18ff */
[----:B------:R-:W-:Y:S01]  /*2290*/  NOP ;  /* 0x0000000000007918 */ /* 0x000fe20000000000 */
[----:B-1----:R-:W-:Y:S02]  /*22a0*/  SHF.L.U32 R0, R10, 0x1f, RZ ;  /* 0x0000001f0a007819 */ /* 0x002fe400000006ff */
[----:B------:R-:W-:Y:S02]  /*22b0*/  LEA R5, R11, UR6, 0x4 ;  /* 0x000000060b057c11 */ /* 0x000fe4000f8e20ff */
[----:B--2-4-:R-:W1:Y:S02]  /*22c0*/  SYNCS.PHASECHK.TRANS64.TRYWAIT P0, [R3+URZ+0x100], R0 ;  /* 0x00010000030075a7 */ /* 0x014e6400080011ff */
[----:B-1----:R-:W-:Y:S05]  /*22d0*/  @!P0 BRA `(.L_x_40) ;  /* 0x000000a0001c8947 */ /* 0x002fea0003800000 */
.L_x_152:
[----:B------:R-:W2:Y:S01]  /*22e0*/  LDS.128 R4, [R5+0x170] ;  /* 0x0001700005047984 */ /* 0x000ea20000000c00 */
[----:B------:R-:W-:Y:S01]  /*22f0*/  UISETP.GE.AND UP0, UPT, UR42, 0x1, UPT ;  /* 0x000000012a00788c */ /* 0x000fe2000bf06270 */
[----:B------:R-:W-:Y:S01]  /*2300*/  @!PT LDS RZ, [RZ] ;  /* 0x00000000fffff984 */ /* 0x000fe20000000800 */
[----:B------:R-:W-:Y:S01]  /*2310*/  @!PT LDS RZ, [RZ] ;  /* 0x00000000fffff984 */ /* 0x000fe20000000800 */
[----:B------:R-:W-:Y:S01]  /*2320*/  @!PT LDS RZ, [RZ] ;  /* 0x00000000fffff984 */ /* 0x000fe20000000800 */
[----:B------:R-:W-:Y:S01]  /*2330*/  @!PT LDS RZ, [RZ] ;  /* 0x00000000fffff984 */ /* 0x000fe20000000800 */
[----:B------:R3:W-:Y:S06]  /*2340*/  MEMBAR.ALL.CTA ;  /* 0x0000000000007992 */ /* 0x0007ec0000008000 */
[----:B---3--:R-:W3:Y:S01]  /*2350*/  FENCE.VIEW.ASYNC.S ;  /* 0x00000000000073c6 */ /* 0x008ee20000000000 */
[----:B--2---:R-:W-:-:S13]  /*2360*/  LOP3.LUT P0, RZ, R6, 0x1, RZ, 0xc0, !PT ;  /* 0x0000000106ff7812 */ /* 0x004fda000780c0ff */
[----:B---3--:R-:W-:Y:S01]  /*2370*/  VOTEU.ANY UP1, P0 ;  /* 0x0000000000ff7886 */ /* 0x008fe20000020100 */
[----:B------:R-:W-:-:S13]  /*2380*/  PLOP3.LUT P0, PT, PT, PT, UP1, 0x80, 0x8 ;  /* 0x000000000008781c */ /* 0x000fda0003f0f018 */
[----:B-1----:R-:W-:Y:S02]  /*2390*/  @P0 LOP3.LUT R0, R5, 0xffff, RZ, 0xc0, !PT ;  /* 0x0000ffff05000812 */ /* 0x002fe400078ec0ff */
[----:B------:R-:W-:Y:S02]  /*23a0*/  @P0 MOV R2, R4 ;  /* 0x0000000400020202 */ /* 0x000fe40000000f00 */
[----:B------:R-:W-:Y:S01]  /*23b0*/  @P0 R2UR UR5, R0 ;  /* 0x00000000000502ca */ /* 0x000fe200000e0000 */
[----:B------:R-:W-:Y:S01]  /*23c0*/  VIADD R0, R3, 0x110 ;  /* 0x0000011003007836 */ /* 0x000fe20000000000 */
[----:B------:R-:W-:Y:S02]  /*23d0*/  @P0 SHF.R.U32.HI R4, RZ, 0x10, R5 ;  /* 0x00000010ff040819 */ /* 0x000fe40000011605 */
[----:B------:R-:W-:Y:S02]  /*23e0*/  @P0 R2UR UR8, R2 ;  /* 0x00000000020802ca */ /* 0x000fe400000e0000 */
[----:B------:R-:W-:-:S02]  /*23f0*/  PRMT R0, RZ, 0x654, R0 ;  /* 0x00000654ff007816 */ /* 0x000fc40000000000 */
[----:B------:R-:W-:Y:S02]  /*2400*/  @P0 R2UR UR4, R4 ;  /* 0x00000000040402ca */ /* 0x000fe400000e0000 */
[----:B------:R1:W-:Y:S03]  /*2410*/  SYNCS.ARRIVE.TRANS64.RED.A1T0 RZ, [R0+URZ], RZ ;  /* 0x000000ff00ff79a7 */ /* 0x0003e600081004ff */
[----:B------:R-:W-:-:S04]  /*2420*/  @UP1 UMOV UR29, UR5 ;  /* 0x00000005001d1c82 */ /* 0x000fc80008000000 */
[----:B------:R-:W-:-:S04]  /*2430*/  @UP1 UMOV UR37, UR8 ;  /* 0x0000000800251c82 */ /* 0x000fc80008000000 */
[----:B------:R-:W-:Y:S01]  /*2440*/  @UP1 UMOV UR36, UR4 ;  /* 0x0000000400241c82 */ /* 0x000fe20008000000 */
[----:B------:R-:W-:Y:S05]  /*2450*/  BRA.U !UP0, `(.L_x_41) ;  /* 0x0000000108d47547 */ /* 0x000fea000b800000 */
[----:B------:R-:W2:Y:S01]  /*2460*/  LDCU.128 UR12, c[0x0][0xb10] ;  /* 0x00016200ff0c77ac */ /* 0x000ea20008000c00 */
[----:B------:R-:W3:Y:S01]  /*2470*/  LDCU UR30, c[0x0][0xb20] ;  /* 0x00016400ff1e77ac */ /* 0x000ee20008000800 */
[----:B------:R-:W4:Y:S01]  /*2480*/  LDCU UR25, c[0x0][0xb0c] ;  /* 0x00016180ff1977ac */ /* 0x000f220008000800 */
[----:B------:R-:W1:Y:S01]  /*2490*/  LDCU.64 UR10, c[0x0][0xb28] ;  /* 0x00016500ff0a77ac */ /* 0x000e620008000a00 */
[----:B------:R-:W-:Y:S02]  /*24a0*/  UISETP.NE.AND UP3, UPT, UR42, 0x1, UPT ;  /* 0x000000012a00788c */ /* 0x000fe4000bf65270 */
[----:B--2---:R-:W-:Y:S02]  /*24b0*/  UIMAD.WIDE.U32 UR8, UR38, UR15, URZ ;  /* 0x0000000f260872a5 */ /* 0x004fe4000f8e00ff */
[----:B------:R-:W-:Y:S02]  /*24c0*/  UIMAD.WIDE.U32 UR4, UR39, UR12, URZ ;  /* 0x0000000c270472a5 */ /* 0x000fe4000f8e00ff */
[----:B------:R-:W-:-:S02]  /*24d0*/  UISETP.NE.AND UP0, UPT, UR14, 0x1, UPT ;  /* 0x000000010e00788c */ /* 0x000fc4000bf05270 */
[----:B------:R-:W-:Y:S01]  /*24e0*/  UIMAD.WIDE.U32 UR20, UR29, UR15, URZ ;  /* 0x0000000f1d1472a5 */ /* 0x000fe2000f8e00ff */
[----:B------:R-:W-:Y:S02]  /*24f0*/  UMOV UR8, UR9 ;  /* 0x0000000900087c82 */ /* 0x000fe40008000000 */
[----:B------:R-:W-:Y:S01]  /*2500*/  UMOV UR4, UR5 ;  /* 0x0000000500047c82 */ /* 0x000fe20008000000 */
[----:B---3--:R-:W-:Y:S02]  /*2510*/  USHF.R.U32.HI UR8, URZ, UR30, UR8 ;  /* 0x0000001eff087299 */ /* 0x008fe40008011608 */
[----:B----4-:R-:W-:Y:S02]  /*2520*/  UISETP.NE.AND UP2, UPT, UR25, 0x1, UPT ;  /* 0x000000011900788c */ /* 0x010fe4000bf45270 */
[----:B------:R-:W-:Y:S02]  /*2530*/  USHF.R.U32.HI UR4, URZ, UR13, UR4 ;  /* 0x0000000dff047299 */ /* 0x000fe40008011604 */
[----:B------:R-:W-:-:S02]  /*2540*/  USEL UR5, UR38, UR8, !UP0 ;  /* 0x0000000826057287 */ /* 0x000fc4000c000000 */
[----:B------:R-:W-:Y:S02]  /*2550*/  USEL UR8, UR39, UR4, !UP2 ;  /* 0x0000000427087287 */ /* 0x000fe4000d000000 */
[----:B-1----:R-:W-:Y:S01]  /*2560*/  UIMAD.WIDE.U32 UR16, UR5, UR10, URZ ;  /* 0x0000000a051072a5 */ /* 0x002fe2000f8e00ff */
[----:B------:R-:W-:Y:S01]  /*2570*/  UMOV UR4, UR21 ;  /* 0x0000001500047c82 */ /* 0x000fe20008000000 */
[----:B------:R-:W-:Y:S02]  /*2580*/  UIMAD.WIDE.U32 UR18, UR37, UR12, URZ ;  /* 0x0000000c251272a5 */ /* 0x000fe4000f8e00ff */
[----:B------:R-:W-:-:S03]  /*2590*/  UIMAD.WIDE.U32 UR20, UR8, UR10, URZ ;  /* 0x0000000a081472a5 */ /* 0x000fc6000f8e00ff */
[----:B------:R-:W-:Y:S01]  /*25a0*/  UMOV UR16, UR17 ;  /* 0x0000001100107c82 */ /* 0x000fe20008000000 */
[----:B------:R-:W-:Y:S02]  /*25b0*/  USHF.R.U32.HI UR4, URZ, UR30, UR4 ;  /* 0x0000001eff047299 */ /* 0x000fe40008011604 */
[----:B------:R-:W-:Y:S01]  /*25c0*/  @UP3 USHF.R.U32.HI UR5, URZ, UR11, UR16 ;  /* 0x0000000bff053299 */ /* 0x000fe20008011610 */
[----:B------:R-:W-:Y:S01]  /*25d0*/  UMOV UR18, UR19 ;  /* 0x0000001300127c82 */ /* 0x000fe20008000000 */
[----:B------:R-:W-:Y:S01]  /*25e0*/  UMOV UR20, UR21 ;  /* 0x0000001500147c82 */ /* 0x000fe20008000000 */
[----:B------:R-:W-:Y:S02]  /*25f0*/  USHF.R.U32.HI UR13, URZ, UR13, UR18 ;  /* 0x0000000dff0d7299 */ /* 0x000fe40008011612 */
[----:B------:R-:W-:Y:S02]  /*2600*/  USEL UR4, UR29, UR4, !UP0 ;  /* 0x000000041d047287 */ /* 0x000fe4000c000000 */
[----:B------:R-:W-:-:S02]  /*2610*/  @UP3 USHF.R.U32.HI UR8, URZ, UR11, UR20 ;  /* 0x0000000bff083299 */ /* 0x000fc40008011614 */
[----:B------:R-:W-:Y:S02]  /*2620*/  UIMAD UR9, UR42, UR5, URZ ;  /* 0x000000052a0972a4 */ /* 0x000fe4000f8e02ff */
[----:B------:R-:W-:Y:S02]  /*2630*/  USEL UR5, UR37, UR13, !UP2 ;  /* 0x0000000d25057287 */ /* 0x000fe4000d000000 */
[----:B------:R-:W-:Y:S02]  /*2640*/  UIMAD UR12, UR42, UR8, URZ ;  /* 0x000000082a0c72a4 */ /* 0x000fe4000f8e02ff */
[----:B------:R-:W-:Y:S02]  /*2650*/  UISETP.GE.AND UP0, UPT, UR4, UR9, UPT ;  /* 0x000000090400728c */ /* 0x000fe4000bf06270 */
[----:B------:R-:W-:Y:S02]  /*2660*/  UIMAD.WIDE.U32 UR16, UR4, UR10, URZ ;  /* 0x0000000a041072a5 */ /* 0x000fe4000f8e00ff */
[----:B------:R-:W-:-:S02]  /*2670*/  UISETP.GE.OR UP0, UPT, UR5, UR12, UP0 ;  /* 0x0000000c0500728c */ /* 0x000fc40008706670 */
        /* <DEDUP_REMOVED lines=19> */
.L_x_41:
[----:B------:R-:W2:Y:S02]  /*27b0*/  LDCU UR4, c[0x0][0xb30] ;  /* 0x00016600ff0477ac */ /* 0x000ea40008000800 */
[----:B--2---:R-:W-:-:S09]  /*27c0*/  UISETP.NE.AND UP0, UPT, UR4, 0x1, UPT ;  /* 0x000000010400788c */ /* 0x004fd2000bf05270 */
[----:B------:R-:W-:Y:S05]  /*27d0*/  BRA.U UP0, `(.L_x_42) ;  /* 0x0000000100447547 */ /* 0x000fea000b800000 */
[----:B------:R-:W2:Y:S01]  /*27e0*/  LDCU.128 UR12, c[0x0][0xb10] ;  /* 0x00016200ff0c77ac */ /* 0x000ea20008000c00 */
[----:B------:R-:W3:Y:S01]  /*27f0*/  LDCU UR10, c[0x0][0xb0c] ;  /* 0x00016180ff0a77ac */ /* 0x000ee20008000800 */
[----:B------:R-:W4:Y:S01]  /*2800*/  LDCU UR11, c[0x0][0xb20] ;  /* 0x00016400ff0b77ac */ /* 0x000f220008000800 */
[----:B--2---:R-:W-:Y:S02]  /*2810*/  UIMAD.WIDE.U32 UR8, UR37, UR12, URZ ;  /* 0x0000000c250872a5 */ /* 0x004fe4000f8e00ff */
[----:B------:R-:W-:Y:S02]  /*2820*/  UIMAD.WIDE.U32 UR4, UR29, UR15, URZ ;  /* 0x0000000f1d0472a5 */ /* 0x000fe4000f8e00ff */
[----:B---3--:R-:W-:Y:S02]  /*2830*/  UISETP.NE.AND UP2, UPT, UR10, 0x1, UPT ;  /* 0x000000010a00788c */ /* 0x008fe4000bf45270 */
[----:B------:R-:W-:Y:S01]  /*2840*/  UISETP.NE.AND UP0, UPT, UR14, 0x1, UPT ;  /* 0x000000010e00788c */ /* 0x000fe2000bf05270 */
[----:B------:R-:W-:-:S02]  /*2850*/  UMOV UR8, UR9 ;  /* 0x0000000900087c82 */ /* 0x000fc40008000000 */
[----:B------:R-:W-:Y:S01]  /*2860*/  UMOV UR4, UR5 ;  /* 0x0000000500047c82 */ /* 0x000fe20008000000 */
[----:B------:R-:W-:Y:S02]  /*2870*/  USHF.R.U32.HI UR13, URZ, UR13, UR8 ;  /* 0x0000000dff0d7299 */ /* 0x000fe40008011608 */
[----:B----4-:R-:W-:Y:S02]  /*2880*/  USHF.R.U32.HI UR4, URZ, UR11, UR4 ;  /* 0x0000000bff047299 */ /* 0x010fe40008011604 */
[----:B------:R-:W-:Y:S02]  /*2890*/  USEL UR5, UR37, UR13, !UP2 ;  /* 0x0000000d25057287 */ /* 0x000fe4000d000000 */
[----:B------:R-:W-:-:S04]  /*28a0*/  USEL UR4, UR29, UR4, !UP0 ;  /* 0x000000041d047287 */ /* 0x000fc8000c000000 */
[----:B------:R-:W-:Y:S02]  /*28b0*/  UIADD3 UR8, UPT, UPT, UR5, -UR4, URZ ;  /* 0x8000000405087290 */ /* 0x000fe4000fffe0ff */
[----:B------:R-:W-:Y:S02]  /*28c0*/  UIADD3 UR4, UPT, UPT, -UR5, UR4, URZ ;  /* 0x0000000405047290 */ /* 0x000fe4000fffe1ff */
[----:B------:R-:W-:Y:S02]  /*28d0*/  UIMAD UR29, UR8, UR14, UR29 ;  /* 0x0000000e081d72a4 */ /* 0x000fe4000f8e021d */
[----:B------:R-:W-:-:S12]  /*28e0*/  UIMAD UR37, UR4, UR10, UR37 ;  /* 0x0000000a042572a4 */ /* 0x000fd8000f8e0225 */
.L_x_42:
[----:B------:R-:W-:Y:S01]  /*28f0*/  VIADD R11, R11, 0x1 ;  /* 0x000000010b0b7836 */ /* 0x000fe20000000000 */
[----:B------:R-:W-:Y:S02]  /*2900*/  R2UR UR5, R143 ;  /* 0x000000008f0572ca */ /* 0x000fe400000e0000 */
[----:B------:R-:W-:Y:S02]  /*2910*/  R2UR UR4, R142 ;  /* 0x000000008e0472ca */ /* 0x000fe400000e0000 */
[C---:B------:R-:W-:Y:S02]  /*2920*/  ISETP.NE.AND P0, PT, R11.reuse, 0x2, PT ;  /* 0x000000020b00780c */ /* 0x040fe40003f05270 */
[----:B------:R-:W-:Y:S02]  /*2930*/  PLOP3.LUT P1, PT, PT, PT, PT, 0x80, 0x8 ;  /* 0x000000000008781c */ /* 0x000fe40003f2f070 */
[----:B------:R-:W-:Y:S02]  /*2940*/  SEL R3, RZ, 0x1, P0 ;  /* 0x00000001ff037807 */ /* 0x000fe40000000000 */
[----:B------:R-:W-:-:S02]  /*2950*/  SEL R11, R11, RZ, P0 ;  /* 0x000000ff0b0b7207 */ /* 0x000fc40000000000 */
[----:B------:R-:W-:Y:S01]  /*2960*/  LOP3.LUT R10, R10, R3, RZ, 0x3c, !PT ;  /* 0x000000030a0a7212 */ /* 0x000fe200078e3cff */
[----:B------:R-:W-:Y:S02]  /*2970*/  UIADD3 UR30, UPT, UPT, UR37, UR5, URZ ;  /* 0x00000005251e7290 */ /* 0x000fe4000fffe0ff */
[----:B------:R-:W-:Y:S01]  /*2980*/  UIADD3 UR31, UPT, UPT, UR29, UR4, URZ ;  /* 0x000000041d1f7290 */ /* 0x000fe2000fffe0ff */
[----:B------:R-:W-:Y:S11]  /*2990*/  BRA.U UP1, `(.L_x_43) ;  /* 0xfffffff101287547 */ /* 0x000ff6000b83ffff */
[----:B------:R-:W-:Y:S01]  /*29a0*/  UIADD3 UR8, UPT, UPT, UR6, 0x58, URZ ;  /* 0x0000005806087890 */ /* 0x000fe2000fffe0ff */
[----:B------:R-:W-:-:S03]  /*29b0*/  SHF.L.U32 R3, R12, 0x1f, RZ ;  /* 0x0000001f0c037819 */ /* 0x000fc600000006ff */
[----:B------:R-:W-:-:S09]  /*29c0*/  ULEA UR4, UR7, UR8, 0x3 ;  /* 0x0000000807047291 */ /* 0x000fd2000f8e18ff */
[----:B------:R-:W2:Y:S02]  /*29d0*/  SYNCS.PHASECHK.TRANS64.TRYWAIT P0, [UR4], R3 ;  /* 0x00000003ff0075a7 */ /* 0x000ea40008001104 */
[----:B--2---:R-:W-:Y:S05]  /*29e0*/  @!P0 BRA `(.L_x_44) ;  /* 0x00000098006c8947 */ /* 0x004fea0003800000 */
.L_x_154:
[----:B------:R-:W-:-:S04]  /*29f0*/  UIADD3 UR4, UPT, UPT, UR7, 0x1, URZ ;  /* 0x0000000107047890 */ /* 0x000fc8000fffe0ff */
[----:B------:R-:W-:-:S04]  /*2a00*/  UISETP.NE.AND UP0, UPT, UR4, 0xb, UPT ;  /* 0x0000000b0400788c */ /* 0x000fc8000bf05270 */
[----:B------:R-:W-:Y:S02]  /*2a10*/  USEL UR6, URZ, 0x1, UP0 ;  /* 0x00000001ff067887 */ /* 0x000fe40008000000 */
[----:B------:R-:W-:-:S04]  /*2a20*/  USEL UR4, UR4, URZ, UP0 ;  /* 0x000000ff04047287 */ /* 0x000fc80008000000 */
[----:B------:R-:W-:Y:S01]  /*2a30*/  ULEA UR5, UR4, UR8, 0x3 ;  /* 0x0000000804057291 */ /* 0x000fe2000f8e18ff */
[----:B------:R-:W-:-:S04]  /*2a40*/  LOP3.LUT R2, R12, UR6, RZ, 0x3c, !PT ;  /* 0x000000060c027c12 */ /* 0x000fc8000f8e3cff */
[----:B-1----:R-:W-:-:S04]  /*2a50*/  SHF.L.U32 R3, R2, 0x1f, RZ ;  /* 0x0000001f02037819 */ /* 0x002fc800000006ff */
[----:B------:R-:W1:Y:S02]  /*2a60*/  SYNCS.PHASECHK.TRANS64.TRYWAIT P0, [UR5], R3 ;  /* 0x00000003ff0075a7 */ /* 0x000e640008001105 */
[----:B-1----:R-:W-:Y:S05]  /*2a70*/  @!P0 BRA `(.L_x_45) ;  /* 0x0000009800608947 */ /* 0x002fea0003800000 */
.L_x_156:
        /* <DEDUP_REMOVED lines=9> */
.L_x_158:
        /* <DEDUP_REMOVED lines=9> */
.L_x_160:
        /* <DEDUP_REMOVED lines=9> */
.L_x_162:
        /* <DEDUP_REMOVED lines=9> */
.L_x_164:
        /* <DEDUP_REMOVED lines=9> */
.L_x_166:
        /* <DEDUP_REMOVED lines=9> */
.L_x_168:
        /* <DEDUP_REMOVED lines=9> */
.L_x_170:
        /* <DEDUP_REMOVED lines=9> */
.L_x_172:
[----:B------:R-:W-:-:S04]  /*2f00*/  UIADD3 UR4, UPT, UPT, UR4, 0x1, URZ ;  /* 0x0000000104047890 */ /* 0x000fc8000fffe0ff */
[----:B------:R-:W-:-:S04]  /*2f10*/  UISETP.NE.AND UP0, UPT, UR4, 0xb, UPT ;  /* 0x0000000b0400788c */ /* 0x000fc8000bf05270 */
[----:B------:R-:W-:Y:S02]  /*2f20*/  USEL UR5, URZ, 0x1, UP0 ;  /* 0x00000001ff057887 */ /* 0x000fe40008000000 */
[----:B------:R-:W-:-:S04]  /*2f30*/  USEL UR4, UR4, URZ, UP0 ;  /* 0x000000ff04047287 */ /* 0x000fc80008000000 */
[----:B------:R-:W-:Y:S01]  /*2f40*/  ULEA UR4, UR4, UR8, 0x3 ;  /* 0x0000000804047291 */ /* 0x000fe2000f8e18ff */
[----:B-1----:R-:W-:-:S04]  /*2f50*/  LOP3.LUT R3, R2, UR5, RZ, 0x3c, !PT ;  /* 0x0000000502037c12 */ /* 0x002fc8000f8e3cff */
[----:B------:R-:W-:Y:S01]  /*2f60*/  SHF.L.U32 R3, R3, 0x1f, RZ ;  /* 0x0000001f03037819 */ /* 0x000fe200000006ff */
[----:B------:R-:W-:-:S07]  /*2f70*/  IMAD.U32 R0, RZ, RZ, UR4 ;  /* 0x00000004ff007e24 */ /* 0x000fce000f8e00ff */
.L_x_54:
[----:B-1----:R1:W2:Y:S02]  /*2f80*/  SYNCS.PHASECHK.TRANS64.TRYWAIT P0, [R0+URZ], R3 ;  /* 0x00000003000075a7 */ /* 0x0022a400080011ff */
[----:B--2---:R-:W-:Y:S05]  /*2f90*/  @!P0 NANOSLEEP.SYNCS 0x989680 ;  /* 0x009896800000895d */ /* 0x004fea0003900000 */
[----:B------:R-:W2:Y:S02]  /*2fa0*/  @!P0 SYNCS.PHASECHK.TRANS64 P0, [R0+URZ], R3 ;  /* 0x00000003000085a7 */ /* 0x000ea400080010ff */
[----:B--2---:R-:W-:Y:S05]  /*2fb0*/  @P0 EXIT ;  /* 0x000000000000094d */ /* 0x004fea0003800000 */
[----:B------:R-:W-:Y:S05]  /*2fc0*/  BRA `(.L_x_54) ;  /* 0xfffffffc00ec7947 */ /* 0x000fea000383ffff */
.L_x_23:
[----:B------:R-:W-:-:S04]  /*2fd0*/  UISETP.NE.AND UP0, UPT, UR45, URZ, UPT ;  /* 0x000000ff2d00728c */ /* 0x000fc8000bf05270 */
[----:B------:R-:W-:-:S09]  /*2fe0*/  UISETP.NE.OR UP0, UPT, UR18, 0x1, UP0 ;  /* 0x000000011200788c */ /* 0x000fd20008705670 */
[----:B------:R-:W-:Y:S05]  /*2ff0*/  BRA.U UP0, `(.L_x_55) ;  /* 0x0000000500487547 */ /* 0x000fea000b800000 */
[----:B------:R-:W-:Y:S01]  /*3000*/  ISETP.GE.U32.AND P2, PT, R3, 0x4, PT ;  /* 0x000000040300780c */ /* 0x000fe20003f46070 */
[----:B------:R-:W-:Y:S01]  /*3010*/  IMAD.MOV.U32 R12, RZ, RZ, 0x1 ;  /* 0x00000001ff0c7424 */ /* 0x000fe200078e00ff */
[----:B------:R-:W-:Y:S02]  /*3020*/  CS2R R10, SRZ ;  /* 0x00000000000a7805 */ /* 0x000fe4000001ff00 */
[----:B------:R-:W-:Y:S01]  /*3030*/  CS2R R8, SRZ ;  /* 0x0000000000087805 */ /* 0x000fe2000001ff00 */
[----:B------:R-:W-:Y:S01]  /*3040*/  UMOV UR6, 0x400 ;  /* 0x0000040000067882 */ /* 0x000fe20000000000 */
[----:B------:R-:W-:Y:S01]  /*3050*/  UMOV UR5, URZ ;  /* 0x000000ff00057c82 */ /* 0x000fe20008000000 */
[----:B------:R-:W-:-:S12]  /*3060*/  ULEA UR6, UR45, UR6, 0x18 ;  /* 0x000000062d067291 */ /* 0x000fd8000f8ec0ff */
.L_x_59:
[----:B------:R-:W-:Y:S02]  /*3070*/  LEA R0, R8, UR6, 0x3 ;  /* 0x0000000608007c11 */ /* 0x000fe4000f8e18ff */
[----:B------:R-:W-:-:S03]  /*3080*/  SHF.L.U32 R5, R9, 0x1f, RZ ;  /* 0x0000001f09057819 */ /* 0x000fc600000006ff */
[----:B------:R-:W-:Y:S01]  /*3090*/  VIADD R4, R0, 0x150 ;  /* 0x0000015000047836 */ /* 0x000fe20000000000 */
[----:B------:R-:W2:Y:S02]  /*30a0*/  SYNCS.PHASECHK.TRANS64.TRYWAIT P0, [R0+URZ+0x140], R5 ;  /* 0x00014005000075a7 */ /* 0x000ea400080011ff */
[----:B--2---:R-:W-:Y:S05]  /*30b0*/  @!P0 BRA `(.L_x_56) ;  /* 0x0000009400a88947 */ /* 0x004fea0003800000 */
.L_x_173:
[----:B------:R-:W-:Y:S01]  /*30c0*/  ULEA UR4, UR5, UR6, 0x3 ;  /* 0x0000000605047291 */ /* 0x000fe2000f8e18ff */
[----:B------:R-:W-:Y:S01]  /*30d0*/  PRMT R4, RZ, 0x654, R4 ;  /* 0x00000654ff047816 */ /* 0x000fe20000000004 */
[----:B--2---:R-:W-:Y:S01]  /*30e0*/  @!P2 IMAD.MOV.U32 R5, RZ, RZ, 0x10 ;  /* 0x00000010ff05a424 */ /* 0x004fe200078e00ff */
[----:B------:R-:W-:Y:S01]  /*30f0*/  SHF.L.U32 R7, R12, 0x1f, RZ ;  /* 0x0000001f0c077819 */ /* 0x000fe200000006ff */
[----:B------:R-:W-:Y:S01]  /*3100*/  UIADD3 UR7, UPT, UPT, UR4, 0x100, URZ ;  /* 0x0000010004077890 */ /* 0x000fe2000fffe0ff */
[----:B------:R2:W-:Y:S05]  /*3110*/  SYNCS.ARRIVE.TRANS64.RED.A1T0 RZ, [R4+URZ], RZ ;  /* 0x000000ff04ff79a7 */ /* 0x0005ea00081004ff */
[----:B------:R-:W-:Y:S01]  /*3120*/  IMAD.U32 R0, RZ, RZ, UR7 ;  /* 0x00000007ff007e24 */ /* 0x000fe2000f8e00ff */
[----:B------:R-:W3:Y:S04]  /*3130*/  SYNCS.PHASECHK.TRANS64.TRYWAIT P0, [UR4+0x110], R7 ;  /* 0x00011007ff0075a7 */ /* 0x000ee80008001104 */
[----:B------:R-:W-:Y:S01]  /*3140*/  PRMT R13, R3, 0x654, R0 ;  /* 0x00000654030d7816 */ /* 0x000fe20000000000 */
[----:B--23--:R-:W-:Y:S06]  /*3150*/  @!P0 BRA `(.L_x_57) ;  /* 0x0000009400948947 */ /* 0x00cfec0003800000 */
.L_x_175:
[----:B------:R-:W-:Y:S01]  /*3160*/  ULEA UR8, UR5, UR6, 0x4 ;  /* 0x0000000605087291 */ /* 0x000fe2000f8e20ff */
[----:B------:R-:W-:Y:S01]  /*3170*/  SEL R2, R13, R2, !P2 ;  /* 0x000000020d027207 */ /* 0x000fe20005000000 */
[----:B------:R-:W-:Y:S01]  /*3180*/  UIADD3 UR9, UPT, UPT, UR4, 0x100, URZ ;  /* 0x0000010004097890 */ /* 0x000fe2000fffe0ff */
[----:B--2---:R-:W-:Y:S01]  /*3190*/  LEA R0, R11, UR6, 0x3 ;  /* 0x000000060b007c11 */ /* 0x004fe2000f8e18ff */
[----:B------:R-:W-:Y:S01]  /*31a0*/  UIADD3 UR8, UPT, UPT, UR8, 0x170, URZ ;  /* 0x0000017008087890 */ /* 0x000fe2000fffe0ff */
[----:B------:R2:W-:Y:S01]  /*31b0*/  @!P2 SYNCS.ARRIVE.TRANS64.RED RZ, [R2+URZ], R5 ;  /* 0x0000000502ffa9a7 */ /* 0x0005e200080004ff */
[----:B------:R-:W-:Y:S01]  /*31c0*/  UIADD3 UR4, UPT, UPT, UR5, 0x1, URZ ;  /* 0x0000000105047890 */ /* 0x000fe2000fffe0ff */
[----:B------:R-:W-:-:S03]  /*31d0*/  VIADD R8, R8, 0x1 ;  /* 0x0000000108087836 */ /* 0x000fc60000000000 */
[----:B------:R-:W-:Y:S02]  /*31e0*/  UISETP.NE.AND UP0, UPT, UR4, 0x2, UPT ;  /* 0x000000020400788c */ /* 0x000fe4000bf05270 */
[----:B------:R-:W-:Y:S01]  /*31f0*/  ISETP.NE.AND P0, PT, R8, 0x2, PT ;  /* 0x000000020800780c */ /* 0x000fe20003f05270 */
[----:B------:R-:W-:Y:S06]  /*3200*/  UGETNEXTWORKID.BROADCAST [UR8], [UR9] ;  /* 0x00000000080073ca */ /* 0x000fec0008000100 */
[----:B------:R-:W-:Y:S02]  /*3210*/  USEL UR7, URZ, 0x1, UP0 ;  /* 0x00000001ff077887 */ /* 0x000fe40008000000 */
[----:B------:R-:W-:-:S04]  /*3220*/  USEL UR5, UR4, URZ, UP0 ;  /* 0x000000ff04057287 */ /* 0x000fc80008000000 */
[----:B------:R-:W-:Y:S02]  /*3230*/  LOP3.LUT R12, R12, UR7, RZ, 0x3c, !PT ;  /* 0x000000070c0c7c12 */ /* 0x000fe4000f8e3cff */
[----:B--2---:R-:W-:-:S04]  /*3240*/  SHF.L.U32 R5, R10, 0x1f, RZ ;  /* 0x0000001f0a057819 */ /* 0x004fc800000006ff */
[----:B------:R-:W2:Y:S02]  /*3250*/  SYNCS.PHASECHK.TRANS64.TRYWAIT P1, [R0+URZ+0x100], R5 ;  /* 0x00010005000075a7 */ /* 0x000ea400080211ff */
[----:B--2---:R-:W-:Y:S05]  /*3260*/  @!P1 BRA `(.L_x_58) ;  /* 0x0000009400689947 */ /* 0x004fea0003800000 */
.L_x_176:
[C---:B------:R-:W-:Y:S01]  /*3270*/  LEA R4, R11.reuse, UR6, 0x4 ;  /* 0x000000060b047c11 */ /* 0x040fe2000f8e20ff */
[----:B--2---:R-:W-:Y:S01]  /*3280*/  VIADD R0, R0, 0x110 ;  /* 0x0000011000007836 */ /* 0x004fe20000000000 */
[----:B------:R-:W-:Y:S01]  /*3290*/  SEL R8, R8, RZ, P0 ;  /* 0x000000ff08087207 */ /* 0x000fe20000000000 */
[----:B------:R-:W-:-:S03]  /*32a0*/  VIADD R11, R11, 0x1 ;  /* 0x000000010b0b7836 */ /* 0x000fc60000000000 */
[----:B------:R-:W2:Y:S01]  /*32b0*/  LDS.128 R4, [R4+0x170] ;  /* 0x0001700004047984 */ /* 0x000ea20000000c00 */
[----:B------:R-:W-:Y:S02]  /*32c0*/  PRMT R0, RZ, 0x654, R0 ;  /* 0x00000654ff007816 */ /* 0x000fe40000000000 */
[C---:B------:R-:W-:Y:S01]  /*32d0*/  ISETP.NE.AND P1, PT, R11.reuse, 0x2, PT ;  /* 0x000000020b00780c */ /* 0x040fe20003f25270 */
[----:B------:R-:W-:Y:S01]  /*32e0*/  @!PT LDS RZ, [RZ] ;  /* 0x00000000fffff984 */ /* 0x000fe20000000800 */
[----:B------:R-:W-:Y:S01]  /*32f0*/  @!PT LDS RZ, [RZ] ;  /* 0x00000000fffff984 */ /* 0x000fe20000000800 */
[----:B------:R-:W-:Y:S01]  /*3300*/  @!PT LDS RZ, [RZ] ;  /* 0x00000000fffff984 */ /* 0x000fe20000000800 */
[----:B------:R-:W-:Y:S01]  /*3310*/  @!PT LDS RZ, [RZ] ;  /* 0x00000000fffff984 */ /* 0x000fe20000000800 */
[----:B------:R3:W-:Y:S06]  /*3320*/  MEMBAR.ALL.CTA ;  /* 0x0000000000007992 */ /* 0x0007ec0000008000 */
[----:B---3--:R-:W3:Y:S01]  /*3330*/  FENCE.VIEW.ASYNC.S ;  /* 0x00000000000073c6 */ /* 0x008ee20000000000 */
[----:B------:R-:W-:Y:S01]  /*3340*/  SEL R11, R11, RZ, P1 ;  /* 0x000000ff0b0b7207 */ /* 0x000fe20000800000 */
[----:B---3--:R3:W-:Y:S01]  /*3350*/  SYNCS.ARRIVE.TRANS64.RED.A1T0 RZ, [R0+URZ], RZ ;  /* 0x000000ff00ff79a7 */ /* 0x0087e200081004ff */
[----:B--2---:R-:W-:-:S02]  /*3360*/  LOP3.LUT P3, RZ, R6, 0x1, RZ, 0xc0, !PT ;  /* 0x0000000106ff7812 */ /* 0x004fc4000786c0ff */
[----:B------:R-:W-:-:S04]  /*3370*/  SEL R5, RZ, 0x1, P1 ;  /* 0x00000001ff057807 */ /* 0x000fc80000800000 */
[----:B------:R-:W-:Y:S02]  /*3380*/  LOP3.LUT R10, R10, R5, RZ, 0x3c, !PT ;  /* 0x000000050a0a7212 */ /* 0x000fe400078e3cff */
[----:B---3--:R-:W-:-:S04]  /*3390*/  SEL R0, RZ, 0x1, P0 ;  /* 0x00000001ff007807 */ /* 0x008fc80000000000 */
[----:B------:R-:W-:Y:S01]  /*33a0*/  LOP3.LUT R9, R9, R0, RZ, 0x3c, !PT ;  /* 0x0000000009097212 */ /* 0x000fe200078e3cff */
[----:B------:R-:W-:Y:S06]  /*33b0*/  @P3 BRA `(.L_x_59) ;  /* 0xfffffffc002c3947 */ /* 0x000fec000383ffff */
[----:B------:R-:W-:Y:S01]  /*33c0*/  ULEA UR4, UR5, UR6, 0x3 ;  /* 0x0000000605047291 */ /* 0x000fe2000f8e18ff */
[----:B------:R-:W-:-:S08]  /*33d0*/  SHF.L.U32 R3, R12, 0x1f, RZ ;  /* 0x0000001f0c037819 */ /* 0x000fd000000006ff */
[----:B------:R-:W2:Y:S02]  /*33e0*/  SYNCS.PHASECHK.TRANS64 P0, [UR4+0x110], R3 ;  /* 0x00011003ff0075a7 */ /* 0x000ea40008001004 */
[----:B--2---:R-:W-:Y:S05]  /*33f0*/  @P0 BRA `(.L_x_60) ;  /* 0x0000000000080947 */ /* 0x004fea0003800000 */
[----:B------:R-:W2:Y:S02]  /*3400*/  SYNCS.PHASECHK.TRANS64.TRYWAIT P0, [UR4+0x110], R3 ;  /* 0x00011003ff0075a7 */ /* 0x000ea40008001104 */
[----:B--2---:R-:W-:Y:S05]  /*3410*/  @!P0 BRA `(.L_x_61) ;  /* 0x0000009400108947 */ /* 0x004fea0003800000 */
.L_x_60:
[----:B------:R-:W-:-:S04]  /*3420*/  UIADD3 UR7, UPT, UPT, UR5, 0x1, URZ ;  /* 0x0000000105077890 */ /* 0x000fc8000fffe0ff */
[----:B------:R-:W-:-:S04]  /*3430*/  UISETP.NE.AND UP0, UPT, UR7, 0x2, UPT ;  /* 0x000000020700788c */ /* 0x000fc8000bf05270 */
[----:B------:R-:W-:Y:S02]  /*3440*/  USEL UR8, URZ, 0x1, UP0 ;  /* 0x00000001ff087887 */ /* 0x000fe40008000000 */
[----:B------:R-:W-:-:S04]  /*3450*/  USEL UR7, UR7, URZ, UP0 ;  /* 0x000000ff07077287 */ /* 0x000fc80008000000 */
[----:B------:R-:W-:Y:S01]  /*3460*/  ULEA UR7, UR7, UR6, 0x3 ;  /* 0x0000000607077291 */ /* 0x000fe2000f8e18ff */
[----:B--2---:R-:W-:-:S04]  /*3470*/  LOP3.LUT R3, R12, UR8, RZ, 0x3c, !PT ;  /* 0x000000080c037c12 */ /* 0x004fc8000f8e3cff */
[----:B------:R-:W-:-:S04]  /*3480*/  SHF.L.U32 R0, R3, 0x1f, RZ ;  /* 0x0000001f03007819 */ /* 0x000fc800000006ff */
[----:B------:R-:W2:Y:S02]  /*3490*/  SYNCS.PHASECHK.TRANS64 P0, [UR7+0x110], R0 ;  /* 0x00011000ff0075a7 */ /* 0x000ea40008001007 */
[----:B-12---:R-:W-:Y:S05]  /*34a0*/  @P0 EXIT ;  /* 0x000000000000094d */ /* 0x006fea0003800000 */
[----:B------:R-:W-:Y:S02]  /*34b0*/  SHF.L.U32 R3, R3, 0x1f, RZ ;  /* 0x0000001f03037819 */ /* 0x000fe400000006ff */
[----:B------:R-:W-:-:S07]  /*34c0*/  MOV R0, UR7 ;  /* 0x0000000700007c02 */ /* 0x000fce0008000f00 */
.L_x_62:
[----:B-1----:R1:W2:Y:S02]  /*34d0*/  SYNCS.PHASECHK.TRANS64.TRYWAIT P0, [R0+URZ+0x110], R3 ;  /* 0x00011003000075a7 */ /* 0x0022a400080011ff */
[----:B--2---:R-:W-:Y:S05]  /*34e0*/  @!P0 NANOSLEEP.SYNCS 0x989680 ;  /* 0x009896800000895d */ /* 0x004fea0003900000 */
[----:B------:R-:W2:Y:S02]  /*34f0*/  @!P0 SYNCS.PHASECHK.TRANS64 P0, [R0+URZ+0x110], R3 ;  /* 0x00011003000085a7 */ /* 0x000ea400080010ff */
[----:B--2---:R-:W-:Y:S05]  /*3500*/  @P0 EXIT ;  /* 0x000000000000094d */ /* 0x004fea0003800000 */
[----:B------:R-:W-:Y:S05]  /*3510*/  BRA `(.L_x_62) ;  /* 0xfffffffc00ec7947 */ /* 0x000fea000383ffff */
.L_x_55:
[----:B------:R-:W-:Y:S05]  /*3520*/  BRA.U UP5, `(.L_x_63) ;  /* 0x0000001105587547 */ /* 0x000fea000b800000 */
[----:B------:R-:W-:Y:S01]  /*3530*/  UMOV UR4, 0x40 ;  /* 0x0000004000047882 */ /* 0x000fe20000000000 */
[----:B------:R-:W-:Y:S01]  /*3540*/  NOP ;  /* 0x0000000000007918 */ /* 0x000fe20000000000 */
[----:B------:R-:W-:Y:S01]  /*3550*/  ULEA UR5, UR45, UR4, 0x18 ;  /* 0x000000042d057291 */ /* 0x000fe2000f8ec0ff */
[----:B------:R-:W-:Y:S02]  /*3560*/  UMOV UR6, 0x400 ;  /* 0x0000040000067882 */ /* 0x000fe40000000000 */
[----:B------:R-:W-:-:S06]  /*3570*/  ULEA UR6, UR45, UR6, 0x18 ;  /* 0x000000062d067291 */ /* 0x000fcc000f8ec0ff */
[----:B------:R-:W2:Y:S02]  /*3580*/  LDS.U8 R3, [UR5+0x1c] ;  /* 0x00001c05ff037984 */ /* 0x000ea40008000000 */
[----:B--2---:R-:W-:-:S13]  /*3590*/  ISETP.NE.AND P0, PT, R3, RZ, PT ;  /* 0x000000ff0300720c */ /* 0x004fda0003f05270 */
[----:B------:R-:W-:Y:S05]  /*35a0*/  @P0 BRA `(.L_x_64) ;  /* 0x0000000400080947 */ /* 0x000fea0003800000 */
[----:B------:R-:W-:Y:S02]  /*35b0*/  UISETP.NE.U32.AND UP1, UPT, UR33, 0x1, UPT ;  /* 0x000000012100788c */ /* 0x000fe4000bf25070 */
[----:B------:R-:W-:-:S07]  /*35c0*/  UIADD3 UR7, UPT, UPT, UR5, 0x8, URZ ;  /* 0x0000000805077890 */ /* 0x000fce000fffe0ff */
[----:B------:R-:W-:Y:S05]  /*35d0*/  BRA.U !UP1, `(.L_x_65) ;  /* 0x00000001099c7547 */ /* 0x000fea000b800000 */
[----:B------:R-:W-:Y:S01]  /*35e0*/  ELECT P0, URZ, PT ;  /* 0x0000000000ff782f */ /* 0x000fe20003800000 */
[----:B------:R-:W-:-:S12]  /*35f0*/  BSSY B0, `(.L_x_65) ;  /* 0x0000025000007945 */ /* 0x000fd80003800000 */
[----:B------:R-:W-:Y:S05]  /*3600*/  @!P0 BRA `(.L_x_66) ;  /* 0x00000000008c8947 */ /* 0x000fea0003800000 */
[----:B------:R-:W-:-:S05]  /*3610*/  UMOV UR4, 0x10 ;  /* 0x0000001000047882 */ /* 0x000fca0000000000 */
[----:B------:R-:W-:Y:S04]  /*3620*/  DEPBAR.LE SB2, 0x36 ;  /* 0x0000ad800000791a */ /* 0x000fe80000000000 */
[----:B------:R-:W2:Y:S02]  /*3630*/  UTCATOMSWS.2CTA.FIND_AND_SET.ALIGN UP0, UR4, UR4 ;  /* 0x00000004000475e3 */ /* 0x000ea40008200800 */
[----:B--2---:R-:W-:Y:S01]  /*3640*/  MOV R10, UR4 ;  /* 0x00000004000a7c02 */ /* 0x004fe20008000f00 */
[----:B------:R-:W-:Y:S06]  /*3650*/  BRA.U UP0, `(.L_x_67) ;  /* 0x0000000100187547 */ /* 0x000fec000b800000 */
.L_x_68:
[----:B------:R-:W-:Y:S05]  /*3660*/  NANOSLEEP 0x64 ;  /* 0x000000640000795d */ /* 0x000fea0003800000 */
[----:B------:R-:W-:-:S05]  /*3670*/  UMOV UR4, 0x10 ;  /* 0x0000001000047882 */ /* 0x000fca0000000000 */
[----:B------:R-:W-:Y:S04]  /*3680*/  DEPBAR.LE SB2, 0x36 ;  /* 0x0000ad800000791a */ /* 0x000fe80000000000 */
[----:B------:R-:W2:Y:S02]  /*3690*/  UTCATOMSWS.2CTA.FIND_AND_SET.ALIGN UP0, UR4, UR4 ;  /* 0x00000004000475e3 */ /* 0x000ea40008200800 */
[----:B--2---:R-:W-:Y:S01]  /*36a0*/  MOV R10, UR4 ;  /* 0x00000004000a7c02 */ /* 0x004fe20008000f00 */
[----:B------:R-:W-:Y:S05]  /*36b0*/  BRA.U !UP0, `(.L_x_68) ;  /* 0xfffffffd08e87547 */ /* 0x000fea000b83ffff */
.L_x_67:
[----:B------:R-:W2:Y:S01]  /*36c0*/  LDS R6, [UR5+0x10] ;  /* 0x00001005ff067984 */ /* 0x000ea20008000800 */
[----:B------:R-:W-:Y:S01]  /*36d0*/  IMAD.U32 R3, RZ, RZ, UR6 ;  /* 0x00000006ff037e24 */ /* 0x000fe2000f8e00ff */
[----:B------:R-:W-:-:S03]  /*36e0*/  MOV R4, UR34 ;  /* 0x0000002200047c02 */ /* 0x000fc60008000f00 */
[----:B------:R-:W-:Y:S01]  /*36f0*/  VIADD R3, R3, 0x190 ;  /* 0x0000019003037836 */ /* 0x000fe20000000000 */
[----:B--2---:R-:W-:-:S04]  /*3700*/  SHF.L.U32 R6, R6, 0x1f, RZ ;  /* 0x0000001f06067819 */ /* 0x004fc800000006ff */
[----:B------:R-:W2:Y:S02]  /*3710*/  SYNCS.PHASECHK.TRANS64.TRYWAIT P0, [UR5+0x8], R6 ;  /* 0x00000806ff0075a7 */ /* 0x000ea40008001105 */
[----:B--2---:R-:W-:Y:S05]  /*3720*/  @P0 BRA `(.L_x_69) ;  /* 0x0000000000080947 */ /* 0x004fea0003800000 */
[----:B------:R-:W2:Y:S02]  /*3730*/  SYNCS.PHASECHK.TRANS64.TRYWAIT P0, [UR5+0x8], R6 ;  /* 0x00000806ff0075a7 */ /* 0x000ea40008001105 */
[----:B--2---:R-:W-:Y:S05]  /*3740*/  @!P0 BRA `(.L_x_70) ;  /* 0x00000090005c8947 */ /* 0x004fea0003800000 */
.L_x_69:
[----:B------:R-:W-:Y:S01]  /*3750*/  PRMT R4, R4, 0x654, R3 ;  /* 0x0000065404047816 */ /* 0x000fe20000000003 */
[----:B------:R-:W-:Y:S01]  /*3760*/  HFMA2 R3, -RZ, RZ, 0, 5.9604644775390625e-08 ;  /* 0x00000001ff037431 */ /* 0x000fe200000001ff */
[----:B------:R-:W-:Y:S01]  /*3770*/  UPRMT UR4, UR34, 0x654, UR7 ;  /* 0x0000065422047896 */ /* 0x000fe20008000007 */
[----:B------:R-:W-:Y:S02]  /*3780*/  IMAD.MOV.U32 R7, RZ, RZ, 0xffff ;  /* 0x0000ffffff077424 */ /* 0x000fe400078e00ff */
[----:B--2---:R-:W-:Y:S02]  /*3790*/  IMAD.MOV.U32 R6, RZ, RZ, 0x4 ;  /* 0x00000004ff067424 */ /* 0x004fe400078e00ff */
[----:B------:R-:W-:Y:S01]  /*37a0*/  IMAD.SHL.U32 R9, R10, 0x20, RZ ;  /* 0x000000200a097824 */ /* 0x000fe200078e00ff */
[----:B------:R-:W-:Y:S02]  /*37b0*/  MOV R5, UR4 ;  /* 0x0000000400057c02 */ /* 0x000fe40008000f00 */
[-C--:B------:R-:W-:Y:S01]  /*37c0*/  SHF.L.U32 R8, R7, R10.reuse, RZ ;  /* 0x0000000a07087219 */ /* 0x080fe200000006ff */
[----:B------:R2:W-:Y:S01]  /*37d0*/  SYNCS.ARRIVE.TRANS64.RED RZ, [UR4], R6 ;  /* 0x00000006ffff79a7 */ /* 0x0005e20008000404 */
[----:B------:R-:W-:Y:S01]  /*37e0*/  SHF.L.U32 R7, R3, R10, RZ ;  /* 0x0000000a03077219 */ /* 0x000fe200000006ff */
[----:B------:R2:W-:Y:S04]  /*37f0*/  STS [UR6+0x190], R9 ;  /* 0x00019009ff007988 */ /* 0x0005e80008000806 */
[----:B------:R2:W-:Y:S04]  /*3800*/  STAS [R4.64], R10 ;  /* 0x0000000a04007dbd */ /* 0x0005e8000c0008ff */
[----:B------:R2:W-:Y:S04]  /*3810*/  ATOMS.OR RZ, [UR5+0x14], R8 ;  /* 0x00001408ffff798c */ /* 0x0005e8000b000005 */
[----:B------:R2:W-:Y:S04]  /*3820*/  ATOMS.OR RZ, [UR5+0x18], R7 ;  /* 0x00001807ffff798c */ /* 0x0005e8000b000005 */
[----:B------:R2:W-:Y:S02]  /*3830*/  ATOMS.XOR RZ, [UR5+0x10], R3 ;  /* 0x00001003ffff798c */ /* 0x0005e4000b800005 */
.L_x_66:
[----:B-1----:R-:W-:Y:S05]  /*3840*/  BSYNC B0 ;  /* 0x0000000000007941 */ /* 0x002fea0003800000 */
.L_x_65:
[----:B------:R-:W-:Y:S05]  /*3850*/  BRA.U UP1, `(.L_x_71) ;  /* 0x00000001016c7547 */ /* 0x000fea000b800000 */
[----:B------:R-:W-:-:S03]  /*3860*/  UMOV UR4, 0xffffffff ;  /* 0xffffffff00047882 */ /* 0x000fc60000000000 */
[----:B------:R-:W-:Y:S05]  /*3870*/  BRA.DIV UR4, `(.L_x_72) ;  /* 0x0000009204287947 */ /* 0x000fea000b800000 */
[----:B------:R-:W-:-:S13]  /*3880*/  ELECT P0, URZ, PT ;  /* 0x0000000000ff782f */ /* 0x000fda0003800000 */
.L_x_180:
[----:B------:R-:W-:Y:S05]  /*3890*/  @!P0 BRA `(.L_x_71) ;  /* 0x00000000005c8947 */ /* 0x000fea0003800000 */
[----:B--2---:R-:W2:Y:S02]  /*38a0*/  LDS R4, [UR5+0x10] ;  /* 0x00001005ff047984 */ /* 0x004ea40008000800 */
[----:B--2---:R-:W-:-:S04]  /*38b0*/  SHF.L.U32 R4, R4, 0x1f, RZ ;  /* 0x0000001f04047819 */ /* 0x004fc800000006ff */
[----:B------:R-:W2:Y:S02]  /*38c0*/  SYNCS.PHASECHK.TRANS64.TRYWAIT P0, [UR5+0x8], R4 ;  /* 0x00000804ff0075a7 */ /* 0x000ea40008001105 */
[----:B--2---:R-:W-:Y:S05]  /*38d0*/  @P0 BRA `(.L_x_73) ;  /* 0x0000000000080947 */ /* 0x004fea0003800000 */
[----:B------:R-:W2:Y:S02]  /*38e0*/  SYNCS.PHASECHK.TRANS64.TRYWAIT P0, [UR5+0x8], R4 ;  /* 0x00000804ff0075a7 */ /* 0x000ea40008001105 */
[----:B--2---:R-:W-:Y:S05]  /*38f0*/  @!P0 BRA `(.L_x_74) ;  /* 0x00000090002c8947 */ /* 0x004fea0003800000 */
.L_x_73:
[----:B------:R-:W3:Y:S01]  /*3900*/  LDS R6, [UR6+0x190] ;  /* 0x00019006ff067984 */ /* 0x000ee20008000800 */
[----:B--2---:R-:W-:Y:S02]  /*3910*/  HFMA2 R3, -RZ, RZ, 0, 5.9604644775390625e-08 ;  /* 0x00000001ff037431 */ /* 0x004fe400000001ff */
[----:B------:R-:W-:Y:S01]  /*3920*/  IMAD.MOV.U32 R4, RZ, RZ, 0xffff ;  /* 0x0000ffffff047424 */ /* 0x000fe200078e00ff */
[----:B------:R-:W-:Y:S01]  /*3930*/  UPRMT UR4, UR34, 0x654, UR7 ;  /* 0x0000065422047896 */ /* 0x000fe20008000007 */
[----:B---3--:R-:W-:-:S03]  /*3940*/  IMAD.SHL.U32 R5, R6, 0x20, RZ ;  /* 0x0000002006057824 */ /* 0x008fc600078e00ff */
[-C--:B------:R-:W-:Y:S02]  /*3950*/  SHF.L.U32 R4, R4, R6.reuse, RZ ;  /* 0x0000000604047219 */ /* 0x080fe400000006ff */
[----:B------:R-:W-:Y:S01]  /*3960*/  SHF.L.U32 R6, R3, R6, RZ ;  /* 0x0000000603067219 */ /* 0x000fe200000006ff */
[----:B------:R3:W-:Y:S04]  /*3970*/  STS [UR6+0x190], R5 ;  /* 0x00019005ff007988 */ /* 0x0007e80008000806 */
[----:B------:R3:W-:Y:S04]  /*3980*/  ATOMS.OR RZ, [UR5+0x14], R4 ;  /* 0x00001404ffff798c */ /* 0x0007e8000b000005 */
[----:B------:R3:W-:Y:S01]  /*3990*/  ATOMS.OR RZ, [UR5+0x18], R6 ;  /* 0x00001806ffff798c */ /* 0x0007e2000b000005 */
[----:B------:R-:W-:Y:S03]  /*39a0*/  SYNCS.ARRIVE.TRANS64.RED.A1T0 RZ, [UR4], RZ ;  /* 0x000000ffffff79a7 */ /* 0x000fe60008100404 */
[----:B------:R3:W-:Y:S01]  /*39b0*/  ATOMS.XOR RZ, [UR5+0x10], R3 ;  /* 0x00001003ffff798c */ /* 0x0007e2000b800005 */
[----:B------:R-:W-:Y:S05]  /*39c0*/  BRA `(.L_x_71) ;  /* 0x0000000000107947 */ /* 0x000fea0003800000 */
.L_x_64:
[----:B------:R-:W-:Y:S02]  /*39d0*/  MOV R3, 0xffffffff ;  /* 0xffffffff00037802 */ /* 0x000fe40000000f00 */
[----:B------:R-:W-:-:S03]  /*39e0*/  MOV R4, 0x3a10 ;  /* 0x00003a1000047802 */ /* 0x000fc60000000f00 */
[----:B------:R2:W-:Y:S04]  /*39f0*/  STS [UR6+0x190], R3 ;  /* 0x00019003ff007988 */ /* 0x0005e80008000806 */
[----:B-12--5:R-:W-:Y:S05]  /*3a00*/  CALL.REL.NOINC `($__internal_1_$__cuda_sm10x_tcgen05_guardrail_trap_phase_invalid_during_alloc) ;  /* 0x0000009400cc7944 */ /* 0x026fea0003c00000 */
.L_x_71:
[----:B------:R-:W-:Y:S05]  /*3a10*/  WARPSYNC.ALL ;  /* 0x0000000000007948 */ /* 0x000fea0003800000 */
[----:B------:R-:W4:Y:S01]  /*3a20*/  S2UR UR4, SR_CgaCtaId ;  /* 0x00000000000479c3 */ /* 0x000f220000008800 */
[----:B------:R-:W-:Y:S01]  /*3a30*/  UMOV UR17, 0x400 ;  /* 0x0000040000117882 */ /* 0x000fe20000000000 */
[----:B------:R-:W-:-:S06]  /*3a40*/  NOP ;  /* 0x0000000000007918 */ /* 0x000fcc0000000000 */
[----:B------:R-:W-:Y:S06]  /*3a50*/  BAR.ARV 0x6, 0xa0 ;  /* 0x0182800000007b1d */ /* 0x000fec0000002000 */
[----:B------:R-:W1:Y:S01]  /*3a60*/  LDCU UR6, c[0x0][0x38c] ;  /* 0x00007180ff0677ac */ /* 0x000e620008000800 */
[----:B------:R-:W-:Y:S01]  /*3a70*/  LOP3.LUT R0, R0, 0xffff, RZ, 0xc0, !PT ;  /* 0x0000ffff00007812 */ /* 0x000fe200078ec0ff */
[----:B--2---:R-:W-:Y:S01]  /*3a80*/  IMAD.MOV.U32 R9, RZ, RZ, 0x1 ;  /* 0x00000001ff097424 */ /* 0x004fe200078e00ff */
[----:B------:R-:W-:Y:S01]  /*3a90*/  LOP3.LUT R2, R2, 0xffff, RZ, 0xc0, !PT ;  /* 0x0000ffff02027812 */ /* 0x000fe200078ec0ff */
[----:B------:R-:W-:Y:S01]  /*3aa0*/  IMAD.MOV.U32 R8, RZ, RZ, RZ ;  /* 0x000000ffff087224 */ /* 0x000fe200078e00ff */
[----:B------:R-:W-:Y:S01]  /*3ab0*/  R2UR UR30, R0 ;  /* 0x00000000001e72ca */ /* 0x000fe200000e0000 */
[----:B------:R-:W-:Y:S01]  /*3ac0*/  UMOV UR24, URZ ;  /* 0x000000ff00187c82 */ /* 0x000fe20008000000 */
[----:B------:R-:W-:Y:S01]  /*3ad0*/  R2UR UR20, R2 ;  /* 0x00000000021472ca */ /* 0x000fe200000e0000 */
[----:B------:R-:W-:Y:S01]  /*3ae0*/  UMOV UR15, URZ ;  /* 0x000000ff000f7c82 */ /* 0x000fe20008000000 */
[----:B------:R-:W-:Y:S01]  /*3af0*/  UMOV UR14, URZ ;  /* 0x000000ff000e7c82 */ /* 0x000fe20008000000 */
[----:B----4-:R-:W-:-:S02]  /*3b00*/  ULEA UR17, UR4, UR17, 0x18 ;  /* 0x0000001104117291 */ /* 0x010fc4000f8ec0ff */
[----:B------:R-:W-:Y:S02]  /*3b10*/  UISETP.NE.AND UP3, UPT, UR33, URZ, UPT ;  /* 0x000000ff2100728c */ /* 0x000fe4000bf65270 */
[----:B------:R-:W-:Y:S02]  /*3b20*/  UIADD3 UR5, UPT, UPT, UR17, 0xc400, URZ ;  /* 0x0000c40011057890 */ /* 0x000fe4000fffe0ff */
[----:B------:R-:W-:Y:S02]  /*3b30*/  UIADD3 UR4, UPT, UPT, UR17, 0x22400, URZ ;  /* 0x0002240011047890 */ /* 0x000fe4000fffe0ff */
[----:B-1----:R-:W-:Y:S01]  /*3b40*/  UIADD3 UR6, UPT, UPT, UR6, 0x3f, URZ ;  /* 0x0000003f06067890 */ /* 0x002fe2000fffe0ff */
[----:B---3--:R-:W1:Y:S01]  /*3b50*/  LDS R3, [UR17+0x190] ;  /* 0x00019011ff037984 */ /* 0x008e620008000800 */
[----:B------:R-:W-:Y:S02]  /*3b60*/  USHF.R.U32.HI UR5, URZ, 0x4, UR5 ;  /* 0x00000004ff057899 */ /* 0x000fe40008011605 */
[----:B------:R-:W-:-:S02]  /*3b70*/  USHF.R.S32.HI UR25, URZ, 0x1f, UR6 ;  /* 0x0000001fff197899 */ /* 0x000fc40008011406 */
[----:B------:R-:W-:Y:S02]  /*3b80*/  USHF.R.U32.HI UR4, URZ, 0x4, UR4 ;  /* 0x00000004ff047899 */ /* 0x000fe40008011604 */
[----:B------:R-:W-:Y:S02]  /*3b90*/  ULEA.HI UR25, UR25, UR6, URZ, 0x6 ;  /* 0x0000000619197291 */ /* 0x000fe4000f8f30ff */
[----:B------:R-:W-:Y:S02]  /*3ba0*/  ULOP3.LUT UR5, UR5, 0x3fff, URZ, 0xc0, !UPT ;  /* 0x00003fff05057892 */ /* 0x000fe4000f8ec0ff */
[----:B------:R-:W-:Y:S02]  /*3bb0*/  USHF.R.S32.HI UR25, URZ, 0x6, UR25 ;  /* 0x00000006ff197899 */ /* 0x000fe40008011419 */
[----:B------:R-:W-:Y:S02]  /*3bc0*/  ULOP3.LUT UR22, UR4, 0x3fff, URZ, 0xc0, !UPT ;  /* 0x00003fff04167892 */ /* 0x000fe4000f8ec0ff */
[----:B------:R-:W-:-:S02]  /*3bd0*/  UISETP.LT.AND UP0, UPT, UR25, 0x1, UPT ;  /* 0x000000011900788c */ /* 0x000fc4000bf01270 */
[----:B------:R-:W-:Y:S02]  /*3be0*/  ULOP3.LUT UR21, UR5, 0x10000, URZ, 0xfc, !UPT ;  /* 0x0001000005157892 */ /* 0x000fe4000f8efcff */
[----:B------:R-:W-:Y:S02]  /*3bf0*/  ULOP3.LUT UR22, UR22, 0x10000, URZ, 0xfc, !UPT ;  /* 0x0001000016167892 */ /* 0x000fe4000f8efcff */
[----:B------:R-:W-:Y:S01]  /*3c00*/  USEL UR31, UR25, 0x1, !UP0 ;  /* 0x00000001191f7887 */ /* 0x000fe2000c000000 */
[----:B------:R-:W-:Y:S01]  /*3c10*/  UMOV UR28, 0x0 ;  /* 0x00000000001c7882 */ /* 0x000fe20000000000 */
[----:B------:R-:W-:Y:S01]  /*3c20*/  UMOV UR29, 0x104004a0 ;  /* 0x104004a0001d7882 */ /* 0x000fe20000000000 */
[----:B------:R-:W-:Y:S01]  /*3c30*/  UMOV UR26, 0x0 ;  /* 0x00000000001a7882 */ /* 0x000fe20000000000 */
[----:B------:R-:W-:Y:S01]  /*3c40*/  UMOV UR27, 0x104004a0 ;  /* 0x104004a0001b7882 */ /* 0x000fe20000000000 */
[----:B-1----:R-:W-:Y:S02]  /*3c50*/  R2UR UR32, R3 ;  /* 0x00000000032072ca */ /* 0x002fe400000e0000 */
[----:B------:R-:W-:-:S13]  /*3c60*/  CS2R R2, SRZ ;  /* 0x0000000000027805 */ /* 0x000fda000001ff00 */
.L_x_82:
[C---:B------:R-:W-:Y:S02]  /*3c70*/  LEA R0, R8.reuse, UR17, 0x3 ;  /* 0x0000001108007c11 */ /* 0x040fe4000f8e18ff */
[----:B------:R-:W-:Y:S02]  /*3c80*/  SHF.L.U32 R5, R3, 0x1f, RZ ;  /* 0x0000001f03057819 */ /* 0x000fe400000006ff */
[----:B------:R-:W-:Y:S02]  /*3c90*/  LEA R4, R8, UR17, 0x4 ;  /* 0x0000001108047c11 */ /* 0x000fe4000f8e20ff */
[----:B------:R-:W1:Y:S02]  /*3ca0*/  SYNCS.PHASECHK.TRANS64.TRYWAIT P0, [R0+URZ+0x100], R5 ;  /* 0x00010005000075a7 */ /* 0x000e6400080011ff */
[----:B-1-3--:R-:W-:Y:S05]  /*3cb0*/  @!P0 BRA `(.L_x_75) ;  /* 0x0000008c00548947 */ /* 0x00afea0003800000 */
.L_x_181:
[----:B-1----:R-:W1:Y:S01]  /*3cc0*/  LDS.128 R4, [R4+0x170] ;  /* 0x0001700004047984 */ /* 0x002e620000000c00 */
[----:B------:R-:W-:Y:S02]  /*3cd0*/  VIADD R0, R0, 0x110 ;  /* 0x0000011000007836 */ /* 0x000fe40000000000 */
[----:B------:R-:W-:Y:S01]  /*3ce0*/  VIADD R8, R8, 0x1 ;  /* 0x0000000108087836 */ /* 0x000fe20000000000 */
[----:B------:R-:W-:Y:S01]  /*3cf0*/  @!PT LDS RZ, [RZ] ;  /* 0x00000000fffff984 */ /* 0x000fe20000000800 */
[----:B------:R-:W-:Y:S01]  /*3d00*/  @!PT LDS RZ, [RZ] ;  /* 0x00000000fffff984 */ /* 0x000fe20000000800 */
[----:B------:R-:W-:Y:S01]  /*3d10*/  @!PT LDS RZ, [RZ] ;  /* 0x00000000fffff984 */ /* 0x000fe20000000800 */
[----:B------:R-:W-:Y:S01]  /*3d20*/  @!PT LDS RZ, [RZ] ;  /* 0x00000000fffff984 */ /* 0x000fe20000000800 */
[----:B------:R2:W-:Y:S06]  /*3d30*/  MEMBAR.ALL.CTA ;  /* 0x0000000000007992 */ /* 0x0005ec0000008000 */
[----:B--2---:R-:W2:Y:S01]  /*3d40*/  FENCE.VIEW.ASYNC.S ;  /* 0x00000000000073c6 */ /* 0x004ea20000000000 */
[----:B------:R-:W-:-:S04]  /*3d50*/  PRMT R0, RZ, 0x654, R0 ;  /* 0x00000654ff007816 */ /* 0x000fc80000000000 */
[----:B--2---:R2:W-:Y:S01]  /*3d60*/  SYNCS.ARRIVE.TRANS64.RED.A1T0 RZ, [R0+URZ], RZ ;  /* 0x000000ff00ff79a7 */ /* 0x0045e200081004ff */
[----:B-1----:R-:W-:Y:S01]  /*3d70*/  LOP3.LUT P1, RZ, R6, 0x1, RZ, 0xc0, !PT ;  /* 0x0000000106ff7812 */ /* 0x002fe2000782c0ff */
[----:B--2---:R-:W-:-:S12]  /*3d80*/  BRA.U UP3, `(.L_x_76) ;  /* 0x0000000103e07547 */ /* 0x004fd8000b800000 */
[----:B------:R-:W1:Y:S01]  /*3d90*/  LDCU UR4, c[0x0][0x38c] ;  /* 0x00007180ff0477ac */ /* 0x000e620008000800 */
[----:B------:R-:W-:Y:S02]  /*3da0*/  PLOP3.LUT P2, PT, PT, PT, PT, 0x80, 0x8 ;  /* 0x000000000008781c */ /* 0x000fe40003f4f070 */
[----:B------:R-:W-:Y:S01]  /*3db0*/  SHF.L.U32 R5, R9, 0x1f, RZ ;  /* 0x0000001f09057819 */ /* 0x000fe200000006ff */
[----:B------:R-:W-:Y:S02]  /*3dc0*/  ULEA UR23, UR24, UR17, 0x3 ;  /* 0x0000001118177291 */ /* 0x000fe4000f8e18ff */
[----:B------:R-:W-:Y:S02]  /*3dd0*/  ULEA UR18, UR24, UR32, 0x8 ;  /* 0x0000002018127291 */ /* 0x000fe4000f8e40ff */
[----:B-1----:R-:W-:-:S06]  /*3de0*/  UISETP.GE.AND UP0, UPT, UR4, 0x1, UPT ;  /* 0x000000010400788c */ /* 0x002fcc000bf06270 */
[----:B------:R-:W-:-:S05]  /*3df0*/  PLOP3.LUT P0, PT, PT, PT, UP0, 0x80, 0x8 ;  /* 0x000000000008781c */ /* 0x000fca0003f0f008 */
[----:B------:R-:W-:-:S08]  /*3e00*/  @UP0 ULEA UR4, UR15, UR17, 0x3 ;  /* 0x000000110f040291 */ /* 0x000fd0000f8e18ff */
[----:B------:R-:W-:-:S04]  /*3e10*/  @P0 SHF.L.U32 R0, R2, 0x1f, RZ ;  /* 0x0000001f02000819 */ /* 0x000fc800000006ff */
[----:B------:R1:W2:Y:S01]  /*3e20*/  @P0 SYNCS.PHASECHK.TRANS64.TRYWAIT P2, [UR4], R0 ;  /* 0x00000000ff0005a7 */ /* 0x0002a20008041104 */
[----:B------:R-:W3:Y:S02]  /*3e30*/  SYNCS.PHASECHK.TRANS64.TRYWAIT P0, [UR23+0x130], R5 ;  /* 0x00013005ff0075a7 */ /* 0x000ee40008001117 */
[----:B-123--:R-:W-:Y:S05]  /*3e40*/  @!P0 BRA `(.L_x_77) ;  /* 0x0000008c00048947 */ /* 0x00efea0003800000 */
.L_x_183:
[----:B------:R-:W-:Y:S01]  /*3e50*/  UMOV UR19, UR14 ;  /* 0x0000000e00137c82 */ /* 0x000fe20008000000 */
[----:B------:R-:W-:Y:S05]  /*3e60*/  BRA.U !UP0, `(.L_x_78) ;  /* 0x0000000108987547 */ /* 0x000fea000b800000 */
[----:B------:R-:W-:Y:S02]  /*3e70*/  UIADD3 UR19, UPT, UPT, UR31, UR14, URZ ;  /* 0x0000000e1f137290 */ /* 0x000fe4000fffe0ff */
[----:B------:R-:W-:Y:S01]  /*3e80*/  UPLOP3.LUT UP2, UPT, UPT, UPT, UPT, 0x40, 0x4 ;  /* 0x000000000004789c */ /* 0x000fe20003f4e870 */
[----:B------:R-:W-:Y:S01]  /*3e90*/  UMOV UR16, UR25 ;  /* 0x0000001900107c82 */ /* 0x000fe20008000000 */
[----:B------:R-:W-:-:S09]  /*3ea0*/  UMOV UR6, UR15 ;  /* 0x0000000f00067c82 */ /* 0x000fd20008000000 */
.L_x_81:
[----:B--2---:R-:W-:Y:S01]  /*3eb0*/  ULEA UR5, UR6, UR17, 0x3 ;  /* 0x0000001106057291 */ /* 0x004fe2000f8e18ff */
[----:B---3--:R-:W-:Y:S11]  /*3ec0*/  @P2 BRA `(.L_x_79) ;  /* 0x00000000000c2947 */ /* 0x008ff60003800000 */
[----:B-1----:R-:W-:Y:S04]  /*3ed0*/  SHF.L.U32 R5, R2, 0x1f, RZ ;  /* 0x0000001f02057819 */ /* 0x002fe800000006ff */
[----:B------:R-:W1:Y:S02]  /*3ee0*/  SYNCS.PHASECHK.TRANS64.TRYWAIT P0, [UR5], R5 ;  /* 0x00000005ff0075a7 */ /* 0x000e640008001105 */
[----:B-1----:R-:W-:Y:S05]  /*3ef0*/  @!P0 BRA `(.L_x_80) ;  /* 0x0000008800f08947 */ /* 0x002fea0003800000 */
.L_x_79:
[----:B------:R-:W-:Y:S01]  /*3f00*/  UISETP.NE.AND UP0, UPT, UR16, 0x1, UPT ;  /* 0x000000011000788c */ /* 0x000fe2000bf05270 */
[----:B------:R-:W-:Y:S01]  /*3f10*/  PLOP3.LUT P2, PT, PT, PT, PT, 0x80, 0x8 ;  /* 0x000000000008781c */ /* 0x000fe20003f4f070 */
[----:B------:R-:W-:Y:S02]  /*3f20*/  UIADD3 UR4, UPT, UPT, UR6, 0x1, URZ ;  /* 0x0000000106047890 */ /* 0x000fe4000fffe0ff */
[----:B------:R-:W-:Y:S02]  /*3f30*/  ULEA UR12, UR6, UR22, 0x9 ;  /* 0x00000016060c7291 */ /* 0x000fe4000f8e48ff */
[----:B------:R-:W-:Y:S01]  /*3f40*/  UISETP.NE.AND UP1, UPT, UR4, 0xb, UPT ;  /* 0x0000000b0400788c */ /* 0x000fe2000bf25270 */
[----:B------:R-:W-:Y:S01]  /*3f50*/  PLOP3.LUT P0, PT, PT, PT, UP0, 0x80, 0x8 ;  /* 0x000000000008781c */ /* 0x000fe20003f0f008 */
[----:B------:R-:W-:Y:S02]  /*3f60*/  UIADD3 UR10, UPT, UPT, UR12, 0x2, URZ ;  /* 0x000000020c0a7890 */ /* 0x000fe4000fffe0ff */
[----:B------:R-:W-:Y:S02]  /*3f70*/  USEL UR7, URZ, 0x1, UP1 ;  /* 0x00000001ff077887 */ /* 0x000fe40008800000 */
[----:B------:R-:W-:Y:S02]  /*3f80*/  USEL UR15, UR4, URZ, UP1 ;  /* 0x000000ff040f7287 */ /* 0x000fe40008800000 */
[----:B------:R-:W-:Y:S02]  /*3f90*/  UIADD3 UR14, UPT, UPT, UR14, 0x1, URZ ;  /* 0x000000010e0e7890 */ /* 0x000fe4000fffe0ff */
[----:B------:R-:W-:Y:S01]  /*3fa0*/  @UP0 ULEA UR4, UR15, UR17, 0x3 ;  /* 0x000000110f040291 */ /* 0x000fe2000f8e18ff */
[----:B------:R-:W-:Y:S01]  /*3fb0*/  LOP3.LUT R2, R2, UR7, RZ, 0x3c, !PT ;  /* 0x0000000702027c12 */ /* 0x000fe2000f8e3cff */
[----:B------:R-:W-:Y:S01]  /*3fc0*/  UIADD3 UR7, UPT, UPT, UR5, 0x58, URZ ;  /* 0x0000005805077890 */ /* 0x000fe2000fffe0ff */
[----:B------:R-:W-:Y:S02]  /*3fd0*/  UMOV UR13, 0x80004020 ;  /* 0x80004020000d7882 */ /* 0x000fe40000000000 */
[----:B-1----:R-:W-:Y:S01]  /*3fe0*/  @P0 SHF.L.U32 R0, R2, 0x1f, RZ ;  /* 0x0000001f02000819 */ /* 0x002fe200000006ff */
[----:B------:R-:W-:Y:S01]  /*3ff0*/  UMOV UR5, 0x80004020 ;  /* 0x8000402000057882 */ /* 0x000fe20000000000 */
[----:B------:R-:W-:Y:S01]  /*4000*/  UMOV UR11, 0x80004020 ;  /* 0x80004020000b7882 */ /* 0x000fe20000000000 */
[----:B------:R-:W-:Y:S01]  /*4010*/  UMOV UR9, 0x80004020 ;  /* 0x8000402000097882 */ /* 0x000fe20000000000 */
[----:B------:R2:W3:Y:S01]  /*4020*/  @P0 SYNCS.PHASECHK.TRANS64.TRYWAIT P2, [UR4], R0 ;  /* 0x00000000ff0005a7 */ /* 0x0004e20008041104 */
[----:B------:R-:W-:Y:S02]  /*4030*/  ULEA UR4, UR6, UR21, 0x9 ;  /* 0x0000001506047291 */ /* 0x000fe4000f8e48ff */
[----:B------:R-:W-:Y:S02]  /*4040*/  UISETP.NE.AND UP0, UPT, UR14, UR19, UPT ;  /* 0x000000130e00728c */ /* 0x000fe4000bf05270 */
[----:B------:R-:W-:Y:S02]  /*4050*/  UIADD3 UR8, UPT, UPT, UR4, 0x2, URZ ;  /* 0x0000000204087890 */ /* 0x000fe4000fffe0ff */
[----:B------:R-:W-:Y:S01]  /*4060*/  UIADD3 UR16, UPT, UPT, UR16, -0x1, URZ ;  /* 0xffffffff10107890 */ /* 0x000fe2000fffe0ff */
[----:B------:R-:W-:Y:S02]  /*4070*/  UMOV UR6, UR15 ;  /* 0x0000000f00067c82 */ /* 0x000fe40008000000 */
[----:B------:R2:W-:Y:S01]  /*4080*/  UTCIMMA.2CTA gdesc[UR4], gdesc[UR12], tmem[UR18], tmem[UR28], idesc[UR29], UP2 ;  /* 0x00ff1c0c040075ea */ /* 0x0005e20009200112 */
[----:B------:R-:W-:Y:S03]  /*4090*/  UPLOP3.LUT UP2, UPT, UPT, UPT, UPT, 0x80, 0x8 ;  /* 0x000000000008789c */ /* 0x000fe60003f4f070 */
[----:B------:R2:W-:Y:S01]  /*40a0*/  UTCIMMA.2CTA gdesc[UR8], gdesc[UR10], tmem[UR18], tmem[UR26], idesc[UR27], UPT ;  /* 0x00ff1a0a080075ea */ /* 0x0005e2000ba00112 */
[----:B------:R2:W-:Y:S01]  /*40b0*/  UTCBAR.2CTA.MULTICAST [UR7], URZ, UR20 ;  /* 0x000000ff070073e9 */ /* 0x0005e20008200814 */
[----:B------:R-:W-:Y:S06]  /*40c0*/  BRA.U UP0, `(.L_x_81) ;  /* 0xfffffffd00787547 */ /* 0x000fec000b83ffff */
.L_x_78:
[----:B--2---:R-:W-:Y:S01]  /*40d0*/  UIADD3 UR4, UPT, UPT, UR23, 0x120, URZ ;  /* 0x0000012017047890 */ /* 0x004fe2000fffe0ff */
[----:B------:R-:W-:-:S08]  /*40e0*/  UMOV UR14, UR19 ;  /* 0x00000013000e7c82 */ /* 0x000fd00008000000 */
[----:B------:R2:W-:Y:S01]  /*40f0*/  UTCBAR.2CTA.MULTICAST [UR4], URZ, UR30 ;  /* 0x000000ff040073e9 */ /* 0x0005e2000820081e */
[----:B------:R-:W-:Y:S02]  /*4100*/  NOP ;  /* 0x0000000000007918 */ /* 0x000fe40000000000 */
.L_x_76:
[----:B--2---:R-:W-:Y:S01]  /*4110*/  UIADD3 UR4, UPT, UPT, UR24, 0x1, URZ ;  /* 0x0000000118047890 */ /* 0x004fe2000fffe0ff */
[----:B------:R-:W-:-:S03]  /*4120*/  ISETP.NE.AND P0, PT, R8, 0x2, PT ;  /* 0x000000020800780c */ /* 0x000fc60003f05270 */
[----:B------:R-:W-:Y:S01]  /*4130*/  UISETP.NE.AND UP0, UPT, UR4, 0x2, UPT ;  /* 0x000000020400788c */ /* 0x000fe2000bf05270 */
[----:B-1----:R-:W-:Y:S02]  /*4140*/  SEL R0, RZ, 0x1, P0 ;  /* 0x00000001ff007807 */ /* 0x002fe40000000000 */
[----:B------:R-:W-:Y:S01]  /*4150*/  SEL R8, R8, RZ, P0 ;  /* 0x000000ff08087207 */ /* 0x000fe20000000000 */
[----:B------:R-:W-:Y:S01]  /*4160*/  USEL UR5, URZ, 0x1, UP0 ;  /* 0x00000001ff057887 */ /* 0x000fe20008000000 */
[----:B------:R-:W-:Y:S01]  /*4170*/  LOP3.LUT R3, R3, R0, RZ, 0x3c, !PT ;  /* 0x0000000003037212 */ /* 0x000fe200078e3cff */
[----:B------:R-:W-:-:S04]  /*4180*/  USEL UR24, UR4, URZ, UP0 ;  /* 0x000000ff04187287 */ /* 0x000fc80008000000 */
[----:B------:R-:W-:Y:S01]  /*4190*/  LOP3.LUT R9, R9, UR5, RZ, 0x3c, !PT ;  /* 0x0000000509097c12 */ /* 0x000fe2000f8e3cff */
[----:B------:R-:W-:Y:S07]  /*41a0*/  @P1 BRA `(.L_x_82) ;  /* 0xfffffff800b01947 */ /* 0x000fee000383ffff */
[----:B------:R-:W1:Y:S01]  /*41b0*/  S2UR UR8, SR_CgaCtaId ;  /* 0x00000000000879c3 */ /* 0x000e620000008800 */
[----:B------:R-:W-:Y:S01]  /*41c0*/  ELECT P0, URZ, PT ;  /* 0x0000000000ff782f */ /* 0x000fe20003800000 */
[----:B------:R-:W-:Y:S01]  /*41d0*/  HFMA2 R0, -RZ, RZ, 0, 5.9604644775390625e-08 ;  /* 0x00000001ff007431 */ /* 0x000fe200000001ff */
[----:B------:R-:W-:-:S05]  /*41e0*/  UMOV UR4, 0x40 ;  /* 0x0000004000047882 */ /* 0x000fca0000000000 */
[----:B------:R-:W-:Y:S01]  /*41f0*/  UVIRTCOUNT.DEALLOC.SMPOOL 0x80 ;  /* 0x000000800000784c */ /* 0x000fe20000000000 */
[----:B------:R-:W-:Y:S02]  /*4200*/  UISETP.NE.AND UP0, UPT, UR33, URZ, UPT ;  /* 0x000000ff2100728c */ /* 0x000fe4000bf05270 */
[----:B-1----:R-:W-:-:S09]  /*4210*/  ULEA UR8, UR8, UR4, 0x18 ;  /* 0x0000000408087291 */ /* 0x002fd2000f8ec0ff */
[----:B------:R1:W-:Y:S01]  /*4220*/  @P0 STS.U8 [UR8+0x1c], R0 ;  /* 0x00001c00ff000988 */ /* 0x0003e20008000008 */
[----:B------:R-:W-:Y:S05]  /*4230*/  BRA.U UP0, `(.L_x_83) ;  /* 0x0000000100587547 */ /* 0x000fea000b800000 */
[----:B------:R-:W-:Y:S01]  /*4240*/  UIADD3 UR5, UPT, UPT, UR17, 0x130, URZ ;  /* 0x0000013011057890 */ /* 0x000fe2000fffe0ff */
[----:B------:R-:W-:-:S03]  /*4250*/  SHF.L.U32 R3, R9, 0x1f, RZ ;  /* 0x0000001f09037819 */ /* 0x000fc600000006ff */
[----:B------:R-:W-:-:S09]  /*4260*/  ULEA UR4, UR24, UR5, 0x3 ;  /* 0x0000000518047291 */ /* 0x000fd2000f8e18ff */
[----:B------:R-:W2:Y:S02]  /*4270*/  SYNCS.PHASECHK.TRANS64.TRYWAIT P0, [UR4], R3 ;  /* 0x00000003ff0075a7 */ /* 0x000ea40008001104 */
[----:B--2---:R-:W-:Y:S05]  /*4280*/  @!P0 BRA `(.L_x_84) ;  /* 0x0000008800248947 */ /* 0x004fea0003800000 */
.L_x_186:
[----:B------:R-:W-:-:S04]  /*4290*/  UIADD3 UR4, UPT, UPT, UR24, 0x1, URZ ;  /* 0x0000000118047890 */ /* 0x000fc8000fffe0ff */
[----:B------:R-:W-:-:S04]  /*42a0*/  UISETP.NE.AND UP1, UPT, UR4, 0x2, UPT ;  /* 0x000000020400788c */ /* 0x000fc8000bf25270 */
[----:B------:R-:W-:Y:S02]  /*42b0*/  USEL UR6, URZ, 0x1, UP1 ;  /* 0x00000001ff067887 */ /* 0x000fe40008800000 */
[----:B------:R-:W-:-:S04]  /*42c0*/  USEL UR4, UR4, URZ, UP1 ;  /* 0x000000ff04047287 */ /* 0x000fc80008800000 */
[----:B------:R-:W-:Y:S01]  /*42d0*/  ULEA UR4, UR4, UR5, 0x3 ;  /* 0x0000000504047291 */ /* 0x000fe2000f8e18ff */
[----:B-1----:R-:W-:-:S04]  /*42e0*/  LOP3.LUT R3, R9, UR6, RZ, 0x3c, !PT ;  /* 0x0000000609037c12 */ /* 0x002fc8000f8e3cff */
[----:B------:R-:W-:Y:S01]  /*42f0*/  SHF.L.U32 R3, R3, 0x1f, RZ ;  /* 0x0000001f03037819 */ /* 0x000fe200000006ff */
[----:B------:R-:W-:-:S04]  /*4300*/  IMAD.U32 R0, RZ, RZ, UR4 ;  /* 0x00000004ff007e24 */ /* 0x000fc8000f8e00ff */
[----:B------:R1:W2:Y:S03]  /*4310*/  SYNCS.PHASECHK.TRANS64.TRYWAIT P0, [R0+URZ], R3 ;  /* 0x00000003000075a7 */ /* 0x0002a600080011ff */
[----:B--2---:R-:W-:Y:S05]  /*4320*/  @!P0 NANOSLEEP.SYNCS 0x989680 ;  /* 0x009896800000895d */ /* 0x004fea0003900000 */
[----:B------:R-:W2:Y:S02]  /*4330*/  @!P0 SYNCS.PHASECHK.TRANS64 P0, [R0+URZ], R3 ;  /* 0x00000003000085a7 */ /* 0x000ea400080010ff */
[----:B--2---:R-:W-:Y:S05]  /*4340*/  @P0 BRA `(.L_x_85) ;  /* 0x0000000000200947 */ /* 0x004fea0003800000 */
.L_x_86:
[----:B--2---:R2:W4:Y:S02]  /*4350*/  SYNCS.PHASECHK.TRANS64.TRYWAIT P0, [R0+URZ], R3 ;  /* 0x00000003000075a7 */ /* 0x00452400080011ff */
[----:B----4-:R-:W-:Y:S05]  /*4360*/  @!P0 NANOSLEEP.SYNCS 0x989680 ;  /* 0x009896800000895d */ /* 0x010fea0003900000 */
[----:B------:R-:W4:Y:S02]  /*4370*/  @!P0 SYNCS.PHASECHK.TRANS64 P0, [R0+URZ], R3 ;  /* 0x00000003000085a7 */ /* 0x000f2400080010ff */
[----:B----4-:R-:W-:Y:S05]  /*4380*/  @!P0 BRA `(.L_x_86) ;  /* 0xfffffffc00f08947 */ /* 0x010fea000383ffff */
[----:B------:R-:W-:Y:S05]  /*4390*/  BRA `(.L_x_85) ;  /* 0x00000000000c7947 */ /* 0x000fea0003800000 */
.L_x_83:
[----:B------:R-:W-:-:S04]  /*43a0*/  UIADD3 UR4, UPT, UPT, UR17, 0x160, URZ ;  /* 0x0000016011047890 */ /* 0x000fc8000fffe0ff */
[----:B------:R-:W-:-:S09]  /*43b0*/  UPRMT UR4, UR34, 0x654, UR4 ;  /* 0x0000065422047896 */ /* 0x000fd20008000004 */
[----:B------:R-:W-:Y:S03]  /*43c0*/  SYNCS.ARRIVE.TRANS64.RED.A1T0 RZ, [UR4], RZ ;  /* 0x000000ffffff79a7 */ /* 0x000fe60008100404 */
.L_x_85:
[----:B-12---:R-:W-:Y:S01]  /*43d0*/  SHF.L.U32 R3, RZ, 0x1f, RZ ;  /* 0x0000001fff037819 */ /* 0x006fe200000006ff */
[----:B------:R-:W-:Y:S01]  /*43e0*/  UIADD3 UR4, UPT, UPT, UR17, 0x160, URZ ;  /* 0x0000016011047890 */ /* 0x000fe2000fffe0ff */
[----:B------:R-:W-:Y:S02]  /*43f0*/  PLOP3.LUT P0, PT, PT, PT, UP0, 0x80, 0x8 ;  /* 0x000000000008781c */ /* 0x000fe40003f0f008 */
[----:B------:R-:W1:Y:S02]  /*4400*/  SYNCS.PHASECHK.TRANS64.TRYWAIT P1, [UR17+0x160], R3 ;  /* 0x00016003ff0075a7 */ /* 0x000e640008021111 */
[----:B-1----:R-:W-:Y:S09]  /*4410*/  @!P1 BRA `(.L_x_87) ;  /* 0x0000008400d89947 */ /* 0x002ff20003800000 */
.L_x_188:
[----:B------:R-:W-:Y:S01]  /*4420*/  @!UP0 UPRMT UR4, UR34, 0x654, UR4 ;  /* 0x0000065422048896 */ /* 0x000fe20008000004 */
[----:B------:R-:W-:Y:S01]  /*4430*/  UMOV UR5, 0xffff ;  /* 0x0000ffff00057882 */ /* 0x000fe20000000000 */
[----:B------:R-:W-:-:S07]  /*4440*/  UMOV UR6, 0x1 ;  /* 0x0000000100067882 */ /* 0x000fce0000000000 */
[----:B------:R-:W-:Y:S01]  /*4450*/  @!P0 SYNCS.ARRIVE.TRANS64.RED.A1T0 RZ, [UR4], RZ ;  /* 0x000000ffffff89a7 */ /* 0x000fe20008100404 */
[----:B------:R-:W-:Y:S01]  /*4460*/  NOP ;  /* 0x0000000000007918 */ /* 0x000fe20000000000 */
[----:B-1----:R-:W1:Y:S01]  /*4470*/  LDS R0, [UR8+0x14] ;  /* 0x00001408ff007984 */ /* 0x002e620008000800 */
[----:B------:R-:W-:-:S04]  /*4480*/  ULOP3.LUT UR4, UR32, 0xffff, URZ, 0xc0, !UPT ;  /* 0x0000ffff20047892 */ /* 0x000fc8000f8ec0ff */
[----:B------:R-:W-:-:S04]  /*4490*/  USHF.R.U32.HI UR4, URZ, 0x5, UR4 ;  /* 0x00000005ff047899 */ /* 0x000fc80008011604 */
[----:B------:R-:W-:Y:S02]  /*44a0*/  USHF.L.U32 UR5, UR5, UR4, URZ ;  /* 0x0000000405057299 */ /* 0x000fe400080006ff */
[----:B------:R-:W-:-:S04]  /*44b0*/  USHF.L.U32 UR4, UR6, UR4, URZ ;  /* 0x0000000406047299 */ /* 0x000fc800080006ff */
[----:B-1----:R-:W-:-:S04]  /*44c0*/  LOP3.LUT R0, R0, UR5, RZ, 0xc0, !PT ;  /* 0x0000000500007c12 */ /* 0x002fc8000f8ec0ff */
[----:B------:R-:W-:-:S13]  /*44d0*/  ISETP.NE.AND P0, PT, R0, UR5, PT ;  /* 0x0000000500007c0c */ /* 0x000fda000bf05270 */
[----:B------:R-:W-:Y:S05]  /*44e0*/  @P0 BRA `(.L_x_88) ;  /* 0x0000000000580947 */ /* 0x000fea0003800000 */
[----:B------:R-:W1:Y:S02]  /*44f0*/  LDS R0, [UR8+0x18] ;  /* 0x00001808ff007984 */ /* 0x000e640008000800 */
[----:B-1----:R-:W-:-:S04]  /*4500*/  LOP3.LUT R0, R0, UR4, RZ, 0xc0, !PT ;  /* 0x0000000400007c12 */ /* 0x002fc8000f8ec0ff */
[----:B------:R-:W-:-:S13]  /*4510*/  ISETP.NE.AND P0, PT, R0, UR4, PT ;  /* 0x0000000400007c0c */ /* 0x000fda000bf05270 */
[----:B------:R-:W-:Y:S05]  /*4520*/  @P0 BRA `(.L_x_89) ;  /* 0x00000000003c0947 */ /* 0x000fea0003800000 */
[----:B------:R-:W1:Y:S01]  /*4530*/  S2R R2, SR_LANEID ;  /* 0x0000000000027919 */ /* 0x000e620000000000 */
[----:B------:R-:W-:Y:S01]  /*4540*/  ULOP3.LUT UR5, URZ, UR5, URZ, 0x33, !UPT ;  /* 0x00000005ff057292 */ /* 0x000fe2000f8e33ff */
[----:B------:R-:W-:Y:S01]  /*4550*/  LOP3.LUT R4, RZ, UR4, RZ, 0x33, !PT ;  /* 0x00000004ff047c12 */ /* 0x000fe2000f8e33ff */
[----:B------:R-:W-:Y:S02]  /*4560*/  VOTEU.ANY UR4, UPT, PT ;  /* 0x0000000000047886 */ /* 0x000fe400038e0100 */
[----:B------:R-:W-:Y:S01]  /*4570*/  UFLO.U32 UR4, UR4 ;  /* 0x00000004000472bd */ /* 0x000fe200080e0000 */
[----:B------:R-:W2:Y:S01]  /*4580*/  REDUX UR6, R4 ;  /* 0x00000000040673c4 */ /* 0x000ea20000000000 */
[----:B------:R-:W-:-:S06]  /*4590*/  IMAD.U32 R0, RZ, RZ, UR5 ;  /* 0x00000005ff007e24 */ /* 0x000fcc000f8e00ff */
[----:B------:R4:W-:Y:S01]  /*45a0*/  UTCATOMSWS.AND URZ, UR5 ;  /* 0x0000000500ff79e3 */ /* 0x0009e20008000000 */
[----:B------:R-:W3:Y:S01]  /*45b0*/  REDUX UR7, R0 ;  /* 0x00000000000773c4 */ /* 0x000ee20000000000 */
[----:B-1----:R-:W-:Y:S01]  /*45c0*/  ISETP.EQ.U32.AND P0, PT, R2, UR4, PT ;  /* 0x0000000402007c0c */ /* 0x002fe2000bf02070 */
[----:B--2---:R-:W-:Y:S01]  /*45d0*/  IMAD.U32 R2, RZ, RZ, UR6 ;  /* 0x00000006ff027e24 */ /* 0x004fe2000f8e00ff */
[----:B---3--:R-:W-:-:S11]  /*45e0*/  MOV R3, UR7 ;  /* 0x0000000700037c02 */ /* 0x008fd60008000f00 */
[----:B------:R4:W-:Y:S04]  /*45f0*/  @P0 ATOMS.AND RZ, [UR8+0x14], R3 ;  /* 0x00001403ffff098c */ /* 0x0009e8000a800008 */
[----:B------:R4:W-:Y:S01]  /*4600*/  @P0 ATOMS.AND RZ, [UR8+0x18], R2 ;  /* 0x00001802ffff098c */ /* 0x0009e2000a800008 */
[----:B------:R-:W-:Y:S05]  /*4610*/  BRA `(.L_x_90) ;  /* 0x0000000000147947 */ /* 0x000fea0003800000 */
.L_x_89:
[----:B------:R-:W-:Y:S02]  /*4620*/  MOV R2, 0x4640 ;  /* 0x0000464000027802 */ /* 0x000fe40000000f00 */
[----:B---3-5:R-:W-:Y:S05]  /*4630*/  CALL.REL.NOINC `($__internal_0_$__cuda_sm10x_tcgen05_guardrail_trap_col_being_dealloced_not_returned_by_alloc) ;  /* 0x0000008800b47944 */ /* 0x028fea0003c00000 */
[----:B------:R-:W-:Y:S05]  /*4640*/  BRA `(.L_x_90) ;  /* 0x0000000000087947 */ /* 0x000fea0003800000 */
.L_x_88:
[----:B------:R-:W-:Y:S02]  /*4650*/  MOV R2, 0x4670 ;  /* 0x0000467000027802 */ /* 0x000fe40000000f00 */
[----:B---3-5:R-:W-:Y:S05]  /*4660*/  CALL.REL.NOINC `($__internal_2_$__cuda_sm10x_tcgen05_guardrail_trap_unallocated_columns_being_dealloced) ;  /* 0x0000008800c07944 */ /* 0x028fea0003c00000 */
.L_x_90:
[----:B------:R-:W-:Y:S01]  /*4670*/  NOP ;  /* 0x0000000000007918 */ /* 0x000fe20000000000 */
[----:B----4-:R-:W-:Y:S05]  /*4680*/  EXIT ;  /* 0x000000000000794d */ /* 0x010fea0003800000 */
.L_x_63:
[----:B------:R-:W-:-:S09]  /*4690*/  UISETP.NE.OR UP0, UPT, UR18, 0x3, !UP4 ;  /* 0x000000031200788c */ /* 0x000fd2000e705670 */
[----:B------:R-:W-:Y:S05]  /*46a0*/  BRA.U UP0, `(.L_x_91) ;  /* 0x0000001100807547 */ /* 0x000fea000b800000 */
[----:B------:R-:W2:Y:S01]  /*46b0*/  LDCU.64 UR4, c[0x0][0x888] ;  /* 0x00011100ff0477ac */ /* 0x000ea20008000a00 */
[----:B------:R-:W3:Y:S01]  /*46c0*/  LDC.64 R12, c[0x0][0x348] ;  /* 0x0000d200ff0c7b82 */ /* 0x000ee20000000a00 */
[----:B------:R-:W-:Y:S02]  /*46d0*/  HFMA2 R9, -RZ, RZ, 0, 0 ;  /* 0x00000000ff097431 */ /* 0x000fe400000001ff */
[----:B------:R-:W-:Y:S01]  /*46e0*/  IMAD.MOV.U32 R11, RZ, RZ, 0x1 ;  /* 0x00000001ff0b7424 */ /* 0x000fe200078e00ff */
[----:B------:R-:W4:Y:S01]  /*46f0*/  LDCU UR40, c[0x0][0x370] ;  /* 0x00006e00ff2877ac */ /* 0x000f220008000800 */
[----:B------:R-:W-:Y:S01]  /*4700*/  IMAD.MOV.U32 R10, RZ, RZ, RZ ;  /* 0x000000ffff0a7224 */ /* 0x000fe200078e00ff */
[----:B------:R-:W-:Y:S01]  /*4710*/  MOV R3, 0x2000 ;  /* 0x0000200000037802 */ /* 0x000fe20000000f00 */
[----:B------:R-:W4:Y:S01]  /*4720*/  LDCU.128 UR48, c[0x0][0xb10] ;  /* 0x00016200ff3077ac */ /* 0x000f220008000c00 */
[----:B------:R-:W1:Y:S01]  /*4730*/  LDCU UR37, c[0x0][0x374] ;  /* 0x00006e80ff2577ac */ /* 0x000e620008000800 */
[----:B------:R-:W1:Y:S01]  /*4740*/  LDCU.64 UR38, c[0x0][0x890] ;  /* 0x00011200ff2677ac */ /* 0x000e620008000a00 */
[----:B------:R-:W1:Y:S01]  /*4750*/  LDCU UR15, c[0x0][0xb0c] ;  /* 0x00016180ff0f77ac */ /* 0x000e620008000800 */
[----:B--2---:R-:W-:Y:S01]  /*4760*/  UISETP.NE.U32.AND UP0, UPT, UR4, URZ, UPT ;  /* 0x000000ff0400728c */ /* 0x004fe2000bf05070 */
[----:B------:R-:W2:Y:S01]  /*4770*/  LDCU UR47, c[0x0][0xb20] ;  /* 0x00016400ff2f77ac */ /* 0x000ea20008000800 */
[----:B------:R-:W2:Y:S01]  /*4780*/  LDCU UR4, c[0x0][0xb30] ;  /* 0x00016600ff0477ac */ /* 0x000ea20008000800 */
[----:B------:R-:W-:Y:S01]  /*4790*/  UMOV UR21, 0x400 ;  /* 0x0000040000157882 */ /* 0x000fe20000000000 */
[----:B----4-:R-:W-:-:S02]  /*47a0*/  UIMAD.WIDE.U32 UR6, UR40, UR48, URZ ;  /* 0x00000030280672a5 */ /* 0x010fc4000f8e00ff */
[----:B-1----:R-:W-:Y:S02]  /*47b0*/  UIMAD.WIDE.U32 UR8, UR37, UR51, URZ ;  /* 0x00000033250872a5 */ /* 0x002fe4000f8e00ff */
[----:B------:R-:W-:Y:S02]  /*47c0*/  ULEA UR21, UR45, UR21, 0x18 ;  /* 0x000000152d157291 */ /* 0x000fe4000f8ec0ff */
[----:B------:R-:W-:Y:S02]  /*47d0*/  UISETP.NE.U32.AND UP6, UPT, UR38, URZ, UPT ;  /* 0x000000ff2600728c */ /* 0x000fe4000bfc5070 */
[----:B------:R-:W-:Y:S02]  /*47e0*/  UIADD3 UR41, UPT, UPT, UR21, 0xc8, URZ ;  /* 0x000000c815297890 */ /* 0x000fe4000fffe0ff */
[----:B------:R-:W-:Y:S02]  /*47f0*/  UISETP.NE.AND.EX UP5, UPT, UR5, URZ, UPT, UP0 ;  /* 0x000000ff0500728c */ /* 0x000fe4000bfa5300 */
[----:B------:R-:W-:Y:S01]  /*4800*/  UISETP.NE.AND UP0, UPT, UR42, 0x1, UPT ;  /* 0x000000012a00788c */ /* 0x000fe2000bf05270 */
[----:B------:R-:W-:Y:S01]  /*4810*/  UMOV UR6, UR7 ;  /* 0x0000000700067c82 */ /* 0x000fe20008000000 */
[----:B------:R-:W-:Y:S01]  /*4820*/  UMOV UR43, UR9 ;  /* 0x00000009002b7c82 */ /* 0x000fe20008000000 */
[----:B------:R-:W-:-:S02]  /*4830*/  UISETP.NE.AND UP0, UPT, UR15, 0x1, UPT ;  /* 0x000000010f00788c */ /* 0x000fc4000bf05270 */
[----:B------:R-:W-:Y:S02]  /*4840*/  UPLOP3.LUT UP4, UPT, UPT, UPT, UPT, 0x40, 0x4 ;  /* 0x000000000004789c */ /* 0x000fe40003f8e870 */
[----:B------:R-:W-:Y:S01]  /*4850*/  UISETP.GE.AND UP2, UPT, UR42, 0x1, UPT ;  /* 0x000000012a00788c */ /* 0x000fe2000bf46270 */
[----:B------:R-:W1:Y:S01]  /*4860*/  LDCU.64 UR22, c[0x0][0xb28] ;  /* 0x00016500ff1677ac */ /* 0x000e620008000a00 */
[----:B------:R-:W-:Y:S02]  /*4870*/  UISETP.NE.AND.EX UP6, UPT, UR39, URZ, UPT, UP6 ;  /* 0x000000ff2700728c */ /* 0x000fe4000bfc5360 */
[----:B------:R-:W-:Y:S02]  /*4880*/  UIADD3 UR33, UPT, UPT, UR21, 0xb0, URZ ;  /* 0x000000b015217890 */ /* 0x000fe4000fffe0ff */
[----:B------:R-:W-:Y:S02]  /*4890*/  UIADD3 UR25, UPT, UPT, UR21, 0xb8, URZ ;  /* 0x000000b815197890 */ /* 0x000fe4000fffe0ff */
[----:B------:R-:W-:-:S02]  /*48a0*/  UIADD3 UR17, UPT, UPT, UR21, 0xc0, URZ ;  /* 0x000000c015117890 */ /* 0x000fc4000fffe0ff */
[----:B------:R-:W-:Y:S02]  /*48b0*/  UPRMT UR41, UR45, 0x654, UR41 ;  /* 0x000006542d297896 */ /* 0x000fe40008000029 */
[----:B------:R-:W-:Y:S02]  /*48c0*/  USHF.R.U32.HI UR44, URZ, UR49, UR6 ;  /* 0x00000031ff2c7299 */ /* 0x000fe40008011606 */
[----:B--2---:R-:W-:Y:S02]  /*48d0*/  USHF.R.U32.HI UR43, URZ, UR47, UR43 ;  /* 0x0000002fff2b7299 */ /* 0x004fe4000801162b */
[----:B------:R-:W-:Y:S02]  /*48e0*/  UISETP.NE.AND UP0, UPT, UR50, 0x1, UPT ;  /* 0x000000013200788c */ /* 0x000fe4000bf05270 */
[----:B---3--:R-:W-:-:S11]  /*48f0*/  UISETP.NE.AND UP3, UPT, UR4, 0x1, UPT ;  /* 0x000000010400788c */ /* 0x008fd6000bf65270 */
.L_x_102:
[C---:B------:R-:W-:Y:S02]  /*4900*/  LEA R8, R10.reuse, UR21, 0x3 ;  /* 0x000000150a087c11 */ /* 0x040fe4000f8e18ff */
[----:B------:R-:W-:Y:S02]  /*4910*/  SHF.L.U32 R5, R9, 0x1f, RZ ;  /* 0x0000001f09057819 */ /* 0x000fe400000006ff */
[----:B------:R-:W-:Y:S02]  /*4920*/  LEA R6, R10, UR21, 0x4 ;  /* 0x000000150a067c11 */ /* 0x000fe4000f8e20ff */
[----:B--2---:R-:W2:Y:S02]  /*4930*/  SYNCS.PHASECHK.TRANS64.TRYWAIT P0, [R8+URZ+0x100], R5 ;  /* 0x00010005080075a7 */ /* 0x004ea400080011ff */
[----:B--2---:R-:W-:Y:S05]  /*4940*/  @!P0 BRA `(.L_x_92) ;  /* 0x0000008000a48947 */ /* 0x004fea0003800000 */
.L_x_189:
[----:B--2---:R-:W2:Y:S01]  /*4950*/  LDS.128 R4, [R6+0x170] ;  /* 0x0001700006047984 */ /* 0x004ea20000000c00 */
[----:B------:R-:W-:Y:S01]  /*4960*/  UISETP.GE.AND UP0, UPT, UR42, 0x1, UPT ;  /* 0x000000012a00788c */ /* 0x000fe2000bf06270 */
[----:B------:R-:W-:Y:S01]  /*4970*/  @!PT LDS RZ, [RZ] ;  /* 0x00000000fffff984 */ /* 0x000fe20000000800 */
[----:B------:R-:W-:Y:S01]  /*4980*/  @!PT LDS RZ, [RZ] ;  /* 0x00000000fffff984 */ /* 0x000fe20000000800 */
[----:B------:R-:W-:Y:S01]  /*4990*/  @!PT LDS RZ, [RZ] ;  /* 0x00000000fffff984 */ /* 0x000fe20000000800 */
[----:B------:R-:W-:Y:S01]  /*49a0*/  @!PT LDS RZ, [RZ] ;  /* 0x00000000fffff984 */ /* 0x000fe20000000800 */
[----:B------:R3:W-:Y:S06]  /*49b0*/  MEMBAR.ALL.CTA ;  /* 0x0000000000007992 */ /* 0x0007ec0000008000 */
[----:B---3--:R-:W3:Y:S01]  /*49c0*/  FENCE.VIEW.ASYNC.S ;  /* 0x00000000000073c6 */ /* 0x008ee20000000000 */
[----:B--2---:R-:W-:Y:S11]  /*49d0*/  LOP3.LUT P0, RZ, R6, 0x1, RZ, 0xc0, !PT ;  /* 0x0000000106ff7812 */ /* 0x004ff6000780c0ff */
[----:B------:R-:W-:Y:S02]  /*49e0*/  @!UPT UIADD3 URZ, UPT, UPT, URZ, URZ, URZ ;  /* 0x000000fffffff290 */ /* 0x000fe4000fffe0ff */
[----:B---3--:R-:W-:Y:S01]  /*49f0*/  VOTEU.ANY UP2, P0 ;  /* 0x0000000000ff7886 */ /* 0x008fe20000040100 */
[----:B------:R-:W-:Y:S11]  /*4a00*/  PLOP3.LUT P0, PT, PT, PT, UP2, 0x80, 0x8 ;  /* 0x000000000008781c */ /* 0x000ff60003f0f028 */
[----:B------:R-:W-:Y:S02]  /*4a10*/  @!UPT UIADD3 URZ, UPT, UPT, URZ, URZ, URZ ;  /* 0x000000fffffff290 */ /* 0x000fe4000fffe0ff */
[----:B------:R-:W-:Y:S02]  /*4a20*/  @P0 SHF.R.U32.HI R0, RZ, 0x10, R5 ;  /* 0x00000010ff000819 */ /* 0x000fe40000011605 */
[----:B------:R-:W-:Y:S02]  /*4a30*/  @P0 MOV R2, R4 ;  /* 0x0000000400020202 */ /* 0x000fe40000000f00 */
[----:B------:R-:W-:Y:S01]  /*4a40*/  @P0 R2UR UR4, R0 ;  /* 0x00000000000402ca */ /* 0x000fe200000e0000 */
[----:B------:R-:W-:Y:S01]  /*4a50*/  VIADD R0, R8, 0x110 ;  /* 0x0000011008007836 */ /* 0x000fe20000000000 */
[----:B------:R-:W-:Y:S02]  /*4a60*/  @P0 LOP3.LUT R4, R5, 0xffff, RZ, 0xc0, !PT ;  /* 0x0000ffff05040812 */ /* 0x000fe400078ec0ff */
[----:B------:R-:W-:Y:S02]  /*4a70*/  @P0 R2UR UR6, R2 ;  /* 0x00000000020602ca */ /* 0x000fe400000e0000 */
[----:B------:R-:W-:Y:S02]  /*4a80*/  PRMT R0, RZ, 0x654, R0 ;  /* 0x00000654ff007816 */ /* 0x000fe40000000000 */
[----:B------:R-:W-:Y:S02]  /*4a90*/  @P0 R2UR UR5, R4 ;  /* 0x00000000040502ca */ /* 0x000fe400000e0000 */
[----:B------:R2:W-:Y:S03]  /*4aa0*/  SYNCS.ARRIVE.TRANS64.RED.A1T0 RZ, [R0+URZ], RZ ;  /* 0x000000ff00ff79a7 */ /* 0x0005e600081004ff */
[----:B------:R-:W-:Y:S04]  /*4ab0*/  @UP2 UMOV UR29, UR4 ;  /* 0x00000004001d2c82 */ /* 0x000fe80008000000 */
[----:B------:R-:W-:Y:S04]  /*4ac0*/  @UP2 UMOV UR14, UR6 ;  /* 0x00000006000e2c82 */ /* 0x000fe80008000000 */
[----:B------:R-:W-:Y:S01]  /*4ad0*/  @UP2 UMOV UR13, UR5 ;  /* 0x00000005000d2c82 */ /* 0x000fe20008000000 */
[----:B------:R-:W-:Y:S05]  /*4ae0*/  BRA.U !UP0, `(.L_x_93) ;  /* 0x0000000108c07547 */ /* 0x000fea000b800000 */
[----:B------:R-:W-:Y:S02]  /*4af0*/  UIMAD.WIDE.U32 UR18, UR13, UR51, URZ ;  /* 0x000000330d1272a5 */ /* 0x000fe4000f8e00ff */
[----:B------:R-:W-:Y:S02]  /*4b00*/  UP2UR UR16, UPR, URZ, 0x4 ;  /* 0x00000004ff107883 */ /* 0x000fe40008000000 */
[----:B------:R-:W-:Y:S02]  /*4b10*/  UISETP.NE.AND UP2, UPT, UR50, 0x1, UPT ;  /* 0x000000013200788c */ /* 0x000fe4000bf45270 */
[----:B------:R-:W-:Y:S02]  /*4b20*/  UIMAD.WIDE.U32 UR26, UR14, UR48, URZ ;  /* 0x000000300e1a72a5 */ /* 0x000fe4000f8e00ff */
[----:B------:R-:W-:Y:S02]  /*4b30*/  USEL UR4, UR37, UR43, !UP2 ;  /* 0x0000002b25047287 */ /* 0x000fe4000d000000 */
[----:B------:R-:W-:Y:S02]  /*4b40*/  UISETP.NE.AND UP0, UPT, UR15, 0x1, UPT ;  /* 0x000000010f00788c */ /* 0x000fe4000bf05270 */
[----:B------:R-:W-:Y:S02]  /*4b50*/  UP2UR UR20, UPR, URZ, 0x2 ;  /* 0x00000002ff147883 */ /* 0x000fe40008000000 */
[----:B------:R-:W-:Y:S02]  /*4b60*/  UISETP.NE.AND UP1, UPT, UR42, 0x1, UPT ;  /* 0x000000012a00788c */ /* 0x000fe4000bf25270 */
[----:B-1----:R-:W-:Y:S02]  /*4b70*/  UIMAD.WIDE.U32 UR8, UR4, UR22, URZ ;  /* 0x00000016040872a5 */ /* 0x002fe4000f8e00ff */
[----:B------:R-:W-:Y:S01]  /*4b80*/  USEL UR7, UR40, UR44, !UP0 ;  /* 0x0000002c28077287 */ /* 0x000fe2000c000000 */
[----:B------:R-:W-:Y:S02]  /*4b90*/  UMOV UR5, UR19 ;  /* 0x0000001300057c82 */ /* 0x000fe40008000000 */
[----:B------:R-:W-:Y:S02]  /*4ba0*/  USHF.R.U32.HI UR6, URZ, UR47, UR5 ;  /* 0x0000002fff067299 */ /* 0x000fe40008011605 */
[----:B------:R-:W-:Y:S02]  /*4bb0*/  UIMAD.WIDE.U32 UR10, UR7, UR22, URZ ;  /* 0x00000016070a72a5 */ /* 0x000fe4000f8e00ff */
[----:B------:R-:W-:Y:S02]  /*4bc0*/  USEL UR6, UR13, UR6, !UP2 ;  /* 0x000000060d067287 */ /* 0x000fe4000d000000 */
[----:B------:R-:W-:Y:S01]  /*4bd0*/  UISETP.NE.AND UP2, UPT, UR16, URZ, UPT ;  /* 0x000000ff1000728c */ /* 0x000fe2000bf45270 */
[----:B------:R-:W-:Y:S02]  /*4be0*/  UMOV UR5, UR27 ;  /* 0x0000001b00057c82 */ /* 0x000fe40008000000 */
[----:B------:R-:W-:Y:S03]  /*4bf0*/  USHF.R.U32.HI UR12, URZ, UR49, UR5 ;  /* 0x00000031ff0c7299 */ /* 0x000fe60008011605 */
[----:B------:R-:W-:Y:S02]  /*4c00*/  UMOV UR5, UR9 ;  /* 0x0000000900057c82 */ /* 0x000fe40008000000 */
[----:B------:R-:W-:Y:S03]  /*4c10*/  @UP1 USHF.R.U32.HI UR4, URZ, UR23, UR5 ;  /* 0x00000017ff041299 */ /* 0x000fe60008011605 */
[----:B------:R-:W-:Y:S01]  /*4c20*/  UMOV UR5, UR11 ;  /* 0x0000000b00057c82 */ /* 0x000fe20008000000 */
[----:B------:R-:W-:Y:S02]  /*4c30*/  UIMAD UR4, UR42, UR4, URZ ;  /* 0x000000042a0472a4 */ /* 0x000fe4000f8e02ff */
[----:B------:R-:W-:Y:S02]  /*4c40*/  @UP1 USHF.R.U32.HI UR7, URZ, UR23, UR5 ;  /* 0x00000017ff071299 */ /* 0x000fe40008011605 */
[----:B------:R-:W-:Y:S02]  /*4c50*/  USEL UR5, UR14, UR12, !UP0 ;  /* 0x0000000c0e057287 */ /* 0x000fe4000c000000 */
[----:B------:R-:W-:Y:S02]  /*4c60*/  UIMAD.WIDE.U32 UR10, UR6, UR22, URZ ;  /* 0x00000016060a72a5 */ /* 0x000fe4000f8e00ff */
[----:B------:R-:W-:Y:S02]  /*4c70*/  UIMAD UR8, UR42, UR7, URZ ;  /* 0x000000072a0872a4 */ /* 0x000fe4000f8e02ff */
[----:B------:R-:W-:Y:S03]  /*4c80*/  UISETP.GE.AND UP0, UPT, UR6, UR4, UPT ;  /* 0x000000040600728c */ /* 0x000fe6000bf06270 */
[----:B------:R-:W-:Y:S01]  /*4c90*/  UMOV UR4, UR11 ;  /* 0x0000000b00047c82 */ /* 0x000fe20008000000 */
[----:B------:R-:W-:Y:S02]  /*4ca0*/  UISETP.GE.OR UP0, UPT, UR5, UR8, UP0 ;  /* 0x000000080500728c */ /* 0x000fe40008706670 */
[----:B------:R-:W-:Y:S02]  /*4cb0*/  USHF.R.U32.HI UR4, URZ, UR23, UR4 ;  /* 0x00000017ff047299 */ /* 0x000fe40008011604 */
[----:B------:R-:W-:Y:S02]  /*4cc0*/  UIMAD.WIDE.U32 UR8, UR5, UR22, URZ ;  /* 0x00000016050872a5 */ /* 0x000fe4000f8e00ff */
[----:B------:R-:W-:Y:S04]  /*4cd0*/  USEL UR10, UR6, UR4, !UP1 ;  /* 0x00000004060a7287 */ /* 0x000fe8000c800000 */
[----:B------:R-:W-:Y:S01]  /*4ce0*/  UIADD3 UR11, UPT, UPT, -UR10, URZ, URZ ;  /* 0x000000ff0a0b7290 */ /* 0x000fe2000fffe1ff */
[----:B------:R-:W-:Y:S02]  /*4cf0*/  @!UP0 UMOV UR4, UR9 ;  /* 0x0000000900048c82 */ /* 0x000fe40008000000 */
[----:B------:R-:W-:Y:S02]  /*4d00*/  @!UP0 USHF.R.U32.HI UR4, URZ, UR23, UR4 ;  /* 0x00000017ff048299 */ /* 0x000fe40008011604 */
[----:B------:R-:W-:Y:S02]  /*4d10*/  UIMAD UR8, UR42, UR11, UR6 ;  /* 0x0000000b2a0872a4 */ /* 0x000fe4000f8e0206 */
[----:B------:R-:W-:Y:S02]  /*4d20*/  @!UP0 USEL UR4, UR5, UR4, !UP1 ;  /* 0x0000000405048287 */ /* 0x000fe4000c800000 */
[----:B------:R-:W-:Y:S02]  /*4d30*/  UISETP.NE.AND UP1, UPT, UR20, URZ, UPT ;  /* 0x000000ff1400728c */ /* 0x000fe4000bf25270 */
[----:B------:R-:W-:Y:S02]  /*4d40*/  @!UP0 UIMAD UR8, UR7, UR8, UR4 ;  /* 0x00000008070882a4 */ /* 0x000fe4000f8e0204 */
[----:B------:R-:W-:Y:S02]  /*4d50*/  @!UP0 UIADD3 UR9, UPT, UPT, UR10, -UR4, URZ ;  /* 0x800000040a098290 */ /* 0x000fe4000fffe0ff */
[----:B------:R-:W-:Y:S02]  /*4d60*/  UIADD3 UR4, UPT, UPT, -UR5, URZ, URZ ;  /* 0x000000ff05047290 */ /* 0x000fe4000fffe1ff */
[----:B------:R-:W-:Y:S02]  /*4d70*/  UIADD3 UR7, UPT, UPT, -UR6, URZ, URZ ;  /* 0x000000ff06077290 */ /* 0x000fe4000fffe1ff */
[----:B------:R-:W-:Y:S02]  /*4d80*/  @!UP0 UIMAD UR6, UR9, UR42, UR5 ;  /* 0x0000002a090682a4 */ /* 0x000fe4000f8e0205 */
[----:B------:R-:W-:Y:S02]  /*4d90*/  UIMAD UR14, UR15, UR4, UR14 ;  /* 0x000000040f0e72a4 */ /* 0x000fe4000f8e020e */
[----:B------:R-:W-:Y:S01]  /*4da0*/  UIMAD UR13, UR50, UR7, UR13 ;  /* 0x00000007320d72a4 */ /* 0x000fe2000f8e020d */
[----:B------:R-:W-:Y:S02]  /*4db0*/  @!UP0 UMOV UR5, UR8 ;  /* 0x0000000800058c82 */ /* 0x000fe40008000000 */
[----:B------:R-:W-:Y:S02]  /*4dc0*/  UIMAD UR14, UR5, UR15, UR14 ;  /* 0x0000000f050e72a4 */ /* 0x000fe4000f8e020e */
[----:B------:R-:W-:Y:S11]  /*4dd0*/  UIMAD UR13, UR6, UR50, UR13 ;  /* 0x00000032060d72a4 */ /* 0x000ff6000f8e020d */
[----:B------:R-:W-:Y:S01]  /*4de0*/  @!UPT UIADD3 URZ, UPT, UPT, URZ, URZ, URZ ;  /* 0x000000fffffff290 */ /* 0x000fe2000fffe0ff */
.L_x_93:
[----:B------:R-:W3:Y:S01]  /*4df0*/  @!UP3 LDCU.128 UR8, c[0x0][0xb10] ;  /* 0x00016200ff08b7ac */ /* 0x000ee20008000c00 */
[----:B------:R-:W-:Y:S02]  /*4e00*/  ISETP.NE.U32.AND P0, PT, RZ, UR38, PT ;  /* 0x00000026ff007c0c */ /* 0x000fe4000bf05070 */
[----:B------:R-:W-:Y:S02]  /*4e10*/  SHF.L.U32 R4, R11, 0x1f, RZ ;  /* 0x0000001f0b047819 */ /* 0x000fe400000006ff */
[----:B------:R-:W-:Y:S01]  /*4e20*/  ISETP.NE.AND.EX P0, PT, RZ, UR39, PT, P0 ;  /* 0x00000027ff007c0c */ /* 0x000fe2000bf05300 */
[----:B------:R-:W4:Y:S01]  /*4e30*/  @!UP3 LDCU UR5, c[0x0][0xb0c] ;  /* 0x00016180ff05b7ac */ /* 0x000f220008000800 */
[----:B------:R-:W-:Y:S02]  /*4e40*/  USHF.L.U32 UR35, UR30, 0x7, URZ ;  /* 0x000000071e237899 */ /* 0x000fe400080006ff */
[----:B------:R-:W-:Y:S02]  /*4e50*/  USHF.L.U32 UR34, UR31, 0x8, URZ ;  /* 0x000000081f227899 */ /* 0x000fe400080006ff */
[----:B---3--:R-:W-:Y:S07]  /*4e60*/  UIMAD.WIDE.U32 UR6, UR14, UR8, URZ ;  /* 0x000000080e0672a5 */ /* 0x008fee000f8e00ff */
[----:B------:R-:W-:Y:S01]  /*4e70*/  @!UP3 UMOV UR4, UR7 ;  /* 0x000000070004bc82 */ /* 0x000fe20008000000 */
[----:B----4-:R-:W-:Y:S02]  /*4e80*/  @!UP3 UISETP.NE.AND UP0, UPT, UR5, 0x1, UPT ;  /* 0x000000010500b88c */ /* 0x010fe4000bf05270 */
[----:B------:R-:W-:Y:S02]  /*4e90*/  @!UP3 USHF.R.U32.HI UR4, URZ, UR9, UR4 ;  /* 0x00000009ff04b299 */ /* 0x000fe40008011604 */
[----:B------:R-:W-:Y:S02]  /*4ea0*/  UIMAD.WIDE.U32 UR6, UR13, UR11, URZ ;  /* 0x0000000b0d0672a5 */ /* 0x000fe4000f8e00ff */
[----:B------:R-:W-:Y:S02]  /*4eb0*/  @!UP3 USEL UR8, UR14, UR4, !UP0 ;  /* 0x000000040e08b287 */ /* 0x000fe4000c000000 */
[----:B------:R-:W-:Y:S03]  /*4ec0*/  @!UP3 UISETP.NE.AND UP0, UPT, UR10, 0x1, UPT ;  /* 0x000000010a00b88c */ /* 0x000fe6000bf05270 */
[----:B------:R-:W-:Y:S02]  /*4ed0*/  @!UP3 UMOV UR6, UR7 ;  /* 0x000000070006bc82 */ /* 0x000fe40008000000 */
[----:B------:R-:W3:Y:S02]  /*4ee0*/  @!UP3 LDCU UR4, c[0x0][0xb20] ;  /* 0x00016400ff04b7ac */ /* 0x000ee40008000800 */
[----:B---3--:R-:W-:Y:S04]  /*4ef0*/  @!UP3 USHF.R.U32.HI UR6, URZ, UR4, UR6 ;  /* 0x00000004ff06b299 */ /* 0x008fe80008011606 */
[----:B------:R-:W-:Y:S04]  /*4f00*/  @!UP3 USEL UR6, UR13, UR6, !UP0 ;  /* 0x000000060d06b287 */ /* 0x000fe8000c000000 */
[----:B------:R-:W-:Y:S02]  /*4f10*/  @!UP3 UIADD3 UR4, UPT, UPT, -UR8, UR6, URZ ;  /* 0x000000060804b290 */ /* 0x000fe4000fffe1ff */
[----:B------:R-:W-:Y:S02]  /*4f20*/  @!UP3 UIADD3 UR6, UPT, UPT, UR8, -UR6, URZ ;  /* 0x800000060806b290 */ /* 0x000fe4000fffe0ff */
[----:B------:R-:W-:Y:S02]  /*4f30*/  @!UP3 UIMAD UR14, UR4, UR5, UR14 ;  /* 0x00000005040eb2a4 */ /* 0x000fe4000f8e020e */
[----:B------:R-:W-:Y:S01]  /*4f40*/  @!UP3 UIMAD UR13, UR6, UR10, UR13 ;  /* 0x0000000a060db2a4 */ /* 0x000fe2000f8e020d */
[----:B------:R-:W-:Y:S11]  /*4f50*/  BRA.U UP4, `(.L_x_94) ;  /* 0x0000000104107547 */ /* 0x000ff6000b800000 */
[----:B--2---:R-:W-:Y:S04]  /*4f60*/  MOV R0, UR46 ;  /* 0x0000002e00007c02 */ /* 0x004fe80008000f00 */
[----:B------:R-:W-:Y:S04]  /*4f70*/  SHF.L.U32 R5, R0, 0x1f, RZ ;  /* 0x0000001f00057819 */ /* 0x000fe800000006ff */
[----:B------:R-:W2:Y:S02]  /*4f80*/  SYNCS.PHASECHK.TRANS64.TRYWAIT P1, [UR21+0xf8], R5 ;  /* 0x0000f805ff0075a7 */ /* 0x000ea40008021115 */
[----:B--2---:R-:W-:Y:S05]  /*4f90*/  @!P1 BRA `(.L_x_95) ;  /* 0x0000007c00249947 */ /* 0x004fea0003800000 */
.L_x_94:
[----:B------:R-:W-:Y:S05]  /*4fa0*/  BRA.U !UP6, `(.L_x_96) ;  /* 0x000000010e387547 */ /* 0x000fea000b800000 */
[----:B------:R-:W-:Y:S01]  /*4fb0*/  UPLOP3.LUT UP1, UPT, UPT, UPT, UP5, 0x80, 0x8 ;  /* 0x000000000008789c */ /* 0x000fe20003f2f050 */
[----:B--2---:R-:W-:Y:S01]  /*4fc0*/  HFMA2 R0, -RZ, RZ, 0, 5.9604644775390625e-08 ;  /* 0x00000001ff007431 */ /* 0x004fe200000001ff */
[----:B------:R-:W2:Y:S01]  /*4fd0*/  LDCU.64 UR8, c[0x0][0x358] ;  /* 0x00006b00ff0877ac */ /* 0x000ea20008000a00 */
[----:B------:R-:W-:Y:S03]  /*4fe0*/  IMAD.MOV.U32 R140, RZ, RZ, 0x1 ;  /* 0x00000001ff8c7424 */ /* 0x000fe600078e00ff */
[----:B------:R-:W-:Y:S05]  /*4ff0*/  PLOP3.LUT P1, PT, PT, PT, UP1, 0x80, 0x8 ;  /* 0x000000000008781c */ /* 0x000fea0003f2f018 */
[----:B------:R-:W3:Y:S01]  /*5000*/  @UP1 LDCU.64 UR4, c[0x0][0x888] ;  /* 0x00011100ff0417ac */ /* 0x000ee20008000a00 */
[----:B------:R-:W-:Y:S07]  /*5010*/  @UP1 UIMAD UR6, UR36, UR38, URZ ;  /* 0x00000026240612a4 */ /* 0x000fee000f8e02ff */
[----:B------:R-:W-:Y:S01]  /*5020*/  @!P1 PRMT R140, R0, 0x7610, R140 ;  /* 0x00007610008c9816 */ /* 0x000fe2000000008c */
[----:B---3--:R-:W-:Y:S06]  /*5030*/  @UP1 UIMAD.WIDE UR4, UR6, 0x4, UR4 ;  /* 0x00000004060418a5 */ /* 0x008fec000f8e0204 */
[----:B------:R-:W-:Y:S01]  /*5040*/  IMAD.U32 R6, RZ, RZ, UR4 ;  /* 0x00000004ff067e24 */ /* 0x000fe2000f8e00ff */
[----:B------:R-:W-:Y:S04]  /*5050*/  MOV R7, UR5 ;  /* 0x0000000500077c02 */ /* 0x000fe80008000f00 */
[----:B------:R-:W3:Y:S01]  /*5060*/  @!UP1 LDCU UR4, c[0x0][0x880] ;  /* 0x00011000ff0497ac */ /* 0x000ee20008000800 */
[----:B--2--5:R4:W5:Y:S02]  /*5070*/  @P1 LDG.E R72, desc[UR8][R6.64] ;  /* 0x0000000806481981 */ /* 0x024964000c1e1900 */
[----:B---34-:R-:W-:Y:S07]  /*5080*/  @!P1 IMAD.U32 R72, RZ, RZ, UR4 ;  /* 0x00000004ff489e24 */ /* 0x018fee000f8e00ff */
.L_x_96:
[----:B-----5:R-:W-:Y:S01]  /*5090*/  @!P0 ISETP.EQ.AND P2, PT, R72, RZ, PT ;  /* 0x000000ff4800820c */ /* 0x020fe20003f42270 */
[----:B------:R-:W-:Y:S01]  /*50a0*/  @!UPT UIADD3 URZ, UPT, UPT, URZ, URZ, URZ ;  /* 0x000000fffffff290 */ /* 0x000fe2000fffe0ff */
[----:B------:R-:W-:Y:S11]  /*50b0*/  @!P0 BRA `(.L_x_97) ;  /* 0x0000000000148947 */ /* 0x000ff60003800000 */
[----:B------:R-:W-:Y:S02]  /*50c0*/  LOP3.LUT P0, RZ, R140, 0xff, RZ, 0xc0, !PT ;  /* 0x000000ff8cff7812 */ /* 0x000fe4000780c0ff */
[----:B------:R-:W-:Y:S04]  /*50d0*/  PLOP3.LUT P2, PT, PT, PT, UP1, 0x80, 0x8 ;  /* 0x000000000008781c */ /* 0x000fe80003f4f018 */
[----:B------:R-:W-:Y:S07]  /*50e0*/  PLOP3.LUT P2, PT, P2, PT, PT, 0x8, 0x80 ;  /* 0x000000000080781c */ /* 0x000fee000174e170 */
[----:B------:R-:W-:Y:S11]  /*50f0*/  @P0 ISETP.EQ.AND P2, PT, R72, RZ, PT ;  /* 0x000000ff4800020c */ /* 0x000ff60003f42270 */
[----:B------:R-:W-:Y:S02]  /*5100*/  @!UPT UIADD3 URZ, UPT, UPT, URZ, URZ, URZ ;  /* 0x000000fffffff290 */ /* 0x000fe4000fffe0ff */
.L_x_97:
[----:B------:R-:W3:Y:S01]  /*5110*/  SYNCS.PHASECHK.TRANS64.TRYWAIT P0, [UR21+0xd0], R4 ;  /* 0x0000d004ff0075a7 */ /* 0x000ee20008001115 */
[----:B------:R-:W-:Y:S04]  /*5120*/  ELECT P1, URZ, PT ;  /* 0x0000000000ff782f */ /* 0x000fe80003820000 */
[----:B------:R-:W-:Y:S01]  /*5130*/  PLOP3.LUT P1, PT, P2, P1, PT, 0xf2, 0x2f ;  /* 0x00000000002f781c */ /* 0x000fe20001723e72 */
[----:B------:R-:W-:Y:S01]  /*5140*/  @!UPT UIADD3 URZ, UPT, UPT, URZ, URZ, URZ ;  /* 0x000000fffffff290 */ /* 0x000fe2000fffe0ff */
[----:B---3--:R-:W-:Y:S11]  /*5150*/  @!P0 BRA `(.L_x_98) ;  /* 0x0000007800cc8947 */ /* 0x008ff60003800000 */
.L_x_192:
[----:B------:R-:W-:Y:S01]  /*5160*/  @!P1 IADD3 R2, P0, PT, R12, 0x580, RZ ;  /* 0x000005800c029810 */ /* 0x000fe20007f1e0ff */
[----:B------:R-:W-:Y:S01]  /*5170*/  VOTEU.ALL UP0, P1 ;  /* 0x0000000000ff7886 */ /* 0x000fe20000800000 */
[----:B------:R-:W-:Y:S01]  /*5180*/  UMOV UR6, 0x0 ;  /* 0x0000000000067882 */ /* 0x000fe20000000000 */
[----:B------:R-:W-:Y:S01]  /*5190*/  UMOV UR7, 0x10000000 ;  /* 0x1000000000077882 */ /* 0x000fe20000000000 */
[----:B------:R-:W-:Y:S01]  /*51a0*/  @!P1 R2UR UR5, R2 ;  /* 0x00000000020592ca */ /* 0x000fe200000e0000 */
[----:B--2---:R-:W-:Y:S01]  /*51b0*/  @!P1 IMAD.X R0, RZ, RZ, R13, P0 ;  /* 0x000000ffff009224 */ /* 0x004fe200000e060d */
[----:B------:R-:W-:Y:S01]  /*51c0*/  @!UP0 UIADD3 UR32, UPT, UPT, UR21, 0x200, URZ ;  /* 0x0000020015208890 */ /* 0x000fe2000fffe0ff */
[----:B------:R-:W-:Y:S03]  /*51d0*/  VOTEU.ALL UP0, P1 ;  /* 0x0000000000ff7886 */ /* 0x000fe60000800000 */
[----:B------:R-:W-:Y:S01]  /*51e0*/  @!P1 R2UR UR4, R0 ;  /* 0x00000000000492ca */ /* 0x000fe200000e0000 */
[----:B------:R-:W-:Y:S06]  /*51f0*/  @!P1 IMAD.MOV.U32 R0, RZ, RZ, 0x2000 ;  /* 0x00002000ff009424 */ /* 0x000fec00078e00ff */
[----:B------:R-:W-:Y:S06]  /*5200*/  IMAD.U32 R6, RZ, RZ, UR5 ;  /* 0x00000005ff067e24 */ /* 0x000fec000f8e00ff */
[----:B------:R-:W-:Y:S01]  /*5210*/  IMAD.U32 R7, RZ, RZ, UR4 ;  /* 0x00000004ff077e24 */ /* 0x000fe2000f8e00ff */
[----:B------:R-:W-:Y:S04]  /*5220*/  @!P1 R2UR UR4, R6 ;  /* 0x00000000060492ca */ /* 0x000fe800000e0000 */
[----:B------:R-:W-:Y:S11]  /*5230*/  @!P1 R2UR UR5, R7 ;  /* 0x00000000070592ca */ /* 0x000ff600000e0000 */
[----:B------:R-:W-:Y:S02]  /*5240*/  @!UPT UIADD3 URZ, UPT, UPT, URZ, URZ, URZ ;  /* 0x000000fffffff290 */ /* 0x000fe4000fffe0ff */
[----:B------:R2:W-:Y:S01]  /*5250*/  @!UP0 UTMALDG.3D [UR32], [UR4], desc[UR6] ;  /* 0x00000620040085b4 */ /* 0x0005e20008011000 */
[----:B------:R3:W-:Y:S01]  /*5260*/  @!P1 SYNCS.ARRIVE.TRANS64.RED.A0TR RZ, [UR21+0xb0], R0 ;  /* 0x0000b000ffff99a7 */ /* 0x0007e20008300415 */
[----:B--2---:R-:W-:Y:S09]  /*5270*/  UPRMT UR4, UR45, 0x654, UR33 ;  /* 0x000006542d047896 */ /* 0x004ff20008000021 */
[----:B------:R-:W-:Y:S01]  /*5280*/  SYNCS.ARRIVE.TRANS64.RED.A1T0 RZ, [UR4], RZ ;  /* 0x000000ffffff79a7 */ /* 0x000fe20008100404 */
[----:B------:R-:W2:Y:S02]  /*5290*/  SYNCS.PHASECHK.TRANS64.TRYWAIT P0, [UR21+0xd8], R4 ;  /* 0x0000d804ff0075a7 */ /* 0x000ea40008001115 */
[----:B--23--:R-:W-:Y:S05]  /*52a0*/  @!P0 BRA `(.L_x_99) ;  /* 0x0000007800908947 */ /* 0x00cfea0003800000 */
.L_x_194:
[----:B------:R-:W-:Y:S01]  /*52b0*/  @!P1 IADD3 R2, P0, PT, R12, 0x580, RZ ;  /* 0x000005800c029810 */ /* 0x000fe20007f1e0ff */
[----:B------:R-:W-:Y:S01]  /*52c0*/  VOTEU.ALL UP0, P1 ;  /* 0x0000000000ff7886 */ /* 0x000fe20000800000 */
[----:B------:R-:W-:Y:S01]  /*52d0*/  UMOV UR6, 0x0 ;  /* 0x0000000000067882 */ /* 0x000fe20000000000 */
[----:B------:R-:W-:Y:S01]  /*52e0*/  UMOV UR7, 0x10000000 ;  /* 0x1000000000077882 */ /* 0x000fe20000000000 */
[----:B------:R-:W-:Y:S01]  /*52f0*/  @!P1 R2UR UR5, R2 ;  /* 0x00000000020592ca */ /* 0x000fe200000e0000 */
[----:B------:R-:W-:Y:S01]  /*5300*/  @!P1 IMAD.X R0, RZ, RZ, R13, P0 ;  /* 0x000000ffff009224 */ /* 0x000fe200000e060d */
[----:B------:R-:W-:Y:S02]  /*5310*/  @!UP0 UIADD3 UR26, UPT, UPT, UR34, 0x40, URZ ;  /* 0x00000040221a8890 */ /* 0x000fe4000fffe0ff */
[----:B------:R-:W-:Y:S02]  /*5320*/  @!UP0 UIADD3 UR24, UPT, UPT, UR21, 0x2200, URZ ;  /* 0x0000220015188890 */ /* 0x000fe4000fffe0ff */
[----:B------:R-:W-:Y:S01]  /*5330*/  @!P1 R2UR UR4, R0 ;  /* 0x00000000000492ca */ /* 0x000fe200000e0000 */
[----:B------:R-:W-:Y:S01]  /*5340*/  VOTEU.ALL UP0, P1 ;  /* 0x0000000000ff7886 */ /* 0x000fe20000800000 */
[----:B------:R-:W-:Y:S01]  /*5350*/  UMOV UR27, UR35 ;  /* 0x00000023001b7c82 */ /* 0x000fe20008000000 */
[----:B------:R-:W-:Y:S01]  /*5360*/  UMOV UR28, UR36 ;  /* 0x00000024001c7c82 */ /* 0x000fe20008000000 */
[----:B------:R-:W-:Y:S03]  /*5370*/  @!P1 IMAD.MOV.U32 R0, RZ, RZ, 0x2000 ;  /* 0x00002000ff009424 */ /* 0x000fe600078e00ff */
[----:B------:R-:W-:Y:S06]  /*5380*/  IMAD.U32 R6, RZ, RZ, UR5 ;  /* 0x00000005ff067e24 */ /* 0x000fec000f8e00ff */
[----:B------:R-:W-:Y:S01]  /*5390*/  IMAD.U32 R7, RZ, RZ, UR4 ;  /* 0x00000004ff077e24 */ /* 0x000fe2000f8e00ff */
[----:B------:R-:W-:Y:S04]  /*53a0*/  @!P1 R2UR UR4, R6 ;  /* 0x00000000060492ca */ /* 0x000fe800000e0000 */
[----:B------:R-:W-:Y:S11]  /*53b0*/  @!P1 R2UR UR5, R7 ;  /* 0x00000000070592ca */ /* 0x000ff600000e0000 */
[----:B------:R-:W-:Y:S02]  /*53c0*/  @!UPT UIADD3 URZ, UPT, UPT, URZ, URZ, URZ ;  /* 0x000000fffffff290 */ /* 0x000fe4000fffe0ff */
[----:B------:R3:W-:Y:S01]  /*53d0*/  @!UP0 UTMALDG.3D [UR24], [UR4], desc[UR6] ;  /* 0x00000618040085b4 */ /* 0x0007e20008011000 */
[----:B------:R4:W-:Y:S01]  /*53e0*/  @!P1 SYNCS.ARRIVE.TRANS64.RED.A0TR RZ, [UR21+0xb8], R0 ;  /* 0x0000b800ffff99a7 */ /* 0x0009e20008300415 */
[----:B---3--:R-:W-:Y:S09]  /*53f0*/  UPRMT UR4, UR45, 0x654, UR25 ;  /* 0x000006542d047896 */ /* 0x008ff20008000019 */
[----:B------:R-:W-:Y:S01]  /*5400*/  SYNCS.ARRIVE.TRANS64.RED.A1T0 RZ, [UR4], RZ ;  /* 0x000000ffffff79a7 */ /* 0x000fe20008100404 */
[----:B------:R-:W3:Y:S02]  /*5410*/  SYNCS.PHASECHK.TRANS64.TRYWAIT P0, [UR21+0xe0], R4 ;  /* 0x0000e004ff0075a7 */ /* 0x000ee40008001115 */
[----:B---34-:R-:W-:Y:S05]  /*5420*/  @!P0 BRA `(.L_x_100) ;  /* 0x0000007800488947 */ /* 0x018fea0003800000 */
.L_x_196:
[----:B------:R-:W-:Y:S01]  /*5430*/  @!P1 IADD3 R2, P0, PT, R12, 0x580, RZ ;  /* 0x000005800c029810 */ /* 0x000fe20007f1e0ff */
[----:B------:R-:W-:Y:S01]  /*5440*/  VOTEU.ALL UP0, P1 ;  /* 0x0000000000ff7886 */ /* 0x000fe20000800000 */
[----:B------:R-:W-:Y:S01]  /*5450*/  UMOV UR6, 0x0 ;  /* 0x0000000000067882 */ /* 0x000fe20000000000 */
[----:B------:R-:W-:Y:S01]  /*5460*/  UMOV UR7, 0x10000000 ;  /* 0x1000000000077882 */ /* 0x000fe20000000000 */
[----:B------:R-:W-:Y:S01]  /*5470*/  @!P1 R2UR UR5, R2 ;  /* 0x00000000020592ca */ /* 0x000fe200000e0000 */
[----:B------:R-:W-:Y:S01]  /*5480*/  @!P1 IMAD.X R0, RZ, RZ, R13, P0 ;  /* 0x000000ffff009224 */ /* 0x000fe200000e060d */
[----:B------:R-:W-:Y:S01]  /*5490*/  @!UP0 UIADD3 UR18, UPT, UPT, UR34, 0x80, URZ ;  /* 0x0000008022128890 */ /* 0x000fe2000fffe0ff */
[----:B------:R-:W-:Y:S01]  /*54a0*/  VIADD R10, R10, 0x1 ;  /* 0x000000010a0a7836 */ /* 0x000fe20000000000 */
        /* <DEDUP_REMOVED lines=17> */
.L_x_198:
[----:B------:R-:W-:Y:S01]  /*55c0*/  @!P1 IADD3 R2, P0, PT, R12, 0x580, RZ ;  /* 0x000005800c029810 */ /* 0x000fe20007f1e0ff */
[----:B------:R-:W-:Y:S01]  /*55d0*/  VOTEU.ALL UP0, P1 ;  /* 0x0000000000ff7886 */ /* 0x000fe20000800000 */
[----:B------:R-:W-:Y:S01]  /*55e0*/  UMOV UR6, 0x0 ;  /* 0x0000000000067882 */ /* 0x000fe20000000000 */
[----:B------:R-:W-:Y:S01]  /*55f0*/  UMOV UR7, 0x10000000 ;  /* 0x1000000000077882 */ /* 0x000fe20000000000 */
[----:B------:R-:W-:Y:S01]  /*5600*/  @!P1 R2UR UR5, R2 ;  /* 0x00000000020592ca */ /* 0x000fe200000e0000 */
[----:B------:R-:W-:Y:S01]  /*5610*/  @!P1 IMAD.X R0, RZ, RZ, R13, P0 ;  /* 0x000000ffff009224 */ /* 0x000fe200000e060d */
[----:B------:R-:W-:Y:S01]  /*5620*/  @!UP0 UIADD3 UR10, UPT, UPT, UR34, 0xc0, URZ ;  /* 0x000000c0220a8890 */ /* 0x000fe2000fffe0ff */
[----:B------:R-:W-:Y:S01]  /*5630*/  R2UR UR18, R142 ;  /* 0x000000008e1272ca */ /* 0x000fe200000e0000 */
[----:B------:R-:W-:Y:S01]  /*5640*/  @!UP0 UIADD3 UR8, UPT, UPT, UR21, 0x6200, URZ ;  /* 0x0000620015088890 */ /* 0x000fe2000fffe0ff */
[----:B------:R-:W-:Y:S01]  /*5650*/  R2UR UR16, R143 ;  /* 0x000000008f1072ca */ /* 0x000fe200000e0000 */
[----:B------:R-:W-:Y:S01]  /*5660*/  @!UP0 UIADD3 UR9, UPT, UPT, UR21, 0xc8, URZ ;  /* 0x000000c815098890 */ /* 0x000fe2000fffe0ff */
[----:B------:R-:W-:Y:S01]  /*5670*/  @!P1 R2UR UR4, R0 ;  /* 0x00000000000492ca */ /* 0x000fe200000e0000 */
[----:B------:R-:W-:Y:S01]  /*5680*/  VOTEU.ALL UP0, P1 ;  /* 0x0000000000ff7886 */ /* 0x000fe20000800000 */
[----:B------:R-:W-:Y:S01]  /*5690*/  UMOV UR11, UR35 ;  /* 0x00000023000b7c82 */ /* 0x000fe20008000000 */
[----:B------:R-:W-:Y:S01]  /*56a0*/  UMOV UR12, UR36 ;  /* 0x00000024000c7c82 */ /* 0x000fe20008000000 */
[C---:B------:R-:W-:Y:S01]  /*56b0*/  ISETP.NE.AND P0, PT, R10.reuse, 0x2, PT ;  /* 0x000000020a00780c */ /* 0x040fe20003f05270 */
[----:B------:R-:W-:Y:S01]  /*56c0*/  UMOV UR36, UR29 ;  /* 0x0000001d00247c82 */ /* 0x000fe20008000000 */
[----:B--2---:R-:W-:Y:S01]  /*56d0*/  IMAD.U32 R4, RZ, RZ, UR5 ;  /* 0x00000005ff047e24 */ /* 0x004fe2000f8e00ff */
[----:B------:R-:W-:Y:S01]  /*56e0*/  LOP3.LUT R11, R11, 0x1, RZ, 0x3c, !PT ;  /* 0x000000010b0b7812 */ /* 0x000fe200078e3cff */
[----:B------:R-:W-:Y:S01]  /*56f0*/  UPLOP3.LUT UP4, UPT, UPT, UPT, UPT, 0x80, 0x8 ;  /* 0x000000000008789c */ /* 0x000fe20003f8f070 */
[----:B------:R-:W-:Y:S01]  /*5700*/  SEL R0, RZ, 0x1, P0 ;  /* 0x00000001ff007807 */ /* 0x000fe20000000000 */
[----:B------:R-:W-:Y:S01]  /*5710*/  UIADD3 UR31, UPT, UPT, UR13, UR18, URZ ;  /* 0x000000120d1f7290 */ /* 0x000fe2000fffe0ff */
[----:B------:R-:W-:Y:S01]  /*5720*/  SEL R10, R10, RZ, P0 ;  /* 0x000000ff0a0a7207 */ /* 0x000fe20000000000 */
[----:B------:R-:W-:Y:S01]  /*5730*/  UIADD3 UR30, UPT, UPT, UR14, UR16, URZ ;  /* 0x000000100e1e7290 */ /* 0x000fe2000fffe0ff */
[----:B------:R-:W-:Y:S01]  /*5740*/  IMAD.U32 R5, RZ, RZ, UR4 ;  /* 0x00000004ff057e24 */ /* 0x000fe2000f8e00ff */
[----:B------:R-:W-:Y:S02]  /*5750*/  @!P1 R2UR UR4, R4 ;  /* 0x00000000040492ca */ /* 0x000fe400000e0000 */
[----:B------:R-:W-:Y:S02]  /*5760*/  LOP3.LUT R9, R9, R0, RZ, 0x3c, !PT ;  /* 0x0000000009097212 */ /* 0x000fe400078e3cff */
[----:B------:R-:W-:Y:S11]  /*5770*/  @!P1 R2UR UR5, R5 ;  /* 0x00000000050592ca */ /* 0x000ff600000e0000 */
[----:B------:R-:W-:Y:S02]  /*5780*/  @!UPT UIADD3 URZ, UPT, UPT, URZ, URZ, URZ ;  /* 0x000000fffffff290 */ /* 0x000fe4000fffe0ff */
[----:B------:R2:W-:Y:S01]  /*5790*/  @!UP0 UTMALDG.3D [UR8], [UR4], desc[UR6] ;  /* 0x00000608040085b4 */ /* 0x0005e20008011000 */
[----:B------:R2:W-:Y:S01]  /*57a0*/  @!P1 SYNCS.ARRIVE.TRANS64.RED.A0TR RZ, [UR21+0xc8], R3 ;  /* 0x0000c803ffff99a7 */ /* 0x0005e20008300415 */
[----:B------:R-:W-:Y:S01]  /*57b0*/  SYNCS.ARRIVE.TRANS64.RED.A1T0 RZ, [UR41], RZ ;  /* 0x000000ffffff79a7 */ /* 0x000fe20008100429 */
[----:B------:R-:W-:Y:S05]  /*57c0*/  BRA.U UP2, `(.L_x_102) ;  /* 0xfffffff1024c7547 */ /* 0x000fea000b83ffff */
[----:B--2---:R-:W-:-:S04]  /*57d0*/  SHF.L.U32 R3, R11, 0x1f, RZ ;  /* 0x0000001f0b037819 */ /* 0x004fc800000006ff */
[----:B------:R-:W2:Y:S02]  /*57e0*/  SYNCS.PHASECHK.TRANS64.TRYWAIT P0, [UR21+0xd0], R3 ;  /* 0x0000d003ff0075a7 */ /* 0x000ea40008001115 */
[----:B--2---:R-:W-:Y:S05]  /*57f0*/  @!P0 BRA `(.L_x_103) ;  /* 0x0000007400848947 */ /* 0x004fea0003800000 */
.L_x_200:
[----:B------:R-:W3:Y:S02]  /*5800*/  SYNCS.PHASECHK.TRANS64.TRYWAIT P0, [UR21+0xd8], R3 ;  /* 0x0000d803ff0075a7 */ /* 0x000ee40008001115 */
[----:B---3--:R-:W-:Y:S05]  /*5810*/  @!P0 BRA `(.L_x_104) ;  /* 0x0000007400948947 */ /* 0x008fea0003800000 */
.L_x_202:
[----:B------:R-:W3:Y:S02]  /*5820*/  SYNCS.PHASECHK.TRANS64.TRYWAIT P0, [UR21+0xe0], R3 ;  /* 0x0000e003ff0075a7 */ /* 0x000ee40008001115 */
[----:B---3--:R-:W-:Y:S05]  /*5830*/  @!P0 BRA `(.L_x_105) ;  /* 0x0000007400a48947 */ /* 0x008fea0003800000 */
.L_x_204:
[----:B--2---:R-:W-:-:S07]  /*5840*/  MOV R0, UR21 ;  /* 0x0000001500007c02 */ /* 0x004fce0008000f00 */
.L_x_106:
[----:B--2---:R-:W-:-:S04]  /*5850*/  SHF.L.U32 R3, R11, 0x1f, RZ ;  /* 0x0000001f0b037819 */ /* 0x004fc800000006ff */
[----:B------:R2:W3:Y:S03]  /*5860*/  SYNCS.PHASECHK.TRANS64.TRYWAIT P0, [R0+URZ+0xe8], R3 ;  /* 0x0000e803000075a7 */ /* 0x0004e600080011ff */
[----:B---3--:R-:W-:Y:S05]  /*5870*/  @!P0 NANOSLEEP.SYNCS 0x989680 ;  /* 0x009896800000895d */ /* 0x008fea0003900000 */
[----:B------:R-:W3:Y:S02]  /*5880*/  @!P0 SYNCS.PHASECHK.TRANS64 P0, [R0+URZ+0xe8], R3 ;  /* 0x0000e803000085a7 */ /* 0x000ee400080010ff */
[----:B-1-3--:R-:W-:Y:S05]  /*5890*/  @P0 EXIT ;  /* 0x000000000000094d */ /* 0x00afea0003800000 */
[----:B------:R-:W-:Y:S05]  /*58a0*/  BRA `(.L_x_106) ;  /* 0xfffffffc00e87947 */ /* 0x000fea000383ffff */
.L_x_91:
[----:B------:R-:W-:-:S06]  /*58b0*/  UISETP.GE.AND UP0, UPT, UR18, 0x4, UPT ;  /* 0x000000041200788c */ /* 0x000fcc000bf06270 */
[----:B------:R-:W-:-:S13]  /*58c0*/  PLOP3.LUT P0, PT, PT, PT, UP0, 0x80, 0x8 ;  /* 0x000000000008781c */ /* 0x000fda0003f0f008 */
[----:B-1----:R-:W-:Y:S05]  /*58d0*/  @!P0 EXIT ;  /* 0x000000000000894d */ /* 0x002fea0003800000 */
[----:B------:R-:W-:Y:S01]  /*58e0*/  BAR.SYNC.DEFER_BLOCKING 0x6, 0xa0 ;  /* 0x0182800000007b1d */ /* 0x000fe20000010000 */
[C---:B------:R-:W-:Y:S01]  /*58f0*/  IMAD.U32 R69, R155.reuse, 0x10000, RZ ;  /* 0x000100009b457824 */ /* 0x040fe200078e00ff */
[C---:B------:R-:W-:Y:S01]  /*5900*/  R2P PR, R155.reuse, 0x6 ;  /* 0x000000069b007804 */ /* 0x040fe20000000000 */
[----:B------:R-:W-:Y:S01]  /*5910*/  IMAD.SHL.U32 R4, R155, 0x40, RZ ;  /* 0x000000409b047824 */ /* 0x000fe200078e00ff */
[----:B------:R-:W-:Y:S01]  /*5920*/  CS2R R146, SRZ ;  /* 0x0000000000927805 */ /* 0x000fe2000001ff00 */
[----:B------:R-:W-:Y:S01]  /*5930*/  IMAD.MOV.U32 R152, RZ, RZ, 0x20 ;  /* 0x00000020ff987424 */ /* 0x000fe200078e00ff */
[----:B------:R-:W-:Y:S02]  /*5940*/  UMOV UR44, 0x400 ;  /* 0x00000400002c7882 */ /* 0x000fe40000000000 */
[----:B------:R-:W1:Y:S01]  /*5950*/  LDC.64 R138, c[0x0][0x8b0] ;  /* 0x00022c00ff8a7b82 */ /* 0x000e620000000a00 */
[----:B------:R-:W-:Y:S01]  /*5960*/  ULEA UR44, UR45, UR44, 0x18 ;  /* 0x0000002c2d2c7291 */ /* 0x000fe2000f8ec0ff */
[----:B------:R-:W-:Y:S01]  /*5970*/  LOP3.LUT R69, R69, 0x600000, RZ, 0xc0, !PT ;  /* 0x0060000045457812 */ /* 0x000fe200078ec0ff */
[----:B------:R-:W-:Y:S01]  /*5980*/  IMAD.SHL.U32 R135, R155, 0x8, RZ ;  /* 0x000000089b877824 */ /* 0x000fe200078e00ff */
[----:B------:R-:W-:Y:S01]  /*5990*/  LOP3.LUT R6, R4, 0x180, RZ, 0xc0, !PT ;  /* 0x0000018004067812 */ /* 0x000fe200078ec0ff */
[----:B------:R-:W-:Y:S01]  /*59a0*/  IMAD.MOV.U32 R153, RZ, RZ, 0x10 ;  /* 0x00000010ff997424 */ /* 0x000fe200078e00ff */
[----:B------:R-:W-:Y:S01]  /*59b0*/  SEL R152, R152, 0xffffffe0, !P2 ;  /* 0xffffffe098987807 */ /* 0x000fe20005000000 */
[----:B------:R-:W-:Y:S01]  /*59c0*/  UIADD3 UR5, UPT, UPT, UR44, 0x200, URZ ;  /* 0x000002002c057890 */ /* 0x000fe2000fffe0ff */
[----:B------:R-:W2:Y:S01]  /*59d0*/  LDC.64 R136, c[0x0][0x8a8] ;  /* 0x00022a00ff887b82 */ /* 0x000ea20000000a00 */
[----:B------:R-:W-:Y:S01]  /*59e0*/  UIADD3 UR4, UPT, UPT, UR44, 0x8200, URZ ;  /* 0x000082002c047890 */ /* 0x000fe2000fffe0ff */
[----:B------:R-:W-:Y:S01]  /*59f0*/  LOP3.LUT R135, R6, 0x30, R135, 0xf8, !PT ;  /* 0x0000003006877812 */ /* 0x000fe200078ef887 */
[----:B------:R-:W-:Y:S01]  /*5a00*/  IMAD.MOV.U32 R68, RZ, RZ, RZ ;  /* 0x000000ffff447224 */ /* 0x000fe200078e00ff */
[----:B------:R-:W-:Y:S01]  /*5a10*/  SEL R153, R153, 0xfffffff0, !P1 ;  /* 0xfffffff099997807 */ /* 0x000fe20004800000 */
[----:B------:R-:W-:Y:S01]  /*5a20*/  IMAD.MOV.U32 R150, RZ, RZ, RZ ;  /* 0x000000ffff967224 */ /* 0x000fe200078e00ff */
[----:B------:R-:W-:Y:S01]  /*5a30*/  LOP3.LUT R135, R135, 0x1e40, R4, 0xf8, !PT ;  /* 0x00001e4087877812 */ /* 0x000fe200078ef804 */
[----:B------:R-:W-:Y:S01]  /*5a40*/  IMAD.U32 R156, RZ, RZ, UR5 ;  /* 0x00000005ff9c7e24 */ /* 0x000fe2000f8e00ff */
[----:B------:R-:W-:Y:S01]  /*5a50*/  LOP3.LUT R155, R155, 0x60, RZ, 0xc0, !PT ;  /* 0x000000609b9b7812 */ /* 0x000fe200078ec0ff */
[----:B------:R-:W3:Y:S01]  /*5a60*/  LDS R0, [UR44+0x190] ;  /* 0x0001902cff007984 */ /* 0x000ee20008000800 */
[----:B------:R-:W-:Y:S01]  /*5a70*/  CS2R R148, SRZ ;  /* 0x0000000000947805 */ /* 0x000fe2000001ff00 */
[----:B------:R-:W-:Y:S01]  /*5a80*/  IMAD.U32 R154, RZ, RZ, UR4 ;  /* 0x00000004ff9a7e24 */ /* 0x000fe2000f8e00ff */
[----:B------:R-:W4:Y:S01]  /*5a90*/  LDCU UR58, c[0x0][0x370] ;  /* 0x00006e00ff3a77ac */ /* 0x000f220008000800 */
[----:B------:R-:W1:Y:S01]  /*5aa0*/  LDCU.64 UR62, c[0x0][0x348] ;  /* 0x00006900ff3e77ac */ /* 0x000e620008000a00 */
[----:B------:R-:W1:Y:S01]  /*5ab0*/  LDCU UR43, c[0x0][0xb0c] ;  /* 0x00016180ff2b77ac */ /* 0x000e620008000800 */
[----:B------:R-:W1:Y:S01]  /*5ac0*/  LDCU UR39, c[0x0][0xb30] ;  /* 0x00016600ff2777ac */ /* 0x000e620008000800 */
[----:B------:R-:W1:Y:S01]  /*5ad0*/  LDCU.64 UR56, c[0x0][0x888] ;  /* 0x00011100ff3877ac */ /* 0x000e620008000a00 */
[----:B------:R-:W1:Y:S01]  /*5ae0*/  LDCU.64 UR40, c[0x0][0xb28] ;  /* 0x00016500ff2877ac */ /* 0x000e620008000a00 */
[----:B------:R-:W1:Y:S01]  /*5af0*/  LDCU.64 UR60, c[0x0][0x890] ;  /* 0x00011200ff3c77ac */ /* 0x000e620008000a00 */
[----:B------:R-:W1:Y:S01]  /*5b00*/  LDCU.128 UR52, c[0x0][0xb10] ;  /* 0x00016200ff3477ac */ /* 0x000e620008000c00 */
[----:B------:R-:W1:Y:S01]  /*5b10*/  LDCU UR47, c[0x0][0x374] ;  /* 0x00006e80ff2f77ac */ /* 0x000e620008000800 */
[----:B---3--:R-:W-:Y:S01]  /*5b20*/  IMAD.IADD R69, R0, 0x1, R69 ;  /* 0x0000000100457824 */ /* 0x008fe200078e0245 */
[----:B------:R-:W-:-:S04]  /*5b30*/  SHF.R.S32.HI R0, RZ, 0x4, R152 ;  /* 0x00000004ff007819 */ /* 0x000fc80000011498 */
[----:B-12-4-:R-:W-:-:S07]  /*5b40*/  LEA.HI.SX32 R151, R153, R0, 0x1c ;  /* 0x0000000099977211 */ /* 0x016fce00078fe2ff */
.L_x_148:
[C---:B------:R-:W-:Y:S02]  /*5b50*/  LEA R3, R146.reuse, UR44, 0x3 ;  /* 0x0000002c92037c11 */ /* 0x040fe4000f8e18ff */
[----:B------:R-:W-:Y:S02]  /*5b60*/  SHF.L.U32 R0, R149, 0x1f, RZ ;  /* 0x0000001f95007819 */ /* 0x000fe400000006ff */
[----:B------:R-:W-:Y:S02]  /*5b70*/  LEA R5, R146, UR44, 0x4 ;  /* 0x0000002c92057c11 */ /* 0x000fe4000f8e20ff */
[----:B-1----:R-:W1:Y:S02]  /*5b80*/  SYNCS.PHASECHK.TRANS64.TRYWAIT P0, [R3+URZ+0x100], R0 ;  /* 0x00010000030075a7 */ /* 0x002e6400080011ff */
[----:B-1----:R-:W-:Y:S05]  /*5b90*/  @!P0 BRA `(.L_x_107) ;  /* 0x0000007000e48947 */ /* 0x002fea0003800000 */
.L_x_205:
        /* <DEDUP_REMOVED lines=11> */
[----:B------:R-:W-:Y:S01]  /*5c50*/  PLOP3.LUT P0, PT, PT, PT, UP1, 0x80, 0x8 ;  /* 0x000000000008781c */ /* 0x000fe20003f0f018 */
[----:B------:R-:W-:Y:S11]  /*5c60*/  UP2UR UR46, UPR, URZ, 0x2 ;  /* 0x00000002ff2e7883 */ /* 0x000ff60008000000 */
[----:B------:R-:W-:Y:S01]  /*5c70*/  @!UPT UIADD3 URZ, UPT, UPT, URZ, URZ, URZ ;  /* 0x000000fffffff290 */ /* 0x000fe2000fffe0ff */
[----:B-1----:R-:W-:Y:S02]  /*5c80*/  @P0 SHF.R.U32.HI R0, RZ, 0x10, R5 ;  /* 0x00000010ff000819 */ /* 0x002fe40000011605 */
        /* <DEDUP_REMOVED lines=12> */
[----:B------:R-:W2:Y:S01]  /*5d50*/  LDCU UR12, c[0x0][0xb20] ;  /* 0x00016400ff0c77ac */ /* 0x000ea20008000800 */
[----:B------:R-:W-:Y:S02]  /*5d60*/  UIMAD.WIDE.U32 UR4, UR47, UR55, URZ ;  /* 0x000000372f0472a5 */ /* 0x000fe4000f8e00ff */
[----:B------:R-:W-:Y:S02]  /*5d70*/  UIMAD.WIDE.U32 UR6, UR58, UR52, URZ ;  /* 0x000000343a0672a5 */ /* 0x000fe4000f8e00ff */
[----:B------:R-:W-:Y:S02]  /*5d80*/  UISETP.NE.AND UP0, UPT, UR54, 0x1, UPT ;  /* 0x000000013600788c */ /* 0x000fe4000bf05270 */
[----:B------:R-:W-:Y:S02]  /*5d90*/  UIMAD.WIDE.U32 UR8, UR37, UR55, URZ ;  /* 0x00000037250872a5 */ /* 0x000fe4000f8e00ff */
[----:B------:R-:W-:Y:S02]  /*5da0*/  UIMAD.WIDE.U32 UR10, UR38, UR52, URZ ;  /* 0x00000034260a72a5 */ /* 0x000fe4000f8e00ff */
[----:B------:R-:W-:Y:S02]  /*5db0*/  UISETP.NE.AND UP1, UPT, UR43, 0x1, UPT ;  /* 0x000000012b00788c */ /* 0x000fe4000bf25270 */
[----:B------:R-:W-:Y:S01]  /*5dc0*/  UISETP.NE.AND UP2, UPT, UR42, 0x1, UPT ;  /* 0x000000012a00788c */ /* 0x000fe2000bf45270 */
[----:B------:R-:W-:Y:S02]  /*5dd0*/  UMOV UR4, UR5 ;  /* 0x0000000500047c82 */ /* 0x000fe40008000000 */
[----:B--2---:R-:W-:Y:S03]  /*5de0*/  USHF.R.U32.HI UR5, URZ, UR12, UR4 ;  /* 0x0000000cff057299 */ /* 0x004fe60008011604 */
[----:B------:R-:W-:Y:S02]  /*5df0*/  UMOV UR4, UR7 ;  /* 0x0000000700047c82 */ /* 0x000fe40008000000 */
[----:B------:R-:W-:Y:S02]  /*5e00*/  USHF.R.U32.HI UR7, URZ, UR53, UR4 ;  /* 0x00000035ff077299 */ /* 0x000fe40008011604 */
[----:B------:R-:W-:Y:S02]  /*5e10*/  USEL UR4, UR47, UR5, !UP0 ;  /* 0x000000052f047287 */ /* 0x000fe4000c000000 */
[----:B------:R-:W-:Y:S01]  /*5e20*/  USEL UR7, UR58, UR7, !UP1 ;  /* 0x000000073a077287 */ /* 0x000fe2000c800000 */
[----:B------:R-:W-:Y:S01]  /*5e30*/  UMOV UR5, UR9 ;  /* 0x0000000900057c82 */ /* 0x000fe20008000000 */
[----:B------:R-:W-:Y:S02]  /*5e40*/  UIMAD.WIDE.U32 UR8, UR4, UR40, URZ ;  /* 0x00000028040872a5 */ /* 0x000fe4000f8e00ff */
[----:B------:R-:W-:Y:S03]  /*5e50*/  USHF.R.U32.HI UR6, URZ, UR12, UR5 ;  /* 0x0000000cff067299 */ /* 0x000fe60008011605 */
[----:B------:R-:W-:Y:S01]  /*5e60*/  UMOV UR5, UR11 ;  /* 0x0000000b00057c82 */ /* 0x000fe20008000000 */
[----:B------:R-:W-:Y:S02]  /*5e70*/  UIMAD.WIDE.U32 UR10, UR7, UR40, URZ ;  /* 0x00000028070a72a5 */ /* 0x000fe4000f8e00ff */
[----:B------:R-:W-:Y:S02]  /*5e80*/  USHF.R.U32.HI UR12, URZ, UR53, UR5 ;  /* 0x00000035ff0c7299 */ /* 0x000fe40008011605 */
[----:B------:R-:W-:Y:S01]  /*5e90*/  USEL UR6, UR37, UR6, !UP0 ;  /* 0x0000000625067287 */ /* 0x000fe2000c000000 */
[----:B------:R-:W-:Y:S02]  /*5ea0*/  UMOV UR5, UR9 ;  /* 0x0000000900057c82 */ /* 0x000fe40008000000 */
[----:B------:R-:W-:Y:S01]  /*5eb0*/  UMOV UR10, UR11 ;  /* 0x0000000b000a7c82 */ /* 0x000fe20008000000 */
[----:B------:R-:W-:Y:S02]  /*5ec0*/  @UP2 USHF.R.U32.HI UR4, URZ, UR41, UR5 ;  /* 0x00000029ff042299 */ /* 0x000fe40008011605 */
[----:B------:R-:W-:Y:S02]  /*5ed0*/  @UP2 USHF.R.U32.HI UR7, URZ, UR41, UR10 ;  /* 0x00000029ff072299 */ /* 0x000fe4000801160a */
[----:B------:R-:W-:Y:S02]  /*5ee0*/  UIMAD UR4, UR42, UR4, URZ ;  /* 0x000000042a0472a4 */ /* 0x000fe4000f8e02ff */
[----:B------:R-:W-:Y:S02]  /*5ef0*/  UIMAD.WIDE.U32 UR10, UR6, UR40, URZ ;  /* 0x00000028060a72a5 */ /* 0x000fe4000f8e00ff */
[----:B------:R-:W-:Y:S02]  /*5f00*/  USEL UR5, UR38, UR12, !UP1 ;  /* 0x0000000c26057287 */ /* 0x000fe4000c800000 */
[----:B------:R-:W-:Y:S02]  /*5f10*/  UIMAD UR8, UR42, UR7, URZ ;  /* 0x000000072a0872a4 */ /* 0x000fe4000f8e02ff */
[----:B------:R-:W-:Y:S03]  /*5f20*/  UISETP.GE.AND UP0, UPT, UR6, UR4, UPT ;  /* 0x000000040600728c */ /* 0x000fe6000bf06270 */
[----:B------:R-:W-:Y:S01]  /*5f30*/  UMOV UR4, UR11 ;  /* 0x0000000b00047c82 */ /* 0x000fe20008000000 */
[----:B------:R-:W-:Y:S02]  /*5f40*/  UISETP.GE.OR UP0, UPT, UR5, UR8, UP0 ;  /* 0x000000080500728c */ /* 0x000fe40008706670 */
[----:B------:R-:W-:Y:S02]  /*5f50*/  USHF.R.U32.HI UR4, URZ, UR41, UR4 ;  /* 0x00000029ff047299 */ /* 0x000fe40008011604 */
[----:B------:R-:W-:Y:S02]  /*5f60*/  UIMAD.WIDE.U32 UR8, UR5, UR40, URZ ;  /* 0x00000028050872a5 */ /* 0x000fe4000f8e00ff */
[----:B------:R-:W-:Y:S02]  /*5f70*/  USEL UR11, UR6, UR4, !UP2 ;  /* 0x00000004060b7287 */ /* 0x000fe4000d000000 */
[----:B------:R-:W-:Y:S02]  /*5f80*/  UIADD3 UR8, UPT, UPT, -UR5, URZ, URZ ;  /* 0x000000ff05087290 */ /* 0x000fe4000fffe1ff */
[----:B------:R-:W-:Y:S01]  /*5f90*/  UIADD3 UR10, UPT, UPT, -UR11, URZ, URZ ;  /* 0x000000ff0b0a7290 */ /* 0x000fe2000fffe1ff */
[----:B------:R-:W-:Y:S01]  /*5fa0*/  @!UP0 UMOV UR4, UR9 ;  /* 0x0000000900048c82 */ /* 0x000fe20008000000 */
[----:B------:R-:W-:Y:S02]  /*5fb0*/  UIADD3 UR9, UPT, UPT, -UR6, URZ, URZ ;  /* 0x000000ff06097290 */ /* 0x000fe4000fffe1ff */
[----:B------:R-:W-:Y:S02]  /*5fc0*/  @!UP0 USHF.R.U32.HI UR4, URZ, UR41, UR4 ;  /* 0x00000029ff048299 */ /* 0x000fe40008011604 */
[----:B------:R-:W-:Y:S02]  /*5fd0*/  UIMAD UR10, UR42, UR10, UR6 ;  /* 0x0000000a2a0a72a4 */ /* 0x000fe4000f8e0206 */
[----:B------:R-:W-:Y:S04]  /*5fe0*/  @!UP0 USEL UR4, UR5, UR4, !UP2 ;  /* 0x0000000405048287 */ /* 0x000fe8000d000000 */
[----:B------:R-:W-:Y:S02]  /*5ff0*/  @!UP0 UIMAD UR10, UR7, UR10, UR4 ;  /* 0x0000000a070a82a4 */ /* 0x000fe4000f8e0204 */
[----:B------:R-:W-:Y:S02]  /*6000*/  @!UP0 UIADD3 UR11, UPT, UPT, UR11, -UR4, URZ ;  /* 0x800000040b0b8290 */ /* 0x000fe4000fffe0ff */
[----:B------:R-:W-:Y:S02]  /*6010*/  UIMAD UR7, UR43, UR8, UR38 ;  /* 0x000000082b0772a4 */ /* 0x000fe4000f8e0226 */
[----:B------:R-:W-:Y:S02]  /*6020*/  @!UP0 UIMAD UR6, UR11, UR42, UR5 ;  /* 0x0000002a0b0682a4 */ /* 0x000fe4000f8e0205 */
[----:B------:R-:W-:Y:S01]  /*6030*/  UIMAD UR4, UR54, UR9, UR37 ;  /* 0x00000009360472a4 */ /* 0x000fe2000f8e0225 */
[----:B------:R-:W-:Y:S02]  /*6040*/  @!UP0 UMOV UR5, UR10 ;  /* 0x0000000a00058c82 */ /* 0x000fe40008000000 */
[----:B------:R-:W-:Y:S02]  /*6050*/  UIMAD UR38, UR5, UR43, UR7 ;  /* 0x0000002b052672a4 */ /* 0x000fe4000f8e0207 */
[----:B------:R-:W-:Y:S11]  /*6060*/  UIMAD UR37, UR6, UR54, UR4 ;  /* 0x00000036062572a4 */ /* 0x000ff6000f8e0204 */
[----:B------:R-:W-:Y:S01]  /*6070*/  @!UPT UIADD3 URZ, UPT, UPT, URZ, URZ, URZ ;  /* 0x000000fffffff290 */ /* 0x000fe2000fffe0ff */
.L_x_108:
[----:B------:R-:W-:Y:S01]  /*6080*/  UISETP.NE.AND UP0, UPT, UR39, 0x1, UPT ;  /* 0x000000012700788c */ /* 0x000fe2000bf05270 */
[----:B------:R-:W-:Y:S01]  /*6090*/  R2UR UR11, R156 ;  /* 0x000000009c0b72ca */ /* 0x000fe200000e0000 */
[----:B------:R-:W-:Y:S01]  /*60a0*/  USHF.L.U32 UR50, UR30, 0x7, URZ ;  /* 0x000000071e327899 */ /* 0x000fe200080006ff */
[----:B------:R-:W-:Y:S01]  /*60b0*/  IADD3 R146, PT, PT, R146, 0x1, RZ ;  /* 0x0000000192927810 */ /* 0x000fe20007ffe0ff */
[----:B------:R-:W-:Y:S07]  /*60c0*/  USHF.L.U32 UR49, UR31, 0x8, URZ ;  /* 0x000000081f317899 */ /* 0x000fee00080006ff */
[----:B------:R-:W2:Y:S01]  /*60d0*/  @!UP0 LDCU.128 UR12, c[0x0][0xb10] ;  /* 0x00016200ff0c87ac */ /* 0x000ea20008000c00 */
[----:B------:R-:W3:Y:S01]  /*60e0*/  @!UP0 LDCU UR5, c[0x0][0xb0c] ;  /* 0x00016180ff0587ac */ /* 0x000ee20008000800 */
[----:B------:R-:W4:Y:S01]  /*60f0*/  @!UP0 LDCU UR10, c[0x0][0xb20] ;  /* 0x00016400ff0a87ac */ /* 0x000f220008000800 */
[----:B--2---:R-:W-:Y:S02]  /*6100*/  UIMAD.WIDE.U32 UR8, UR38, UR12, URZ ;  /* 0x0000000c260872a5 */ /* 0x004fe4000f8e00ff */
[----:B------:R-:W-:Y:S02]  /*6110*/  UIMAD.WIDE.U32 UR6, UR37, UR15, URZ ;  /* 0x0000000f250672a5 */ /* 0x000fe4000f8e00ff */
[----:B------:R-:W-:Y:S03]  /*6120*/  @!UP0 UISETP.NE.AND UP1, UPT, UR14, 0x1, UPT ;  /* 0x000000010e00888c */ /* 0x000fe6000bf25270 */
[----:B------:R-:W-:Y:S01]  /*6130*/  @!UP0 UMOV UR4, UR9 ;  /* 0x0000000900048c82 */ /* 0x000fe20008000000 */
[----:B---3--:R-:W-:Y:S02]  /*6140*/  @!UP0 UISETP.NE.AND UP2, UPT, UR5, 0x1, UPT ;  /* 0x000000010500888c */ /* 0x008fe4000bf45270 */
[----:B------:R-:W-:Y:S01]  /*6150*/  @!UP0 USHF.R.U32.HI UR4, URZ, UR13, UR4 ;  /* 0x0000000dff048299 */ /* 0x000fe20008011604 */
[----:B------:R-:W-:Y:S02]  /*6160*/  @!UP0 UMOV UR6, UR7 ;  /* 0x0000000700068c82 */ /* 0x000fe40008000000 */
[----:B----4-:R-:W-:Y:S02]  /*6170*/  @!UP0 USHF.R.U32.HI UR6, URZ, UR10, UR6 ;  /* 0x0000000aff068299 */ /* 0x010fe40008011606 */
[----:B------:R-:W-:Y:S02]  /*6180*/  @!UP0 USEL UR7, UR38, UR4, !UP2 ;  /* 0x0000000426078287 */ /* 0x000fe4000d000000 */
[----:B------:R-:W-:Y:S04]  /*6190*/  @!UP0 USEL UR6, UR37, UR6, !UP1 ;  /* 0x0000000625068287 */ /* 0x000fe8000c800000 */
[----:B------:R-:W-:Y:S02]  /*61a0*/  @!UP0 UIADD3 UR4, UPT, UPT, -UR7, UR6, URZ ;  /* 0x0000000607048290 */ /* 0x000fe4000fffe1ff */
[----:B------:R-:W-:Y:S02]  /*61b0*/  @!UP0 UIADD3 UR6, UPT, UPT, UR7, -UR6, URZ ;  /* 0x8000000607068290 */ /* 0x000fe4000fffe0ff */
[----:B------:R-:W-:Y:S02]  /*61c0*/  @!UP0 UIMAD UR38, UR4, UR5, UR38 ;  /* 0x00000005042682a4 */ /* 0x000fe4000f8e0226 */
[----:B------:R-:W-:Y:S02]  /*61d0*/  @!UP0 UIMAD UR37, UR6, UR14, UR37 ;  /* 0x0000000e062582a4 */ /* 0x000fe4000f8e0225 */
[----:B------:R-:W-:Y:S09]  /*61e0*/  ULOP3.LUT UP0, URZ, UR11, 0x1b0, URZ, 0xc0, !UPT ;  /* 0x000001b00bff7892 */ /* 0x000ff2000f80c0ff */
[----:B------:R-:W-:Y:S05]  /*61f0*/  BRA.U !UP0, `(.L_x_109) ;  /* 0x0000000108407547 */ /* 0x000fea000b800000 */
[----:B------:R-:W2:Y:S01]  /*6200*/  LDCU.64 UR8, c[0x4][0x88] ;  /* 0x01001100ff0877ac */ /* 0x000ea20008000a00 */
[----:B------:R-:W-:Y:S01]  /*6210*/  MOV R3, 0x0 ;  /* 0x0000000000037802 */ /* 0x000fe20000000f00 */
[----:B------:R-:W-:Y:S02]  /*6220*/  HFMA2 R12, -RZ, RZ, 0, 5.9604644775390625e-08 ;  /* 0x00000001ff0c7431 */ /* 0x000fe400000001ff */
[----:B------:R-:W-:Y:S02]  /*6230*/  IMAD.MOV.U32 R8, RZ, RZ, 0x70 ;  /* 0x00000070ff087424 */ /* 0x000fe400078e00ff */
[----:B------:R-:W-:Y:S01]  /*6240*/  IMAD.MOV.U32 R13, RZ, RZ, RZ ;  /* 0x000000ffff0d7224 */ /* 0x000fe200078e00ff */
[----:B------:R-:W3:Y:S01]  /*6250*/  LDCU.64 UR6, c[0x4][0x90] ;  /* 0x01001200ff0677ac */ /* 0x000ee20008000a00 */
[----:B------:R-:W4:Y:S01]  /*6260*/  LDC.64 R2, c[0x4][R3] ;  /* 0x0100000003027b82 */ /* 0x000f220000000a00 */
[----:B------:R-:W1:Y:S01]  /*6270*/  LDCU.64 UR4, c[0x4][0x8] ;  /* 0x01000100ff0477ac */ /* 0x000e620008000a00 */
[----:B--2---:R-:W-:Y:S01]  /*6280*/  MOV R5, UR9 ;  /* 0x0000000900057c02 */ /* 0x004fe20008000f00 */
[----:B------:R-:W-:Y:S01]  /*6290*/  IMAD.U32 R4, RZ, RZ, UR8 ;  /* 0x00000008ff047e24 */ /* 0x000fe2000f8e00ff */
[----:B---3--:R-:W-:Y:S01]  /*62a0*/  MOV R7, UR7 ;  /* 0x0000000700077c02 */ /* 0x008fe20008000f00 */
[----:B------:R-:W-:Y:S01]  /*62b0*/  IMAD.U32 R6, RZ, RZ, UR6 ;  /* 0x00000006ff067e24 */ /* 0x000fe2000f8e00ff */
[----:B-1----:R-:W-:Y:S01]  /*62c0*/  MOV R11, UR5 ;  /* 0x00000005000b7c02 */ /* 0x002fe20008000f00 */
[----:B------:R-:W-:Y:S02]  /*62d0*/  IMAD.U32 R10, RZ, RZ, UR4 ;  /* 0x00000004ff0a7e24 */ /* 0x000fe4000f8e00ff */
[----:B------:R-:W-:Y:S07]  /*62e0*/  LEPC R20, `(.L_x_109) ;  /* 0x000000001014794e */ /* 0x000fee0000000000 */
[----:B----45:R-:W-:Y:S05]  /*62f0*/  CALL.ABS.NOINC R2 ;  /* 0x0000000002007343 */ /* 0x030fea0003c00000 */
.L_x_109:
[----:B------:R-:W-:Y:S01]  /*6300*/  LOP3.LUT P0, RZ, R154, 0x1b0, RZ, 0xc0, !PT ;  /* 0x000001b09aff7812 */ /* 0x000fe2000780c0ff */
[----:B------:R-:W-:Y:S11]  /*6310*/  BSSY.RECONVERGENT B6, `(.L_x_110) ;  /* 0x0000013000067945 */ /* 0x000ff60003800200 */
[----:B------:R-:W-:Y:S01]  /*6320*/  @!UPT UIADD3 URZ, UPT, UPT, URZ, URZ, URZ ;  /* 0x000000fffffff290 */ /* 0x000fe2000fffe0ff */
[----:B------:R-:W-:Y:S05]  /*6330*/  @!P0 BRA `(.L_x_111) ;  /* 0x0000000000408947 */ /* 0x000fea0003800000 */
        /* <DEDUP_REMOVED lines=16> */
.L_x_111:
[----:B------:R-:W-:Y:S05]  /*6440*/  BSYNC.RECONVERGENT B6 ;  /* 0x0000000000067941 */ /* 0x000fea0003800200 */
.L_x_110:
[----:B------:R-:W-:Y:S01]  /*6450*/  R2UR UR4, R144 ;  /* 0x00000000900472ca */ /* 0x000fe200000e0000 */
[----:B------:R-:W-:Y:S01]  /*6460*/  UISETP.NE.U32.AND UP0, UPT, UR60, URZ, UPT ;  /* 0x000000ff3c00728c */ /* 0x000fe2000bf05070 */
[----:B------:R-:W-:Y:S02]  /*6470*/  ISETP.NE.U32.AND P4, PT, R138, RZ, PT ;  /* 0x000000ff8a00720c */ /* 0x000fe40003f85070 */
[----:B------:R-:W-:Y:S01]  /*6480*/  ISETP.NE.U32.AND P2, PT, RZ, UR56, PT ;  /* 0x00000038ff007c0c */ /* 0x000fe2000bf45070 */
[----:B------:R-:W-:Y:S01]  /*6490*/  UISETP.NE.AND.EX UP1, UPT, UR61, URZ, UPT, UP0 ;  /* 0x000000ff3d00728c */ /* 0x000fe2000bf25300 */
[----:B------:R-:W-:Y:S01]  /*64a0*/  ISETP.NE.AND.EX P4, PT, R139, RZ, PT, P4 ;  /* 0x000000ff8b00720c */ /* 0x000fe20003f85340 */
[----:B------:R-:W-:Y:S01]  /*64b0*/  UPLOP3.LUT UP0, UPT, UPT, UPT, UPT, 0x40, 0x4 ;  /* 0x000000000004789c */ /* 0x000fe20003f0e870 */
[----:B------:R-:W-:Y:S05]  /*64c0*/  ISETP.NE.AND.EX P2, PT, RZ, UR57, PT, P2 ;  /* 0x00000039ff007c0c */ /* 0x000fea000bf45320 */
[----:B------:R-:W-:Y:S06]  /*64d0*/  UISETP.NE.AND UP2, UPT, UR4, URZ, UPT ;  /* 0x000000ff0400728c */ /* 0x000fec000bf45270 */
[----:B------:R-:W-:Y:S05]  /*64e0*/  PLOP3.LUT P1, PT, PT, PT, UP2, 0x80, 0x8 ;  /* 0x000000000008781c */ /* 0x000fea0003f2f028 */
[----:B------:R-:W-:Y:S06]  /*64f0*/  @UP2 UPLOP3.LUT UP0, UPT, UPT, UPT, UP1, 0x80, 0x8 ;  /* 0x000000000008289c */ /* 0x000fec0003f0f010 */
[----:B------:R-:W-:Y:S01]  /*6500*/  PLOP3.LUT P0, PT, PT, PT, UP0, 0x80, 0x8 ;  /* 0x000000000008781c */ /* 0x000fe20003f0f008 */
[----:B------:R-:W-:Y:S01]  /*6510*/  @!UPT UIADD3 URZ, UPT, UPT, URZ, URZ, URZ ;  /* 0x000000fffffff290 */ /* 0x000fe2000fffe0ff */
[----:B------:R-:W-:Y:S11]  /*6520*/  BRA.U !UP1, `(.L_x_112) ;  /* 0x00000001093c7547 */ /* 0x000ff6000b800000 */
[----:B------:R-:W-:Y:S01]  /*6530*/  UISETP.NE.U32.AND UP0, UPT, UR56, URZ, UPT ;  /* 0x000000ff3800728c */ /* 0x000fe2000bf05070 */
[----:B-1----:R-:W-:Y:S01]  /*6540*/  HFMA2 R0, -RZ, RZ, 0, 5.9604644775390625e-08 ;  /* 0x00000001ff007431 */ /* 0x002fe200000001ff */
[----:B------:R-:W1:Y:S01]  /*6550*/  LDCU.64 UR8, c[0x0][0x358] ;  /* 0x00006b00ff0877ac */ /* 0x000e620008000a00 */
[----:B------:R-:W-:Y:S01]  /*6560*/  IMAD.MOV.U32 R140, RZ, RZ, 0x1 ;  /* 0x00000001ff8c7424 */ /* 0x000fe200078e00ff */
[----:B------:R-:W-:Y:S06]  /*6570*/  UISETP.NE.AND.EX UP0, UPT, UR57, URZ, UPT, UP0 ;  /* 0x000000ff3900728c */ /* 0x000fec000bf05300 */
[----:B------:R-:W-:Y:S05]  /*6580*/  PLOP3.LUT P3, PT, PT, PT, UP0, 0x80, 0x8 ;  /* 0x000000000008781c */ /* 0x000fea0003f6f008 */
[----:B------:R-:W2:Y:S01]  /*6590*/  @UP0 LDCU.64 UR4, c[0x0][0x888] ;  /* 0x00011100ff0407ac */ /* 0x000ea20008000a00 */
[----:B------:R-:W-:Y:S07]  /*65a0*/  @UP0 UIMAD UR6, UR36, UR60, URZ ;  /* 0x0000003c240602a4 */ /* 0x000fee000f8e02ff */
[----:B------:R-:W-:Y:S01]  /*65b0*/  @!P3 PRMT R140, R0, 0x7610, R140 ;  /* 0x00007610008cb816 */ /* 0x000fe2000000008c */
[----:B--2---:R-:W-:Y:S06]  /*65c0*/  @UP0 UIMAD.WIDE UR4, UR6, 0x4, UR4 ;  /* 0x00000004060408a5 */ /* 0x004fec000f8e0204 */
[----:B------:R-:W-:Y:S01]  /*65d0*/  IMAD.U32 R2, RZ, RZ, UR4 ;  /* 0x00000004ff027e24 */ /* 0x000fe2000f8e00ff */
[----:B------:R-:W-:Y:S04]  /*65e0*/  MOV R3, UR5 ;  /* 0x0000000500037c02 */ /* 0x000fe80008000f00 */
[----:B------:R-:W2:Y:S01]  /*65f0*/  @!UP0 LDCU UR4, c[0x0][0x880] ;  /* 0x00011000ff0487ac */ /* 0x000ea20008000800 */
[----:B-1---5:R3:W5:Y:S02]  /*6600*/  @P3 LDG.E R72, desc[UR8][R2.64] ;  /* 0x0000000802483981 */ /* 0x022764000c1e1900 */
[----:B--23--:R-:W-:Y:S02]  /*6610*/  @!P3 IMAD.U32 R72, RZ, RZ, UR4 ;  /* 0x00000004ff48be24 */ /* 0x00cfe4000f8e00ff */
.L_x_112:
[----:B------:R-:W-:Y:S05]  /*6620*/  @!P4 BRA `(.L_x_113) ;  /* 0x000000000024c947 */ /* 0x000fea0003800000 */
[----:B------:R-:W-:Y:S01]  /*6630*/  ISETP.NE.U32.AND P3, PT, R136, RZ, PT ;  /* 0x000000ff8800720c */ /* 0x000fe20003f65070 */
[----:B------:R-:W2:Y:S03]  /*6640*/  LDCU.64 UR4, c[0x0][0x358] ;  /* 0x00006b00ff0477ac */ /* 0x000ea60008000a00 */
[----:B------:R-:W-:Y:S11]  /*6650*/  ISETP.NE.AND.EX P3, PT, R137, RZ, PT, P3 ;  /* 0x000000ff8900720c */ /* 0x000ff60003f65330 */
[----:B------:R-:W-:Y:S02]  /*6660*/  @!UPT UIADD3 URZ, UPT, UPT, URZ, URZ, URZ ;  /* 0x000000fffffff290 */ /* 0x000fe4000fffe0ff */
[----:B------:R-:W3:Y:S01]  /*6670*/  @P3 LDC.64 R2, c[0x0][0x8a8] ;  /* 0x00022a00ff023b82 */ /* 0x000ee20000000a00 */
[----:B-1----:R-:W-:Y:S04]  /*6680*/  @P3 IMAD R0, R138, UR36, RZ ;  /* 0x000000248a003c24 */ /* 0x002fe8000f8e02ff */
[----:B---3--:R-:W-:Y:S05]  /*6690*/  @P3 IMAD.WIDE R2, R0, 0x4, R2 ;  /* 0x0000000400023825 */ /* 0x008fea00078e0202 */
[----:B--2--5:R2:W5:Y:S02]  /*66a0*/  @P3 LDG.E R70, desc[UR4][R2.64] ;  /* 0x0000000402463981 */ /* 0x024564000c1e1900 */
[----:B--2---:R-:W3:Y:S02]  /*66b0*/  @!P3 LDC R70, c[0x0][0x8a0] ;  /* 0x00022800ff46bb82 */ /* 0x004ee40000000800 */
.L_x_113:
[----:B-----5:R-:W-:Y:S01]  /*66c0*/  ISETP.NE.AND P4, PT, R72, RZ, PT ;  /* 0x000000ff4800720c */ /* 0x020fe20003f85270 */
[----:B------:R-:W-:Y:S01]  /*66d0*/  BSSY B1, `(.L_x_114) ;  /* 0x0000048000017945 */ /* 0x000fe20003800000 */
[----:B------:R-:W-:Y:S01]  /*66e0*/  SEL R5, RZ, 0xffffffff, P2 ;  /* 0xffffffffff057807 */ /* 0x000fe20001000000 */
[----:B------:R-:W-:Y:S01]  /*66f0*/  IMAD.MOV.U32 R78, RZ, RZ, 0x1 ;  /* 0x00000001ff4e7424 */ /* 0x000fe200078e00ff */
[----:B------:R-:W-:Y:S01]  /*6700*/  LOP3.LUT P3, RZ, R140, 0xff, RZ, 0xc0, !PT ;  /* 0x000000ff8cff7812 */ /* 0x000fe2000786c0ff */
[----:B------:R-:W-:Y:S01]  /*6710*/  IMAD R71, R68, 0x100, R69 ;  /* 0x0000010044477824 */ /* 0x000fe200078e0245 */
[----:B-1----:R-:W-:Y:S02]  /*6720*/  @P1 SEL R0, RZ, 0xffffffff, P4 ;  /* 0xffffffffff001807 */ /* 0x002fe40002000000 */
[----:B------:R-:W-:Y:S02]  /*6730*/  CS2R R98, SRZ ;  /* 0x0000000000627805 */ /* 0x000fe4000001ff00 */
[----:B------:R-:W-:Y:S02]  /*6740*/  LEA R3, R148, UR44, 0x3 ;  /* 0x0000002c94037c11 */ /* 0x000fe4000f8e18ff */
[----:B------:R-:W-:Y:S02]  /*6750*/  CS2R R96, SRZ ;  /* 0x0000000000607805 */ /* 0x000fe4000001ff00 */
[----:B------:R-:W-:Y:S02]  /*6760*/  @P0 SEL R0, R5, R0, !P3 ;  /* 0x0000000005000207 */ /* 0x000fe40005800000 */
[----:B------:R-:W-:Y:S02]  /*6770*/  CS2R R94, SRZ ;  /* 0x00000000005e7805 */ /* 0x000fe4000001ff00 */
[----:B------:R-:W-:Y:S02]  /*6780*/  LEA R145, R68, UR44, 0x3 ;  /* 0x0000002c44917c11 */ /* 0x000fe4000f8e18ff */
[----:B------:R-:W-:Y:S02]  /*6790*/  CS2R R92, SRZ ;  /* 0x00000000005c7805 */ /* 0x000fe4000001ff00 */
[----:B------:R-:W-:Y:S02]  /*67a0*/  @P1 LOP3.LUT R0, R0, 0x1, RZ, 0xc0, !PT ;  /* 0x0000000100001812 */ /* 0x000fe400078ec0ff */
[----:B------:R-:W-:Y:S02]  /*67b0*/  CS2R R86, SRZ ;  /* 0x0000000000567805 */ /* 0x000fe4000001ff00 */
[----:B------:R-:W-:Y:S02]  /*67c0*/  SHF.L.U32 R2, R150, 0x1f, RZ ;  /* 0x0000001f96027819 */ /* 0x000fe400000006ff */
[----:B------:R-:W-:Y:S02]  /*67d0*/  CS2R R84, SRZ ;  /* 0x0000000000547805 */ /* 0x000fe4000001ff00 */
[----:B------:R-:W-:Y:S02]  /*67e0*/  ISETP.NE.U32.OR P6, PT, R0, 0x1, !P1 ;  /* 0x000000010000780c */ /* 0x000fe40004fc5470 */
[----:B------:R-:W-:Y:S02]  /*67f0*/  CS2R R82, SRZ ;  /* 0x0000000000527805 */ /* 0x000fe4000001ff00 */
[----:B------:R-:W-:Y:S02]  /*6800*/  PLOP3.LUT P2, PT, PT, PT, UP1, 0x80, 0x8 ;  /* 0x000000000008781c */ /* 0x000fe40003f4f018 */
[----:B------:R-:W-:Y:S02]  /*6810*/  CS2R R80, SRZ ;  /* 0x0000000000507805 */ /* 0x000fe4000001ff00 */
[----:B------:R-:W-:Y:S02]  /*6820*/  SEL R0, RZ, 0xffffffff, P4 ;  /* 0xffffffffff007807 */ /* 0x000fe40002000000 */
[----:B------:R-:W-:Y:S03]  /*6830*/  P2R R106, PR, RZ, 0x40 ;  /* 0x00000040ff6a7803 */ /* 0x000fe60000000000 */
[----:B------:R-:W-:Y:S04]  /*6840*/  @P6 SHF.L.U32 R4, R147, 0x1f, RZ ;  /* 0x0000001f93046819 */ /* 0x000fe800000006ff */
[----:B------:R-:W-:Y:S01]  /*6850*/  @P2 SEL R0, R5, R0, !P3 ;  /* 0x0000000005002207 */ /* 0x000fe20005800000 */
[----:B------:R-:W1:Y:S03]  /*6860*/  @P6 SYNCS.PHASECHK.TRANS64.TRYWAIT P1, [R3+URZ+0xb0], R4 ;  /* 0x0000b004030065a7 */ /* 0x000e6600080211ff */
[----:B------:R-:W-:Y:S04]  /*6870*/  LOP3.LUT R0, R0, 0x1, RZ, 0xc0, !PT ;  /* 0x0000000100007812 */ /* 0x000fe800078ec0ff */
[----:B------:R-:W-:Y:S04]  /*6880*/  ISETP.NE.U32.AND P5, PT, R0, 0x1, PT ;  /* 0x000000010000780c */ /* 0x000fe80003fa5070 */
[----:B------:R-:W-:Y:S01]  /*6890*/  P2R R79, PR, RZ, 0x20 ;  /* 0x00000020ff4f7803 */ /* 0x000fe20000000000 */
[----:B------:R2:W4:Y:S01]  /*68a0*/  SYNCS.PHASECHK.TRANS64.TRYWAIT P0, [R145+URZ+0x120], R2 ;  /* 0x00012002910075a7 */ /* 0x00052200080011ff */
[----:B-1----:R-:W-:Y:S01]  /*68b0*/  @P6 SEL R78, RZ, 0x1, !P1 ;  /* 0x00000001ff4e6807 */ /* 0x002fe20004800000 */
[----:B--2---:R-:W-:Y:S06]  /*68c0*/  @!P6 BRA `(.L_x_115) ;  /* 0x0000000000a0e947 */ /* 0x004fec0003800000 */
[----:B------:R-:W-:Y:S01]  /*68d0*/  @P5 IMAD R7, R148, 0x2000, R135 ;  /* 0x0000200094075824 */ /* 0x000fe200078e0287 */
[----:B------:R-:W-:Y:S01]  /*68e0*/  ISETP.NE.AND P1, PT, R78, RZ, PT ;  /* 0x000000ff4e00720c */ /* 0x000fe20003f25270 */
[----:B------:R-:W-:Y:S01]  /*68f0*/  BSSY B0, `(.L_x_116) ;  /* 0x0000011000007945 */ /* 0x000fe20003800000 */
[----:B------:R-:W-:Y:S01]  /*6900*/  CS2R R82, SRZ ;  /* 0x0000000000527805 */ /* 0x000fe2000001ff00 */
[----:B------:R-:W-:Y:S01]  /*6910*/  @P5 VIADD R4, R7, UR44 ;  /* 0x0000002c07045c36 */ /* 0x000fe20008000000 */
[----:B------:R-:W-:Y:S02]  /*6920*/  CS2R R80, SRZ ;  /* 0x0000000000507805 */ /* 0x000fe4000001ff00 */
[----:B------:R-:W-:Y:S02]  /*6930*/  CS2R R86, SRZ ;  /* 0x0000000000567805 */ /* 0x000fe4000001ff00 */
[----:B------:R-:W-:Y:S01]  /*6940*/  CS2R R84, SRZ ;  /* 0x0000000000547805 */ /* 0x000fe2000001ff00 */
[--C-:B------:R-:W-:Y:S01]  /*6950*/  @P5 IMAD.IADD R6, R153, 0x1, R4.reuse ;  /* 0x0000000199065824 */ /* 0x100fe200078e0204 */
[----:B------:R-:W-:Y:S01]  /*6960*/  CS2R R94, SRZ ;  /* 0x00000000005e7805 */ /* 0x000fe2000001ff00 */
[--C-:B------:R-:W-:Y:S01]  /*6970*/  @P5 IMAD.IADD R5, R152, 0x1, R4.reuse ;  /* 0x0000000198055824 */ /* 0x100fe200078e0204 */
[----:B------:R-:W-:Y:S01]  /*6980*/  CS2R R92, SRZ ;  /* 0x00000000005c7805 */ /* 0x000fe2000001ff00 */
[----:B------:R-:W-:Y:S01]  /*6990*/  @P5 IMAD R4, R151, 0x10, R4 ;  /* 0x0000001097045824 */ /* 0x000fe200078e0204 */
[----:B------:R-:W-:Y:S02]  /*69a0*/  CS2R R98, SRZ ;  /* 0x0000000000627805 */ /* 0x000fe4000001ff00 */
[----:B------:R-:W-:Y:S01]  /*69b0*/  CS2R R96, SRZ ;  /* 0x0000000000607805 */ /* 0x000fe2000001ff00 */
[----:B------:R-:W-:Y:S06]  /*69c0*/  @P1 BRA `(.L_x_117) ;  /* 0x00000000000c1947 */ /* 0x000fec0003800000 */
[----:B------:R-:W-:Y:S04]  /*69d0*/  SHF.L.U32 R0, R147, 0x1f, RZ ;  /* 0x0000001f93007819 */ /* 0x000fe800000006ff */
[----:B------:R-:W1:Y:S02]  /*69e0*/  SYNCS.PHASECHK.TRANS64.TRYWAIT P1, [R3+URZ+0xb0], R0 ;  /* 0x0000b000030075a7 */ /* 0x000e6400080211ff */
[----:B-1----:R-:W-:Y:S05]  /*69f0*/  @!P1 BRA `(.L_x_118) ;  /* 0x0000006400609947 */ /* 0x002fea0003800000 */
.L_x_117:
[----:B------:R-:W-:Y:S05]  /*6a00*/  BSYNC B0 ;  /* 0x0000000000007941 */ /* 0x000fea0003800000 */
.L_x_116:
[----:B------:R-:W-:Y:S01]  /*6a10*/  ISETP.NE.AND P1, PT, R79, RZ, PT ;  /* 0x000000ff4f00720c */ /* 0x000fe20003f25270 */
[----:B-1----:R-:W-:Y:S02]  /*6a20*/  VIADD R3, R3, 0xd0 ;  /* 0x000000d003037836 */ /* 0x002fe40000000000 */
[----:B------:R-:W-:Y:S02]  /*6a30*/  IMAD.U32 R0, RZ, RZ, UR45 ;  /* 0x0000002dff007e24 */ /* 0x000fe4000f8e00ff */
[----:B------:R-:W-:Y:S03]  /*6a40*/  VIADD R148, R148, 0x1 ;  /* 0x0000000194947836 */ /* 0x000fe60000000000 */
[----:B------:R-:W-:Y:S05]  /*6a50*/  PRMT R0, R0, 0x654, R3 ;  /* 0x0000065400007816 */ /* 0x000fea0000000003 */
[----:B------:R1:W2:Y:S04]  /*6a60*/  @P1 LDS.128 R80, [R7+UR44+0x200] ;  /* 0x0002002c07501984 */ /* 0x0002a80008000c00 */
[----:B------:R1:W1:Y:S04]  /*6a70*/  @P1 LDS.128 R84, [R6+0x200] ;  /* 0x0002000006541984 */ /* 0x0002680000000c00 */
[----:B------:R1:W1:Y:S04]  /*6a80*/  @P1 LDS.128 R92, [R5+0x200] ;  /* 0x00020000055c1984 */ /* 0x0002680000000c00 */
[----:B------:R1:W1:Y:S01]  /*6a90*/  @P1 LDS.128 R96, [R4+0x200] ;  /* 0x0002000004601984 */ /* 0x0002620000000c00 */
[C---:B------:R-:W-:Y:S01]  /*6aa0*/  ISETP.NE.AND P1, PT, R148.reuse, 0x4, PT ;  /* 0x000000049400780c */ /* 0x040fe20003f25270 */
[----:B------:R-:W-:Y:S01]  /*6ab0*/  @!PT LDS RZ, [RZ] ;  /* 0x00000000fffff984 */ /* 0x000fe20000000800 */
[----:B------:R-:W-:Y:S01]  /*6ac0*/  @!PT LDS RZ, [RZ] ;  /* 0x00000000fffff984 */ /* 0x000fe20000000800 */
[----:B------:R-:W-:Y:S01]  /*6ad0*/  @!PT LDS RZ, [RZ] ;  /* 0x00000000fffff984 */ /* 0x000fe20000000800 */
[----:B------:R-:W-:Y:S01]  /*6ae0*/  @!PT LDS RZ, [RZ] ;  /* 0x00000000fffff984 */ /* 0x000fe20000000800 */
[----:B------:R5:W-:Y:S06]  /*6af0*/  MEMBAR.ALL.CTA ;  /* 0x0000000000007992 */ /* 0x000bec0000008000 */
[----:B-----5:R-:W5:Y:S01]  /*6b00*/  FENCE.VIEW.ASYNC.S ;  /* 0x00000000000073c6 */ /* 0x020f620000000000 */
[----:B------:R-:W-:Y:S01]  /*6b10*/  SEL R148, R148, RZ, P1 ;  /* 0x000000ff94947207 */ /* 0x000fe20000800000 */
[----:B-----5:R5:W-:Y:S02]  /*6b20*/  SYNCS.ARRIVE.TRANS64.RED.A1T0 RZ, [R0+URZ], RZ ;  /* 0x000000ff00ff79a7 */ /* 0x020be400081004ff */
[----:B-----5:R-:W-:Y:S04]  /*6b30*/  SEL R0, RZ, 0x1, P1 ;  /* 0x00000001ff007807 */ /* 0x020fe80000800000 */
[----:B--2---:R-:W-:Y:S02]  /*6b40*/  LOP3.LUT R147, R147, R0, RZ, 0x3c, !PT ;  /* 0x0000000093937212 */ /* 0x004fe400078e3cff */
.L_x_115:
[----:B------:R-:W-:Y:S05]  /*6b50*/  BSYNC B1 ;  /* 0x0000000000017941 */ /* 0x000fea0003800000 */
.L_x_114:
[----:B------:R-:W-:Y:S04]  /*6b60*/  SHF.R.U32.HI R0, RZ, 0x15, R71 ;  /* 0x00000015ff007819 */ /* 0x000fe80000011647 */
[----:B------:R-:W-:Y:S01]  /*6b70*/  LOP3.LUT P1, RZ, R0, 0x3, R141, 0x48, !PT ;  /* 0x0000000300ff7812 */ /* 0x000fe2000782488d */
[----:B------:R-:W-:Y:S01]  /*6b80*/  @!UPT UIADD3 URZ, UPT, UPT, URZ, URZ, URZ ;  /* 0x000000fffffff290 */ /* 0x000fe2000fffe0ff */
[----:B----4-:R-:W-:Y:S11]  /*6b90*/  @P0 BRA `(.L_x_119) ;  /* 0x0000000000080947 */ /* 0x010ff60003800000 */
[----:B------:R-:W2:Y:S02]  /*6ba0*/  SYNCS.PHASECHK.TRANS64.TRYWAIT P0, [R145+URZ+0x120], R2 ;  /* 0x00012002910075a7 */ /* 0x000ea400080011ff */
[----:B--2---:R-:W-:Y:S05]  /*6bb0*/  @!P0 BRA `(.L_x_120) ;  /* 0x0000006400048947 */ /* 0x004fea0003800000 */
.L_x_119:
[----:B------:R-:W-:Y:S05]  /*6bc0*/  @!P1 BRA `(.L_x_121) ;  /* 0x0000000000409947 */ /* 0x000fea0003800000 */
[----:B------:R-:W1:Y:S01]  /*6bd0*/  LDCU.64 UR8, c[0x4][0x78] ;  /* 0x01000f00ff0877ac */ /* 0x000e620008000a00 */
[----:B------:R-:W-:Y:S01]  /*6be0*/  MOV R3, 0x0 ;  /* 0x0000000000037802 */ /* 0x000fe20000000f00 */
[----:B------:R-:W-:Y:S02]  /*6bf0*/  HFMA2 R12, -RZ, RZ, 0, 5.9604644775390625e-08 ;  /* 0x00000001ff0c7431 */ /* 0x000fe400000001ff */
[----:B------:R-:W-:Y:S02]  /*6c00*/  IMAD.MOV.U32 R8, RZ, RZ, 0x192 ;  /* 0x00000192ff087424 */ /* 0x000fe400078e00ff */
[----:B------:R-:W-:Y:S01]  /*6c10*/  IMAD.MOV.U32 R13, RZ, RZ, RZ ;  /* 0x000000ffff0d7224 */ /* 0x000fe200078e00ff */
[----:B------:R-:W4:Y:S01]  /*6c20*/  LDCU.64 UR6, c[0x4][0x80] ;  /* 0x01001000ff0677ac */ /* 0x000f220008000a00 */
[----:B--2---:R-:W2:Y:S01]  /*6c30*/  LDC.64 R2, c[0x4][R3] ;  /* 0x0100000003027b82 */ /* 0x004ea20000000a00 */
[----:B------:R-:W5:Y:S01]  /*6c40*/  LDCU.64 UR4, c[0x4][0x18] ;  /* 0x01000300ff0477ac */ /* 0x000f620008000a00 */
[----:B-1----:R-:W-:Y:S01]  /*6c50*/  MOV R5, UR9 ;  /* 0x0000000900057c02 */ /* 0x002fe20008000f00 */
[----:B------:R-:W-:Y:S01]  /*6c60*/  IMAD.U32 R4, RZ, RZ, UR8 ;  /* 0x00000008ff047e24 */ /* 0x000fe2000f8e00ff */
[----:B----4-:R-:W-:Y:S01]  /*6c70*/  MOV R7, UR7 ;  /* 0x0000000700077c02 */ /* 0x010fe20008000f00 */
[----:B------:R-:W-:Y:S01]  /*6c80*/  IMAD.U32 R6, RZ, RZ, UR6 ;  /* 0x00000006ff067e24 */ /* 0x000fe2000f8e00ff */
[----:B-----5:R-:W-:Y:S01]  /*6c90*/  MOV R11, UR5 ;  /* 0x00000005000b7c02 */ /* 0x020fe20008000f00 */
[----:B------:R-:W-:Y:S02]  /*6ca0*/  IMAD.U32 R10, RZ, RZ, UR4 ;  /* 0x00000004ff0a7e24 */ /* 0x000fe4000f8e00ff */
[----:B------:R-:W-:Y:S07]  /*6cb0*/  LEPC R20, `(.L_x_121) ;  /* 0x000000001014794e */ /* 0x000fee0000000000 */
[----:B--23--:R-:W-:Y:S05]  /*6cc0*/  CALL.ABS.NOINC R2 ;  /* 0x0000000002007343 */ /* 0x00cfea0003c00000 */
.L_x_121:
[----:B------:R-:W-:Y:S01]  /*6cd0*/  SHF.L.U32 R75, R80, 0x10, RZ ;  /* 0x00000010504b7819 */ /* 0x000fe200000006ff */
[----:B------:R-:W-:Y:S05]  /*6ce0*/  WARPSYNC.ALL ;  /* 0x0000000000007948 */ /* 0x000fea0003800000 */
[----:B------:R-:W-:Y:S01]  /*6cf0*/  R2UR UR4, R71 ;  /* 0x00000000470472ca */ /* 0x000fe200000e0000 */
[----:B------:R-:W-:Y:S01]  /*6d00*/  BSSY.RECONVERGENT B0, `(.L_x_122) ;  /* 0x0000121000007945 */ /* 0x000fe20003800200 */
[----:B------:R-:W-:Y:S02]  /*6d10*/  IADD3 R105, PT, PT, R135, UR44, RZ ;  /* 0x0000002c87697c10 */ /* 0x000fe4000fffe0ff */
[----:B------:R-:W-:Y:S02]  /*6d20*/  SHF.L.U32 R104, R151, 0x4, RZ ;  /* 0x0000000497687819 */ /* 0x000fe400000006ff */
[-C--:B------:R-:W-:Y:S02]  /*6d30*/  IADD3 R159, PT, PT, R153, R105.reuse, RZ ;  /* 0x00000069999f7210 */ /* 0x080fe40007ffe0ff */
[----:B------:R-:W-:Y:S02]  /*6d40*/  IADD3 R158, PT, PT, R152, R105, RZ ;  /* 0x00000069989e7210 */ /* 0x000fe40007ffe0ff */
[----:B------:R-:W-:Y:S02]  /*6d50*/  IADD3 R157, PT, PT, R105, R104, RZ ;  /* 0x00000068699d7210 */ /* 0x000fe40007ffe0ff */
[C---:B------:R-:W-:Y:S01]  /*6d60*/  PRMT R73, R80.reuse, 0x8880, RZ ;  /* 0x0000888050497816 */ /* 0x040fe200000000ff */
[----:B-1----:R-:W3:Y:S01]  /*6d70*/  LDTM.x64 R4, tmem[UR4] ;  /* 0x00000004000479ee */ /* 0x002ee20008340000 */
[----:B------:R-:W-:Y:S02]  /*6d80*/  SHF.R.S32.HI R75, RZ, 0x18, R75 ;  /* 0x00000018ff4b7819 */ /* 0x000fe4000001144b */
[----:B------:R-:W-:Y:S02]  /*6d90*/  SHF.R.S32.HI R76, RZ, 0x18, R81 ;  /* 0x00000018ff4c7819 */ /* 0x000fe40000011451 */
[----:B------:R-:W-:Y:S02]  /*6da0*/  SHF.L.U32 R74, R80, 0x8, RZ ;  /* 0x00000008504a7819 */ /* 0x000fe400000006ff */
[----:B------:R-:W-:Y:S02]  /*6db0*/  SHF.L.U32 R77, R81, 0x8, RZ ;  /* 0x00000008514d7819 */ /* 0x000fe400000006ff */
[----:B------:R-:W-:Y:S02]  /*6dc0*/  SHF.R.S32.HI R74, RZ, 0x18, R74 ;  /* 0x00000018ff4a7819 */ /* 0x000fe4000001144a */
[----:B------:R-:W-:Y:S02]  /*6dd0*/  SHF.R.S32.HI R77, RZ, 0x18, R77 ;  /* 0x00000018ff4d7819 */ /* 0x000fe4000001144d */
[----:B------:R-:W-:Y:S02]  /*6de0*/  ISETP.NE.AND P0, PT, R155, RZ, PT ;  /* 0x000000ff9b00720c */ /* 0x000fe40003f05270 */
[----:B------:R-:W-:Y:S02]  /*6df0*/  ISETP.NE.AND P6, PT, R106, RZ, PT ;  /* 0x000000ff6a00720c */ /* 0x000fe40003fc5270 */
[----:B------:R-:W-:Y:S01]  /*6e00*/  LEA R107, R148, UR44, 0x3 ;  /* 0x0000002c946b7c11 */ /* 0x000fe2000f8e18ff */
[C---:B---3--:R-:W-:Y:S02]  /*6e10*/  IMAD R0, R70.reuse, R4, RZ ;  /* 0x0000000446007224 */ /* 0x048fe400078e02ff */
[C---:B--2---:R-:W-:Y:S02]  /*6e20*/  IMAD R2, R70.reuse, R5, RZ ;  /* 0x0000000546027224 */ /* 0x044fe400078e02ff */
[----:B------:R-:W-:Y:S06]  /*6e30*/  IMAD R3, R70, R6, RZ ;  /* 0x0000000646037224 */ /* 0x000fec00078e02ff */
[----:B------:R-:W-:Y:S01]  /*6e40*/  @P6 SHF.L.U32 R116, R147, 0x1f, RZ ;  /* 0x0000001f93746819 */ /* 0x000fe200000006ff */
[-C--:B------:R-:W-:Y:S01]  /*6e50*/  IMAD R0, R73, R72.reuse, R0 ;  /* 0x0000004849007224 */ /* 0x080fe200078e0200 */
[----:B------:R-:W-:Y:S01]  /*6e60*/  SHF.R.S32.HI R73, RZ, 0x18, R80 ;  /* 0x00000018ff497819 */ /* 0x000fe20000011450 */
[-C--:B------:R-:W-:Y:S01]  /*6e70*/  IMAD R2, R75, R72.reuse, R2 ;  /* 0x000000484b027224 */ /* 0x080fe200078e0202 */
[C---:B------:R-:W-:Y:S01]  /*6e80*/  PRMT R75, R81.reuse, 0x8880, RZ ;  /* 0x00008880514b7816 */ /* 0x040fe200000000ff */
[----:B------:R-:W-:Y:S01]  /*6e90*/  IMAD R3, R74, R72, R3 ;  /* 0x000000484a037224 */ /* 0x000fe200078e0203 */
[----:B------:R-:W-:Y:S01]  /*6ea0*/  SHF.L.U32 R74, R81, 0x10, RZ ;  /* 0x00000010514a7819 */ /* 0x000fe200000006ff */
[C---:B------:R-:W-:Y:S02]  /*6eb0*/  IMAD R7, R70.reuse, R7, RZ ;  /* 0x0000000746077224 */ /* 0x040fe400078e02ff */
[C---:B------:R-:W-:Y:S01]  /*6ec0*/  IMAD R4, R70.reuse, R8, RZ ;  /* 0x0000000846047224 */ /* 0x040fe200078e02ff */
[----:B------:R-:W-:Y:S01]  /*6ed0*/  SHF.R.S32.HI R74, RZ, 0x18, R74 ;  /* 0x00000018ff4a7819 */ /* 0x000fe2000001144a */
[----:B------:R-:W-:Y:S02]  /*6ee0*/  IMAD R5, R70, R9, RZ ;  /* 0x0000000946057224 */ /* 0x000fe400078e02ff */
[-C--:B------:R-:W-:Y:S01]  /*6ef0*/  IMAD R7, R73, R72.reuse, R7 ;  /* 0x0000004849077224 */ /* 0x080fe200078e0207 */
[C---:B------:R-:W-:Y:S01]  /*6f00*/  PRMT R73, R82.reuse, 0x8880, RZ ;  /* 0x0000888052497816 */ /* 0x040fe200000000ff */
[----:B------:R-:W-:Y:S01]  /*6f10*/  IMAD R4, R75, R72, R4 ;  /* 0x000000484b047224 */ /* 0x000fe200078e0204 */
[----:B------:R-:W-:Y:S01]  /*6f20*/  SHF.L.U32 R75, R82, 0x8, RZ ;  /* 0x00000008524b7819 */ /* 0x000fe200000006ff */
[----:B------:R-:W-:Y:S01]  /*6f30*/  IMAD R6, R70, R10, RZ ;  /* 0x0000000a46067224 */ /* 0x000fe200078e02ff */
[----:B------:R-:W-:Y:S01]  /*6f40*/  I2IP.S8.S32.SAT R89, R7, R3, RZ ;  /* 0x0000000307597239 */ /* 0x000fe200000014ff */
[----:B------:R-:W-:Y:S01]  /*6f50*/  IMAD R5, R74, R72, R5 ;  /* 0x000000484a057224 */ /* 0x000fe200078e0205 */
[----:B------:R-:W-:Y:S01]  /*6f60*/  SHF.L.U32 R74, R82, 0x10, RZ ;  /* 0x00000010524a7819 */ /* 0x000fe200000006ff */
[----:B------:R-:W-:Y:S01]  /*6f70*/  IMAD R11, R70, R11, RZ ;  /* 0x0000000b460b7224 */ /* 0x000fe200078e02ff */
[----:B------:R-:W-:Y:S01]  /*6f80*/  I2IP.S8.S32.SAT R88, R2, R0, R89 ;  /* 0x0000000002587239 */ /* 0x000fe20000001459 */
[C---:B------:R-:W-:Y:S01]  /*6f90*/  IMAD R8, R70.reuse, R12, RZ ;  /* 0x0000000c46087224 */ /* 0x040fe200078e02ff */
[----:B------:R-:W-:Y:S01]  /*6fa0*/  SHF.R.S32.HI R74, RZ, 0x18, R74 ;  /* 0x00000018ff4a7819 */ /* 0x000fe2000001144a */
[-C--:B------:R-:W-:Y:S01]  /*6fb0*/  IMAD R6, R77, R72.reuse, R6 ;  /* 0x000000484d067224 */ /* 0x080fe200078e0206 */
[----:B------:R-:W-:Y:S01]  /*6fc0*/  SHF.R.S32.HI R75, RZ, 0x18, R75 ;  /* 0x00000018ff4b7819 */ /* 0x000fe2000001144b */
[----:B------:R-:W-:Y:S01]  /*6fd0*/  IMAD R9, R70, R13, RZ ;  /* 0x0000000d46097224 */ /* 0x000fe200078e02ff */
[----:B------:R-:W-:Y:S01]  /*6fe0*/  SHF.L.U32 R77, R83, 0x8, RZ ;  /* 0x00000008534d7819 */ /* 0x000fe200000006ff */
[-C--:B------:R-:W-:Y:S01]  /*6ff0*/  IMAD R11, R76, R72.reuse, R11 ;  /* 0x000000484c0b7224 */ /* 0x080fe200078e020b */
[----:B------:R-:W-:Y:S01]  /*7000*/  SHF.R.S32.HI R76, RZ, 0x18, R83 ;  /* 0x00000018ff4c7819 */ /* 0x000fe20000011453 */
[----:B------:R-:W-:Y:S01]  /*7010*/  IMAD R8, R73, R72, R8 ;  /* 0x0000004849087224 */ /* 0x000fe200078e0208 */
[----:B------:R-:W-:Y:S01]  /*7020*/  SHF.R.S32.HI R73, RZ, 0x18, R82 ;  /* 0x00000018ff497819 */ /* 0x000fe20000011452 */
[----:B------:R-:W-:Y:S01]  /*7030*/  IMAD R10, R70, R14, RZ ;  /* 0x0000000e460a7224 */ /* 0x000fe200078e02ff */
[----:B------:R-:W-:Y:S01]  /*7040*/  I2IP.S8.S32.SAT R90, R11, R6, RZ ;  /* 0x000000060b5a7239 */ /* 0x000fe200000014ff */
[----:B------:R-:W-:Y:S01]  /*7050*/  IMAD R9, R74, R72, R9 ;  /* 0x000000484a097224 */ /* 0x000fe200078e0209 */
[----:B------:R-:W-:Y:S01]  /*7060*/  SHF.R.S32.HI R77, RZ, 0x18, R77 ;  /* 0x00000018ff4d7819 */ /* 0x000fe2000001144d */
[----:B------:R-:W-:Y:S01]  /*7070*/  IMAD.U32 R74, R83, 0x10000, RZ ;  /* 0x00010000534a7824 */ /* 0x000fe200078e00ff */
[----:B------:R-:W-:Y:S01]  /*7080*/  I2IP.S8.S32.SAT R89, R5, R4, R90 ;  /* 0x0000000405597239 */ /* 0x000fe2000000145a */
[C---:B------:R-:W-:Y:S02]  /*7090*/  IMAD R15, R70.reuse, R15, RZ ;  /* 0x0000000f460f7224 */ /* 0x040fe400078e02ff */
[----:B------:R-:W-:Y:S01]  /*70a0*/  IMAD R10, R75, R72, R10 ;  /* 0x000000484b0a7224 */ /* 0x000fe200078e020a */
[----:B------:R-:W-:Y:S01]  /*70b0*/  PRMT R75, R83, 0x8880, RZ ;  /* 0x00008880534b7816 */ /* 0x000fe200000000ff */
        /* <DEDUP_REMOVED lines=11> */
[C---:B------:R-:W-:Y:S01]  /*7170*/  IMAD R19, R70.reuse, R19, RZ ;  /* 0x0000001346137224 */ /* 0x040fe200078e02ff */
[----:B------:R-:W-:Y:S01]  /*7180*/  I2IP.S8.S32.SAT R90, R9, R8, R90 ;  /* 0x00000008095a7239 */ /* 0x000fe2000000145a */
[C---:B------:R-:W-:Y:S01]  /*7190*/  IMAD R16, R70.reuse, R20, RZ ;  /* 0x0000001446107224 */ /* 0x040fe200078e02ff */
[----:B------:R-:W-:Y:S01]  /*71a0*/  SHF.R.S32.HI R74, RZ, 0x18, R74 ;  /* 0x00000018ff4a7819 */ /* 0x000fe2000001144a */
[-C--:B------:R-:W-:Y:S01]  /*71b0*/  IMAD R14, R77, R72.reuse, R14 ;  /* 0x000000484d0e7224 */ /* 0x080fe200078e020e */
[----:B------:R-:W-:Y:S01]  /*71c0*/  SHF.R.S32.HI R75, RZ, 0x18, R75 ;  /* 0x00000018ff4b7819 */ /* 0x000fe2000001144b */
[----:B------:R-:W-:Y:S01]  /*71d0*/  IMAD R17, R70, R21, RZ ;  /* 0x0000001546117224 */ /* 0x000fe200078e02ff */
[----:B------:R-:W-:Y:S01]  /*71e0*/  SHF.L.U32 R77, R85, 0x8, RZ ;  /* 0x00000008554d7819 */ /* 0x000fe200000006ff */
[----:B------:R-:W-:Y:S01]  /*71f0*/  IMAD R19, R76, R72, R19 ;  /* 0x000000484c137224 */ /* 0x000fe200078e0213 */
[----:B------:R-:W-:Y:S01]  /*7200*/  SHF.R.S32.HI R76, RZ, 0x18, R85 ;  /* 0x00000018ff4c7819 */ /* 0x000fe20000011455 */
[----:B------:R-:W-:Y:S01]  /*7210*/  IMAD R18, R70, R22, RZ ;  /* 0x0000001646127224 */ /* 0x000fe200078e02ff */
[----:B------:R-:W-:Y:S01]  /*7220*/  SHF.R.S32.HI R77, RZ, 0x18, R77 ;  /* 0x00000018ff4d7819 */ /* 0x000fe2000001144d */
[----:B------:R-:W-:Y:S01]  /*7230*/  IMAD R16, R73, R72, R16 ;  /* 0x0000004849107224 */ /* 0x000fe200078e0210 */
[----:B------:R-:W-:Y:S01]  /*7240*/  I2IP.S8.S32.SAT R91, R19, R14, RZ ;  /* 0x0000000e135b7239 */ /* 0x000fe200000014ff */
[-C--:B------:R-:W-:Y:S01]  /*7250*/  IMAD R17, R74, R72.reuse, R17 ;  /* 0x000000484a117224 */ /* 0x080fe200078e0211 */
[----:B------:R-:W-:Y:S01]  /*7260*/  SHF.L.U32 R74, R85, 0x10, RZ ;  /* 0x00000010554a7819 */ /* 0x000fe200000006ff */
[C---:B------:R-:W-:Y:S01]  /*7270*/  IMAD R23, R70.reuse, R23, RZ ;  /* 0x0000001746177224 */ /* 0x040fe200078e02ff */
[----:B------:R-:W-:Y:S01]  /*7280*/  SHF.R.S32.HI R73, RZ, 0x18, R84 ;  /* 0x00000018ff497819 */ /* 0x000fe20000011454 */
[----:B------:R-:W-:Y:S01]  /*7290*/  IMAD R18, R75, R72, R18 ;  /* 0x000000484b127224 */ /* 0x000fe200078e0212 */
[----:B------:R-:W-:Y:S01]  /*72a0*/  PRMT R75, R85, 0x8880, RZ ;  /* 0x00008880554b7816 */ /* 0x000fe200000000ff */
[C---:B------:R-:W-:Y:S01]  /*72b0*/  IMAD R20, R70.reuse, R24, RZ ;  /* 0x0000001846147224 */ /* 0x040fe200078e02ff */
[----:B------:R-:W-:Y:S01]  /*72c0*/  SHF.R.S32.HI R74, RZ, 0x18, R74 ;  /* 0x00000018ff4a7819 */ /* 0x000fe2000001144a */
[----:B------:R-:W-:Y:S01]  /*72d0*/  IMAD R21, R70, R25, RZ ;  /* 0x0000001946157224 */ /* 0x000fe200078e02ff */
[----:B------:R-:W-:Y:S01]  /*72e0*/  I2IP.S8.S32.SAT R91, R13, R12, R91 ;  /* 0x0000000c0d5b7239 */ /* 0x000fe2000000145b */
[-C--:B------:R-:W-:Y:S01]  /*72f0*/  IMAD R23, R73, R72.reuse, R23 ;  /* 0x0000004849177224 */ /* 0x080fe200078e0217 */
[C---:B------:R-:W-:Y:S01]  /*7300*/  PRMT R73, R86.reuse, 0x8880, RZ ;  /* 0x0000888056497816 */ /* 0x040fe200000000ff */
[-C--:B------:R-:W-:Y:S01]  /*7310*/  IMAD R20, R75, R72.reuse, R20 ;  /* 0x000000484b147224 */ /* 0x080fe200078e0214 */
[----:B------:R-:W-:Y:S01]  /*7320*/  SHF.L.U32 R75, R86, 0x8, RZ ;  /* 0x00000008564b7819 */ /* 0x000fe200000006ff */
[----:B------:R-:W-:Y:S01]  /*7330*/  IMAD R21, R74, R72, R21 ;  /* 0x000000484a157224 */ /* 0x000fe200078e0215 */
[----:B------:R1:W-:Y:S01]  /*7340*/  STS.128 [R135+UR44+0x8200], R88 ;  /* 0x0082005887007988 */ /* 0x0003e20008000c2c */
[----:B------:R-:W-:Y:S01]  /*7350*/  IMAD R22, R70, R26, RZ ;  /* 0x0000001a46167224 */ /* 0x000fe200078e02ff */
[----:B------:R-:W-:Y:S01]  /*7360*/  I2IP.S8.S32.SAT R100, R23, R18, RZ ;  /* 0x0000001217647239 */ /* 0x000fe200000014ff */
[----:B------:R-:W-:Y:S01]  /*7370*/  IMAD.U32 R74, R86, 0x10000, RZ ;  /* 0x00010000564a7824 */ /* 0x000fe200078e00ff */
[----:B------:R-:W-:Y:S01]  /*7380*/  SHF.R.S32.HI R75, RZ, 0x18, R75 ;  /* 0x00000018ff4b7819 */ /* 0x000fe2000001144b */
[C---:B------:R-:W-:Y:S01]  /*7390*/  IMAD R27, R70.reuse, R27, RZ ;  /* 0x0000001b461b7224 */ /* 0x040fe200078e02ff */
[----:B------:R-:W-:Y:S01]  /*73a0*/  I2IP.S8.S32.SAT R100, R17, R16, R100 ;  /* 0x0000001011647239 */ /* 0x000fe20000001464 */
[C---:B------:R-:W-:Y:S01]  /*73b0*/  IMAD R24, R70.reuse, R28, RZ ;  /* 0x0000001c46187224 */ /* 0x040fe200078e02ff */
[----:B------:R-:W-:Y:S01]  /*73c0*/  SHF.R.S32.HI R74, RZ, 0x18, R74 ;  /* 0x00000018ff4a7819 */ /* 0x000fe2000001144a */
[-C--:B------:R-:W-:Y:S01]  /*73d0*/  IMAD R22, R77, R72.reuse, R22 ;  /* 0x000000484d167224 */ /* 0x080fe200078e0216 */
[----:B------:R-:W-:Y:S01]  /*73e0*/  SHF.L.U32 R77, R87, 0x8, RZ ;  /* 0x00000008574d7819 */ /* 0x000fe200000006ff */
[----:B------:R-:W-:Y:S02]  /*73f0*/  IMAD R25, R70, R29, RZ ;  /* 0x0000001d46197224 */ /* 0x000fe400078e02ff */
        /* <DEDUP_REMOVED lines=33> */
[----:B------:R-:W-:Y:S01]  /*7610*/  PRMT R76, R93, 0x8880, RZ ;  /* 0x000088805d4c7816 */ /* 0x000fe200000000ff */
[C---:B------:R-:W-:Y:S02]  /*7620*/  IMAD R34, R70.reuse, R38, RZ ;  /* 0x0000002646227224 */ /* 0x040fe400078e02ff */
[----:B------:R-:W-:Y:S01]  /*7630*/  IMAD R32, R73, R72, R32 ;  /* 0x0000004849207224 */ /* 0x000fe200078e0220 */
[----:B------:R-:W-:Y:S01]  /*7640*/  SHF.R.S32.HI R73, RZ, 0x18, R92 ;  /* 0x00000018ff497819 */ /* 0x000fe2000001145c */
[----:B------:R-:W-:Y:S01]  /*7650*/  IMAD R39, R70, R39, RZ ;  /* 0x0000002746277224 */ /* 0x000fe200078e02ff */
[----:B------:R-:W-:Y:S01]  /*7660*/  I2IP.S8.S32.SAT R103, R35, R30, RZ ;  /* 0x0000001e23677239 */ /* 0x000fe200000014ff */
[-C--:B------:R-:W-:Y:S02]  /*7670*/  IMAD R33, R74, R72.reuse, R33 ;  /* 0x000000484a217224 */ /* 0x080fe400078e0221 */
[----:B------:R-:W-:Y:S01]  /*7680*/  IMAD R34, R75, R72, R34 ;  /* 0x000000484b227224 */ /* 0x000fe200078e0222 */
[----:B------:R-:W-:Y:S01]  /*7690*/  I2IP.S8.S32.SAT R103, R29, R28, R103 ;  /* 0x0000001c1d677239 */ /* 0x000fe20000001467 */
[C---:B------:R-:W-:Y:S01]  /*76a0*/  IMAD.U32 R74, R93.reuse, 0x10000, RZ ;  /* 0x000100005d4a7824 */ /* 0x040fe200078e00ff */
[----:B------:R-:W-:Y:S01]  /*76b0*/  SHF.L.U32 R75, R93, 0x8, RZ ;  /* 0x000000085d4b7819 */ /* 0x000fe200000006ff */
[----:B------:R-:W-:Y:S01]  /*76c0*/  IMAD R39, R73, R72, R39 ;  /* 0x0000004849277224 */ /* 0x000fe200078e0227 */
[----:B------:R-:W-:Y:S01]  /*76d0*/  MOV R73, R76 ;  /* 0x0000004c00497202 */ /* 0x000fe20000000f00 */
[C---:B------:R-:W-:Y:S01]  /*76e0*/  IMAD R36, R70.reuse, R40, RZ ;  /* 0x0000002846247224 */ /* 0x040fe200078e02ff */
[----:B------:R-:W-:Y:S01]  /*76f0*/  SHF.R.S32.HI R74, RZ, 0x18, R74 ;  /* 0x00000018ff4a7819 */ /* 0x000fe2000001144a */
[C---:B------:R-:W-:Y:S01]  /*7700*/  IMAD R37, R70.reuse, R41, RZ ;  /* 0x0000002946257224 */ /* 0x040fe200078e02ff */
[----:B------:R-:W-:Y:S01]  /*7710*/  SHF.R.S32.HI R75, RZ, 0x18, R75 ;  /* 0x00000018ff4b7819 */ /* 0x000fe2000001144b */
[----:B------:R-:W-:Y:S01]  /*7720*/  IMAD R38, R70, R42, RZ ;  /* 0x0000002a46267224 */ /* 0x000fe200078e02ff */
[----:B------:R1:W-:Y:S01]  /*7730*/  STS.128 [R159+0x8200], R100 ;  /* 0x008200649f007388 */ /* 0x0003e20000000c00 */
[----:B------:R-:W-:Y:S01]  /*7740*/  IMAD R36, R73, R72, R36 ;  /* 0x0000004849247224 */ /* 0x000fe200078e0224 */
[----:B------:R-:W-:Y:S01]  /*7750*/  I2IP.S8.S32.SAT R108, R39, R34, RZ ;  /* 0x00000022276c7239 */ /* 0x000fe200000014ff */
[-C--:B------:R-:W-:Y:S01]  /*7760*/  IMAD R37, R74, R72.reuse, R37 ;  /* 0x000000484a257224 */ /* 0x080fe200078e0225 */
[----:B------:R-:W-:Y:S01]  /*7770*/  SHF.R.S32.HI R76, RZ, 0x18, R93 ;  /* 0x00000018ff4c7819 */ /* 0x000fe2000001145d */
[----:B------:R-:W-:Y:S01]  /*7780*/  IMAD R43, R70, R43, RZ ;  /* 0x0000002b462b7224 */ /* 0x000fe200078e02ff */
[C---:B------:R-:W-:Y:S01]  /*7790*/  SHF.L.U32 R74, R94.reuse, 0x10, RZ ;  /* 0x000000105e4a7819 */ /* 0x040fe200000006ff */
[----:B------:R-:W-:Y:S01]  /*77a0*/  IMAD R38, R75, R72, R38 ;  /* 0x000000484b267224 */ /* 0x000fe200078e0226 */
[----:B------:R-:W-:Y:S01]  /*77b0*/  PRMT R73, R94, 0x8880, RZ ;  /* 0x000088805e497816 */ /* 0x000fe200000000ff */
[----:B------:R-:W-:Y:S01]  /*77c0*/  IMAD R40, R70, R44, RZ ;  /* 0x0000002c46287224 */ /* 0x000fe200078e02ff */
[----:B------:R-:W-:Y:S01]  /*77d0*/  SHF.L.U32 R75, R94, 0x8, RZ ;  /* 0x000000085e4b7819 */ /* 0x000fe200000006ff */
[----:B------:R-:W-:Y:S01]  /*77e0*/  IMAD R41, R70, R45, RZ ;  /* 0x0000002d46297224 */ /* 0x000fe200078e02ff */
[----:B------:R-:W-:Y:S01]  /*77f0*/  SHF.R.S32.HI R74, RZ, 0x18, R74 ;  /* 0x00000018ff4a7819 */ /* 0x000fe2000001144a */
[----:B------:R-:W-:Y:S01]  /*7800*/  IMAD R43, R76, R72, R43 ;  /* 0x000000484c2b7224 */ /* 0x000fe200078e022b */
[----:B------:R-:W-:Y:S01]  /*7810*/  SHF.R.S32.HI R75, RZ, 0x18, R75 ;  /* 0x00000018ff4b7819 */ /* 0x000fe2000001144b */
[C---:B------:R-:W-:Y:S01]  /*7820*/  IMAD R42, R70.reuse, R46, RZ ;  /* 0x0000002e462a7224 */ /* 0x040fe200078e02ff */
[----:B------:R-:W-:Y:S01]  /*7830*/  I2IP.S8.S32.SAT R108, R33, R32, R108 ;  /* 0x00000020216c7239 */ /* 0x000fe2000000146c */
[----:B------:R-:W-:Y:S01]  /*7840*/  IMAD R40, R73, R72, R40 ;  /* 0x0000004849287224 */ /* 0x000fe200078e0228 */
[----:B------:R-:W-:Y:S01]  /*7850*/  SHF.R.S32.HI R76, RZ, 0x18, R94 ;  /* 0x00000018ff4c7819 */ /* 0x000fe2000001145e */
[----:B------:R-:W-:Y:S01]  /*7860*/  IMAD R47, R70, R47, RZ ;  /* 0x0000002f462f7224 */ /* 0x000fe200078e02ff */
[----:B------:R-:W-:Y:S01]  /*7870*/  I2IP.S8.S32.SAT R109, R43, R38, RZ ;  /* 0x000000262b6d7239 */ /* 0x000fe200000014ff */
[-C--:B------:R-:W-:Y:S01]  /*7880*/  IMAD R41, R74, R72.reuse, R41 ;  /* 0x000000484a297224 */ /* 0x080fe200078e0229 */
[----:B------:R-:W-:Y:S01]  /*7890*/  PRMT R73, R95, 0x8880, RZ ;  /* 0x000088805f497816 */ /* 0x000fe200000000ff */
[-C--:B------:R-:W-:Y:S01]  /*78a0*/  IMAD R42, R75, R72.reuse, R42 ;  /* 0x000000484b2a7224 */ /* 0x080fe200078e022a */
[----:B------:R-:W-:Y:S01]  /*78b0*/  SHF.L.U32 R74, R95, 0x10, RZ ;  /* 0x000000105f4a7819 */ /* 0x000fe200000006ff */
[----:B------:R-:W-:Y:S01]  /*78c0*/  IMAD R47, R76, R72, R47 ;  /* 0x000000484c2f7224 */ /* 0x000fe200078e022f */
[----:B------:R-:W-:Y:S01]  /*78d0*/  I2IP.S8.S32.SAT R109, R37, R36, R109 ;  /* 0x00000024256d7239 */ /* 0x000fe2000000146d */
[C---:B------:R-:W-:Y:S01]  /*78e0*/  IMAD R44, R70.reuse, R48, RZ ;  /* 0x00000030462c7224 */ /* 0x040fe200078e02ff */
[----:B------:R-:W-:Y:S01]  /*78f0*/  SHF.R.S32.HI R74, RZ, 0x18, R74 ;  /* 0x00000018ff4a7819 */ /* 0x000fe2000001144a */
[----:B------:R-:W-:Y:S01]  /*7900*/  IMAD.SHL.U32 R76, R95, 0x100, RZ ;  /* 0x000001005f4c7824 */ /* 0x000fe200078e00ff */
[----:B------:R-:W-:Y:S01]  /*7910*/  I2IP.S8.S32.SAT R110, R47, R42, RZ ;  /* 0x0000002a2f6e7239 */ /* 0x000fe200000014ff */
[----:B------:R-:W-:Y:S01]  /*7920*/  IMAD R45, R70, R49, RZ ;  /* 0x00000031462d7224 */ /* 0x000fe200078e02ff */
[----:B------:R-:W-:Y:S01]  /*7930*/  PRMT R75, R96, 0x8880, RZ ;  /* 0x00008880604b7816 */ /* 0x000fe200000000ff */
[----:B------:R-:W-:Y:S01]  /*7940*/  IMAD R44, R73, R72, R44 ;  /* 0x00000048492c7224 */ /* 0x000fe200078e022c */
[----:B------:R-:W-:Y:S01]  /*7950*/  SHF.R.S32.HI R73, RZ, 0x18, R76 ;  /* 0x00000018ff497819 */ /* 0x000fe2000001144c */
[----:B------:R-:W-:Y:S01]  /*7960*/  IMAD R46, R70, R50, RZ ;  /* 0x00000032462e7224 */ /* 0x000fe200078e02ff */
[----:B------:R-:W-:Y:S01]  /*7970*/  I2IP.S8.S32.SAT R110, R41, R40, R110 ;  /* 0x00000028296e7239 */ /* 0x000fe2000000146e */
[----:B------:R-:W-:Y:S01]  /*7980*/  IMAD R45, R74, R72, R45 ;  /* 0x000000484a2d7224 */ /* 0x000fe200078e022d */
[----:B------:R-:W-:Y:S01]  /*7990*/  SHF.R.S32.HI R74, RZ, 0x18, R95 ;  /* 0x00000018ff4a7819 */ /* 0x000fe2000001145f */
[----:B------:R-:W-:Y:S01]  /*79a0*/  IMAD R51, R70, R51, RZ ;  /* 0x0000003346337224 */ /* 0x000fe200078e02ff */
[----:B------:R-:W-:Y:S01]  /*79b0*/  SHF.L.U32 R76, R96, 0x8, RZ ;  /* 0x00000008604c7819 */ /* 0x000fe200000006ff */
[----:B------:R-:W-:Y:S02]  /*79c0*/  IMAD R48, R70, R52, RZ ;  /* 0x0000003446307224 */ /* 0x000fe400078e02ff */
[-C--:B------:R-:W-:Y:S01]  /*79d0*/  IMAD R46, R73, R72.reuse, R46 ;  /* 0x00000048492e7224 */ /* 0x080fe200078e022e */
[----:B------:R-:W-:Y:S01]  /*79e0*/  SHF.R.S32.HI R73, RZ, 0x18, R77 ;  /* 0x00000018ff497819 */ /* 0x000fe2000001144d */
[-C--:B------:R-:W-:Y:S01]  /*79f0*/  IMAD R51, R74, R72.reuse, R51 ;  /* 0x000000484a337224 */ /* 0x080fe200078e0233 */
[----:B------:R-:W-:Y:S01]  /*7a00*/  SHF.R.S32.HI R74, RZ, 0x18, R96 ;  /* 0x00000018ff4a7819 */ /* 0x000fe20000011460 */
[----:B------:R-:W-:Y:S01]  /*7a10*/  IMAD R49, R70, R53, RZ ;  /* 0x0000003546317224 */ /* 0x000fe200078e02ff */
[----:B------:R-:W-:Y:S01]  /*7a20*/  SHF.L.U32 R77, R98, 0x8, RZ ;  /* 0x00000008624d7819 */ /* 0x000fe200000006ff */
[----:B------:R-:W-:Y:S01]  /*7a30*/  IMAD R48, R75, R72, R48 ;  /* 0x000000484b307224 */ /* 0x000fe200078e0230 */
[----:B------:R-:W-:Y:S01]  /*7a40*/  SHF.R.S32.HI R75, RZ, 0x18, R76 ;  /* 0x00000018ff4b7819 */ /* 0x000fe2000001144c */
[C---:B------:R-:W-:Y:S01]  /*7a50*/  IMAD R50, R70.reuse, R54, RZ ;  /* 0x0000003646327224 */ /* 0x040fe200078e02ff */
[----:B------:R-:W-:Y:S01]  /*7a60*/  I2IP.S8.S32.SAT R111, R51, R46, RZ ;  /* 0x0000002e336f7239 */ /* 0x000fe200000014ff */
[C---:B------:R-:W-:Y:S01]  /*7a70*/  IMAD R55, R70.reuse, R55, RZ ;  /* 0x0000003746377224 */ /* 0x040fe200078e02ff */
[----:B------:R-:W-:Y:S01]  /*7a80*/  SHF.L.U32 R76, R97, 0x10, RZ ;  /* 0x00000010614c7819 */ /* 0x000fe200000006ff */
[----:B------:R-:W-:Y:S01]  /*7a90*/  IMAD R49, R73, R72, R49 ;  /* 0x0000004849317224 */ /* 0x000fe200078e0231 */
[----:B------:R-:W-:Y:S01]  /*7aa0*/  PRMT R73, R97, 0x8880, RZ ;  /* 0x0000888061497816 */ /* 0x000fe200000000ff */
[----:B------:R-:W-:Y:S01]  /*7ab0*/  IMAD R52, R70, R56, RZ ;  /* 0x0000003846347224 */ /* 0x000fe200078e02ff */
[----:B------:R-:W-:Y:S01]  /*7ac0*/  I2IP.S8.S32.SAT R111, R45, R44, R111 ;  /* 0x0000002c2d6f7239 */ /* 0x000fe2000000146f */
[-C--:B------:R-:W-:Y:S01]  /*7ad0*/  IMAD R50, R75, R72.reuse, R50 ;  /* 0x000000484b327224 */ /* 0x080fe200078e0232 */
[----:B------:R-:W-:Y:S01]  /*7ae0*/  PRMT R75, R98, 0x8880, RZ ;  /* 0x00008880624b7816 */ /* 0x000fe200000000ff */
[-C--:B------:R-:W-:Y:S01]  /*7af0*/  IMAD R55, R74, R72.reuse, R55 ;  /* 0x000000484a377224 */ /* 0x080fe200078e0237 */
[----:B------:R-:W-:Y:S01]  /*7b00*/  SHF.R.S32.HI R74, RZ, 0x18, R76 ;  /* 0x00000018ff4a7819 */ /* 0x000fe2000001144c */
[----:B------:R-:W-:Y:S01]  /*7b10*/  IMAD R52, R73, R72, R52 ;  /* 0x0000004849347224 */ /* 0x000fe200078e0234 */
[----:B------:R-:W-:Y:S01]  /*7b20*/  SHF.L.U32 R73, R97, 0x8, RZ ;  /* 0x0000000861497819 */ /* 0x000fe200000006ff */
[C---:B------:R-:W-:Y:S01]  /*7b30*/  IMAD R53, R70.reuse, R57, RZ ;  /* 0x0000003946357224 */ /* 0x040fe200078e02ff */
[----:B------:R1:W-:Y:S01]  /*7b40*/  STS.128 [R158+0x8200], R108 ;  /* 0x0082006c9e007388 */ /* 0x0003e20000000c00 */
[----:B------:R-:W-:Y:S01]  /*7b50*/  IMAD R54, R70, R58, RZ ;  /* 0x0000003a46367224 */ /* 0x000fe200078e02ff */
[----:B------:R-:W-:Y:S01]  /*7b60*/  SHF.R.S32.HI R73, RZ, 0x18, R73 ;  /* 0x00000018ff497819 */ /* 0x000fe20000011449 */
[----:B------:R-:W-:Y:S01]  /*7b70*/  IMAD R53, R74, R72, R53 ;  /* 0x000000484a357224 */ /* 0x000fe200078e0235 */
[----:B------:R-:W-:Y:S01]  /*7b80*/  SHF.L.U32 R76, R98, 0x10, RZ ;  /* 0x00000010624c7819 */ /* 0x000fe200000006ff */
[C---:B------:R-:W-:Y:S01]  /*7b90*/  IMAD R59, R70.reuse, R59, RZ ;  /* 0x0000003b463b7224 */ /* 0x040fe200078e02ff */
[----:B------:R-:W-:Y:S01]  /*7ba0*/  SHF.R.S32.HI R74, RZ, 0x18, R97 ;  /* 0x00000018ff4a7819 */ /* 0x000fe20000011461 */
[C---:B------:R-:W-:Y:S01]  /*7bb0*/  IMAD R56, R70.reuse, R60, RZ ;  /* 0x0000003c46387224 */ /* 0x040fe200078e02ff */
[----:B------:R-:W-:Y:S01]  /*7bc0*/  I2IP.S8.S32.SAT R112, R55, R50, RZ ;  /* 0x0000003237707239 */ /* 0x000fe200000014ff */
[----:B------:R-:W-:Y:S01]  /*7bd0*/  IMAD R54, R73, R72, R54 ;  /* 0x0000004849367224 */ /* 0x000fe200078e0236 */
[----:B------:R-:W-:Y:S01]  /*7be0*/  SHF.R.S32.HI R76, RZ, 0x18, R76 ;  /* 0x00000018ff4c7819 */ /* 0x000fe2000001144c */
[----:B------:R-:W-:Y:S01]  /*7bf0*/  IMAD R57, R70, R61, RZ ;  /* 0x0000003d46397224 */ /* 0x000fe200078e02ff */
[----:B------:R-:W-:Y:S01]  /*7c00*/  I2IP.S8.S32.SAT R112, R49, R48, R112 ;  /* 0x0000003031707239 */ /* 0x000fe20000001470 */
[----:B------:R-:W-:Y:S01]  /*7c10*/  IMAD R59, R74, R72, R59 ;  /* 0x000000484a3b7224 */ /* 0x000fe200078e023b */
[----:B------:R-:W-:Y:S01]  /*7c20*/  SHF.R.S32.HI R77, RZ, 0x18, R77 ;  /* 0x00000018ff4d7819 */ /* 0x000fe2000001144d */
[----:B------:R-:W-:Y:S01]  /*7c30*/  IMAD R58, R70, R62, RZ ;  /* 0x0000003e463a7224 */ /* 0x000fe200078e02ff */
[----:B------:R-:W-:Y:S01]  /*7c40*/  SHF.R.S32.HI R73, RZ, 0x18, R98 ;  /* 0x00000018ff497819 */ /* 0x000fe20000011462 */
[----:B------:R-:W-:Y:S01]  /*7c50*/  IMAD R56, R75, R72, R56 ;  /* 0x000000484b387224 */ /* 0x000fe200078e0238 */
[----:B------:R-:W-:Y:S01]  /*7c60*/  I2IP.S8.S32.SAT R113, R59, R54, RZ ;  /* 0x000000363b717239 */ /* 0x000fe200000014ff */
[----:B------:R-:W-:Y:S01]  /*7c70*/  IMAD R57, R76, R72, R57 ;  /* 0x000000484c397224 */ /* 0x000fe200078e0239 */
[C---:B------:R-:W-:Y:S01]  /*7c80*/  PRMT R75, R99.reuse, 0x8880, RZ ;  /* 0x00008880634b7816 */ /* 0x040fe200000000ff */
[----:B------:R-:W-:Y:S01]  /*7c90*/  IMAD.U32 R74, R99, 0x10000, RZ ;  /* 0x00010000634a7824 */ /* 0x000fe200078e00ff */
[----:B------:R-:W-:Y:S01]  /*7ca0*/  I2IP.S8.S32.SAT R113, R53, R52, R113 ;  /* 0x0000003435717239 */ /* 0x000fe20000001471 */
[C---:B------:R-:W-:Y:S01]  /*7cb0*/  IMAD R63, R70.reuse, R63, RZ ;  /* 0x0000003f463f7224 */ /* 0x040fe200078e02ff */
[----:B------:R-:W-:Y:S01]  /*7cc0*/  SHF.R.S32.HI R76, RZ, 0x18, R99 ;  /* 0x00000018ff4c7819 */ /* 0x000fe20000011463 */
[----:B------:R-:W-:Y:S01]  /*7cd0*/  IMAD R58, R77, R72, R58 ;  /* 0x000000484d3a7224 */ /* 0x000fe200078e023a */
[----:B------:R-:W-:Y:S01]  /*7ce0*/  SHF.L.U32 R77, R99, 0x8, RZ ;  /* 0x00000008634d7819 */ /* 0x000fe200000006ff */
[C---:B------:R-:W-:Y:S01]  /*7cf0*/  IMAD R60, R70.reuse, R64, RZ ;  /* 0x00000040463c7224 */ /* 0x040fe200078e02ff */
[----:B------:R-:W-:Y:S01]  /*7d00*/  SHF.R.S32.HI R74, RZ, 0x18, R74 ;  /* 0x00000018ff4a7819 */ /* 0x000fe2000001144a */
[C---:B------:R-:W-:Y:S01]  /*7d10*/  IMAD R61, R70.reuse, R65, RZ ;  /* 0x00000041463d7224 */ /* 0x040fe200078e02ff */
[----:B------:R-:W-:Y:S01]  /*7d20*/  SHF.R.S32.HI R77, RZ, 0x18, R77 ;  /* 0x00000018ff4d7819 */ /* 0x000fe2000001144d */
[-C--:B------:R-:W-:Y:S02]  /*7d30*/  IMAD R63, R73, R72.reuse, R63 ;  /* 0x00000048493f7224 */ /* 0x080fe400078e023f */
[----:B------:R-:W-:Y:S02]  /*7d40*/  IMAD R60, R75, R72, R60 ;  /* 0x000000484b3c7224 */ /* 0x000fe400078e023c */
[----:B------:R-:W-:Y:S01]  /*7d50*/  IMAD R62, R70, R66, RZ ;  /* 0x00000042463e7224 */ /* 0x000fe200078e02ff */
[----:B------:R-:W-:Y:S01]  /*7d60*/  I2IP.S8.S32.SAT R114, R63, R58, RZ ;  /* 0x0000003a3f727239 */ /* 0x000fe200000014ff */
[----:B------:R-:W-:Y:S02]  /*7d70*/  IMAD R61, R74, R72, R61 ;  /* 0x000000484a3d7224 */ /* 0x000fe400078e023d */
[----:B------:R-:W-:Y:S01]  /*7d80*/  IMAD R67, R70, R67, RZ ;  /* 0x0000004346437224 */ /* 0x000fe200078e02ff */
[----:B------:R-:W-:Y:S01]  /*7d90*/  I2IP.S8.S32.SAT R114, R57, R56, R114 ;  /* 0x0000003839727239 */ /* 0x000fe20000001472 */
[-C--:B------:R-:W-:Y:S02]  /*7da0*/  IMAD R62, R77, R72.reuse, R62 ;  /* 0x000000484d3e7224 */ /* 0x080fe400078e023e */
[----:B------:R-:W-:Y:S05]  /*7db0*/  IMAD R67, R76, R72, R67 ;  /* 0x000000484c437224 */ /* 0x000fea00078e0243 */
[----:B------:R-:W-:Y:S04]  /*7dc0*/  I2IP.S8.S32.SAT R115, R67, R62, RZ ;  /* 0x0000003e43737239 */ /* 0x000fe800000014ff */
[----:B------:R-:W-:Y:S05]  /*7dd0*/  I2IP.S8.S32.SAT R115, R61, R60, R115 ;  /* 0x0000003c3d737239 */ /* 0x000fea0000001473 */
[----:B------:R1:W-:Y:S01]  /*7de0*/  STS.128 [R157+0x8200], R112 ;  /* 0x008200709d007388 */ /* 0x0003e20000000c00 */
[----:B------:R-:W-:Y:S01]  /*7df0*/  @!PT LDS RZ, [RZ] ;  /* 0x00000000fffff984 */ /* 0x000fe20000000800 */
[----:B------:R-:W-:Y:S01]  /*7e00*/  @!PT LDS RZ, [RZ] ;  /* 0x00000000fffff984 */ /* 0x000fe20000000800 */
[----:B------:R-:W-:Y:S01]  /*7e10*/  @!PT LDS RZ, [RZ] ;  /* 0x00000000fffff984 */ /* 0x000fe20000000800 */
[----:B------:R-:W-:Y:S01]  /*7e20*/  @!PT LDS RZ, [RZ] ;  /* 0x00000000fffff984 */ /* 0x000fe20000000800 */
[----:B------:R2:W-:Y:S07]  /*7e30*/  MEMBAR.ALL.CTA ;  /* 0x0000000000007992 */ /* 0x0005ee0000008000 */
[----:B--2---:R-:W2:Y:S02]  /*7e40*/  FENCE.VIEW.ASYNC.S ;  /* 0x00000000000073c6 */ /* 0x004ea40000000000 */
[----:B--2---:R-:W-:Y:S06]  /*7e50*/  BAR.SYNC.DEFER_BLOCKING 0x1, 0x80 ;  /* 0x0042000000007b1d */ /* 0x004fec0000010000 */
[----:B------:R-:W-:Y:S05]  /*7e60*/  @P0 BRA `(.L_x_123) ;  /* 0x0000000000280947 */ /* 0x000fea0003800000 */
[----:B------:R-:W-:Y:S01]  /*7e70*/  UIADD3 UR4, UPT, UPT, UR44, 0x8200, URZ ;  /* 0x000082002c047890 */ /* 0x000fe2000fffe0ff */
[----:B------:R-:W-:Y:S05]  /*7e80*/  UMOV UR51, UR36 ;  /* 0x0000002400337c82 */ /* 0x000fea0008000000 */
[----:B------:R-:W-:Y:S01]  /*7e90*/  MOV R154, UR4 ;  /* 0x00000004009a7c02 */ /* 0x000fe20008000f00 */
[----:B------:R-:W-:Y:S03]  /*7ea0*/  UIADD3 UR4, UP0, UPT, UR62, 0x680, URZ ;  /* 0x000006803e047890 */ /* 0x000fe6000ff1e0ff */
[----:B------:R-:W-:Y:S01]  /*7eb0*/  R2UR UR48, R154 ;  /* 0x000000009a3072ca */ /* 0x000fe200000e0000 */
[----:B------:R-:W-:Y:S11]  /*7ec0*/  UIADD3.X UR5, UPT, UPT, URZ, UR63, URZ, UP0, !UPT ;  /* 0x0000003fff057290 */ /* 0x000ff600087fe4ff */
[----:B------:R-:W-:Y:S01]  /*7ed0*/  @!UPT UIADD3 URZ, UPT, UPT, URZ, URZ, URZ ;  /* 0x000000fffffff290 */ /* 0x000fe2000fffe0ff */
[----:B------:R2:W-:Y:S01]  /*7ee0*/  UTMASTG.3D [UR48], [UR4] ;  /* 0x00000030040073b5 */ /* 0x0005e20008010000 */
[----:B------:R0:W-:Y:S01]  /*7ef0*/  UTMACMDFLUSH ;  /* 0x00000000000079b7 */ /* 0x0001e20000000000 */
[----:B--2---:R-:W-:Y:S04]  /*7f00*/  DEPBAR.LE SB0, 0x1 ;  /* 0x000080400000791a */ /* 0x004fe80000000000 */
.L_x_123:
[----:B------:R-:W-:Y:S05]  /*7f10*/  BSYNC.RECONVERGENT B0 ;  /* 0x0000000000007941 */ /* 0x000fea0003800200 */
.L_x_122:
[----:B------:R-:W-:Y:S06]  /*7f20*/  BAR.SYNC.DEFER_BLOCKING 0x1, 0x80 ;  /* 0x0042000000007b1d */ /* 0x000fec0000010000 */
[----:B------:R-:W2:Y:S01]  /*7f30*/  @P6 SYNCS.PHASECHK.TRANS64.TRYWAIT P0, [R107+URZ+0xb0], R116 ;  /* 0x0000b0746b0065a7 */ /* 0x000ea200080011ff */
[----:B------:R-:W-:Y:S01]  /*7f40*/  BSSY B1, `(.L_x_124) ;  /* 0x0000023000017945 */ /* 0x000fe20003800000 */
[----:B--2---:R-:W-:Y:S03]  /*7f50*/  @P6 SEL R78, RZ, 0x1, !P0 ;  /* 0x00000001ff4e6807 */ /* 0x004fe60004000000 */
[----:B------:R-:W-:Y:S05]  /*7f60*/  @!P6 BRA `(.L_x_125) ;  /* 0x000000000080e947 */ /* 0x000fea0003800000 */
[----:B------:R-:W-:Y:S01]  /*7f70*/  ISETP.NE.AND P1, PT, R79, RZ, PT ;  /* 0x000000ff4f00720c */ /* 0x000fe20003f25270 */
[----:B------:R-:W-:Y:S01]  /*7f80*/  BSSY B0, `(.L_x_126) ;  /* 0x000000a000007945 */ /* 0x000fe20003800000 */
[----:B------:R-:W-:Y:S11]  /*7f90*/  ISETP.NE.AND P0, PT, R78, RZ, PT ;  /* 0x000000ff4e00720c */ /* 0x000ff60003f05270 */
[----:B------:R-:W-:Y:S04]  /*7fa0*/  @P1 IMAD R5, R148, 0x2000, R105 ;  /* 0x0000200094051824 */ /* 0x000fe800078e0269 */
[--C-:B------:R-:W-:Y:S01]  /*7fb0*/  @P1 IMAD.IADD R4, R153, 0x1, R5.reuse ;  /* 0x0000000199041824 */ /* 0x100fe200078e0205 */
[----:B------:R-:W-:Y:S01]  /*7fc0*/  @P1 IADD3 R3, PT, PT, R152, R5, RZ ;  /* 0x0000000598031210 */ /* 0x000fe20007ffe0ff */
[----:B------:R-:W-:Y:S01]  /*7fd0*/  @P1 IMAD.IADD R2, R104, 0x1, R5 ;  /* 0x0000000168021824 */ /* 0x000fe200078e0205 */
[----:B------:R-:W-:Y:S06]  /*7fe0*/  @P0 BRA `(.L_x_127) ;  /* 0x00000000000c0947 */ /* 0x000fec0003800000 */
[----:B------:R-:W-:Y:S04]  /*7ff0*/  SHF.L.U32 R0, R147, 0x1f, RZ ;  /* 0x0000001f93007819 */ /* 0x000fe800000006ff */
[----:B------:R-:W2:Y:S02]  /*8000*/  SYNCS.PHASECHK.TRANS64.TRYWAIT P0, [R107+URZ+0xb0], R0 ;  /* 0x0000b0006b0075a7 */ /* 0x000ea400080011ff */
[----:B--2---:R-:W-:Y:S05]  /*8010*/  @!P0 BRA `(.L_x_128) ;  /* 0x0000005000008947 */ /* 0x004fea0003800000 */
.L_x_127:
[----:B------:R-:W-:Y:S05]  /*8020*/  BSYNC B0 ;  /* 0x0000000000007941 */ /* 0x000fea0003800000 */
.L_x_126:
[----:B------:R-:W-:Y:S01]  /*8030*/  ISETP.NE.AND P0, PT, R79, RZ, PT ;  /* 0x000000ff4f00720c */ /* 0x000fe20003f05270 */
[----:B--2---:R-:W-:Y:S02]  /*8040*/  VIADD R107, R107, 0xd0 ;  /* 0x000000d06b6b7836 */ /* 0x004fe40000000000 */
[----:B------:R-:W-:Y:S02]  /*8050*/  IMAD.U32 R0, RZ, RZ, UR45 ;  /* 0x0000002dff007e24 */ /* 0x000fe4000f8e00ff */
[----:B------:R-:W-:Y:S03]  /*8060*/  VIADD R148, R148, 0x1 ;  /* 0x0000000194947836 */ /* 0x000fe60000000000 */
[----:B------:R-:W-:Y:S05]  /*8070*/  PRMT R0, R0, 0x654, R107 ;  /* 0x0000065400007816 */ /* 0x000fea000000006b */
[----:B------:R2:W3:Y:S04]  /*8080*/  @P0 LDS.128 R80, [R5+0x200] ;  /* 0x0002000005500984 */ /* 0x0004e80000000c00 */
[----:B------:R2:W4:Y:S04]  /*8090*/  @P0 LDS.128 R84, [R4+0x200] ;  /* 0x0002000004540984 */ /* 0x0005280000000c00 */
        /* <DEDUP_REMOVED lines=12> */
[----:B--234-:R-:W-:Y:S02]  /*8160*/  LOP3.LUT R147, R147, R0, RZ, 0x3c, !PT ;  /* 0x0000000093937212 */ /* 0x01cfe400078e3cff */
.L_x_125:
[----:B------:R-:W-:Y:S05]  /*8170*/  BSYNC B1 ;  /* 0x0000000000017941 */ /* 0x000fea0003800000 */
.L_x_124:
[----:B------:R-:W-:Y:S05]  /*8180*/  VIADD R0, R71, 0x40 ;  /* 0x0000004047007836 */ /* 0x000fea0000000000 */
[----:B------:R-:W-:Y:S04]  /*8190*/  SHF.R.U32.HI R0, RZ, 0x15, R0 ;  /* 0x00000015ff007819 */ /* 0x000fe80000011600 */
[----:B------:R-:W-:Y:S11]  /*81a0*/  LOP3.LUT P0, RZ, R0, 0x3, R141, 0x48, !PT ;  /* 0x0000000300ff7812 */ /* 0x000ff6000780488d */
[----:B------:R-:W-:Y:S02]  /*81b0*/  @!UPT UIADD3 URZ, UPT, UPT, URZ, URZ, URZ ;  /* 0x000000fffffff290 */ /* 0x000fe4000fffe0ff */
        /* <DEDUP_REMOVED lines=8> */
[----:B------:R-:W5:Y:S01]  /*8240*/  LDCU.64 UR4, c[0x4][0x18] ;  /* 0x01000300ff0477ac */ /* 0x000f620008000a00 */
[----:B--2---:R-:W-:Y:S01]  /*8250*/  MOV R5, UR9 ;  /* 0x0000000900057c02 */ /* 0x004fe20008000f00 */
[----:B------:R-:W-:Y:S01]  /*8260*/  IMAD.U32 R4, RZ, RZ, UR8 ;  /* 0x00000008ff047e24 */ /* 0x000fe2000f8e00ff */
[----:B---3--:R-:W-:Y:S01]  /*8270*/  MOV R7, UR7 ;  /* 0x0000000700077c02 */ /* 0x008fe20008000f00 */
[----:B------:R-:W-:Y:S01]  /*8280*/  IMAD.U32 R6, RZ, RZ, UR6 ;  /* 0x00000006ff067e24 */ /* 0x000fe2000f8e00ff */
[----:B-----5:R-:W-:Y:S01]  /*8290*/  MOV R11, UR5 ;  /* 0x00000005000b7c02 */ /* 0x020fe20008000f00 */
[----:B------:R-:W-:Y:S02]  /*82a0*/  IMAD.U32 R10, RZ, RZ, UR4 ;  /* 0x00000004ff0a7e24 */ /* 0x000fe4000f8e00ff */
[----:B------:R-:W-:Y:S07]  /*82b0*/  LEPC R20, `(.L_x_129) ;  /* 0x000000001014794e */ /* 0x000fee0000000000 */
[----:B-1--4-:R-:W-:Y:S05]  /*82c0*/  CALL.ABS.NOINC R2 ;  /* 0x0000000002007343 */ /* 0x012fea0003c00000 */
.L_x_129:
[----:B------:R-:W-:Y:S05]  /*82d0*/  WARPSYNC.ALL ;  /* 0x0000000000007948 */ /* 0x000fea0003800000 */
[----:B------:R-:W-:Y:S01]  /*82e0*/  R2UR UR4, R71 ;  /* 0x00000000470472ca */ /* 0x000fe200000e0000 */
[----:B------:R-:W-:Y:S01]  /*82f0*/  BSSY.RECONVERGENT B0, `(.L_x_130) ;  /* 0x000011c000007945 */ /* 0x000fe20003800200 */
[C---:B------:R-:W-:Y:S02]  /*8300*/  PRMT R73, R80.reuse, 0x8880, RZ ;  /* 0x0000888050497816 */ /* 0x040fe400000000ff */
[C---:B------:R-:W-:Y:S02]  /*8310*/  SHF.L.U32 R75, R80.reuse, 0x10, RZ ;  /* 0x00000010504b7819 */ /* 0x040fe400000006ff */
[----:B------:R-:W-:Y:S02]  /*8320*/  SHF.L.U32 R77, R81, 0x8, RZ ;  /* 0x00000008514d7819 */ /* 0x000fe400000006ff */
[----:B------:R-:W-:Y:S02]  /*8330*/  SHF.R.S32.HI R75, RZ, 0x18, R75 ;  /* 0x00000018ff4b7819 */ /* 0x000fe4000001144b */
[----:B------:R-:W-:Y:S02]  /*8340*/  SHF.R.S32.HI R77, RZ, 0x18, R77 ;  /* 0x00000018ff4d7819 */ /* 0x000fe4000001144d */
[----:B------:R-:W-:Y:S01]  /*8350*/  SHF.R.S32.HI R76, RZ, 0x18, R81 ;  /* 0x00000018ff4c7819 */ /* 0x000fe20000011451 */
[----:B------:R-:W2:Y:S01]  /*8360*/  LDTM.x64 R4, tmem[UR4+0x40] ;  /* 0x00004004000479ee */ /* 0x000ea20008340000 */
[----:B------:R-:W-:Y:S02]  /*8370*/  SHF.L.U32 R74, R80, 0x8, RZ ;  /* 0x00000008504a7819 */ /* 0x000fe400000006ff */
[----:B------:R-:W-:Y:S02]  /*8380*/  ISETP.NE.AND P0, PT, R155, RZ, PT ;  /* 0x000000ff9b00720c */ /* 0x000fe40003f05270 */
[----:B------:R-:W-:Y:S02]  /*8390*/  SHF.R.S32.HI R74, RZ, 0x18, R74 ;  /* 0x00000018ff4a7819 */ /* 0x000fe4000001144a */
[----:B------:R-:W-:Y:S01]  /*83a0*/  ISETP.NE.AND P6, PT, R106, RZ, PT ;  /* 0x000000ff6a00720c */ /* 0x000fe20003fc5270 */
[C---:B--2---:R-:W-:Y:S02]  /*83b0*/  IMAD R0, R70.reuse, R4, RZ ;  /* 0x0000000446007224 */ /* 0x044fe400078e02ff */
[C---:B------:R-:W-:Y:S02]  /*83c0*/  IMAD R2, R70.reuse, R5, RZ ;  /* 0x0000000546027224 */ /* 0x040fe400078e02ff */
[----:B------:R-:W-:Y:S02]  /*83d0*/  IMAD R3, R70, R6, RZ ;  /* 0x0000000646037224 */ /* 0x000fe400078e02ff */
        /* <DEDUP_REMOVED lines=10> */
[----:B------:R-:W-:Y:S01]  /*8480*/  IMAD R7, R73, R72, R7 ;  /* 0x0000004849077224 */ /* 0x000fe200078e0207 */
[----:B------:R-:W-:Y:S01]  /*8490*/  PRMT R73, R82, 0x8880, RZ ;  /* 0x0000888052497816 */ /* 0x000fe200000000ff */
[----:B------:R-:W-:Y:S02]  /*84a0*/  IMAD R6, R70, R10, RZ ;  /* 0x0000000a46067224 */ /* 0x000fe400078e02ff */
[-C--:B------:R-:W-:Y:S01]  /*84b0*/  IMAD R4, R75, R72.reuse, R4 ;  /* 0x000000484b047224 */ /* 0x080fe200078e0204 */
[----:B------:R-:W-:Y:S01]  /*84c0*/  SHF.L.U32 R75, R82, 0x8, RZ ;  /* 0x00000008524b7819 */ /* 0x000fe200000006ff */
[-C--:B------:R-:W-:Y:S01]  /*84d0*/  IMAD R5, R74, R72.reuse, R5 ;  /* 0x000000484a057224 */ /* 0x080fe200078e0205 */
[----:B------:R-:W-:Y:S01]  /*84e0*/  SHF.L.U32 R74, R82, 0x10, RZ ;  /* 0x00000010524a7819 */ /* 0x000fe200000006ff */
[----:B------:R-:W-:Y:S01]  /*84f0*/  IMAD R6, R77, R72, R6 ;  /* 0x000000484d067224 */ /* 0x000fe200078e0206 */
[----:B------:R-:W-:Y:S01]  /*8500*/  I2IP.S8.S32.SAT R77, R7, R3, RZ ;  /* 0x00000003074d7239 */ /* 0x000fe200000014ff */
[C---:B------:R-:W-:Y:S01]  /*8510*/  IMAD R11, R70.reuse, R11, RZ ;  /* 0x0000000b460b7224 */ /* 0x040fe200078e02ff */
[----:B------:R-:W-:Y:S01]  /*8520*/  MOV R3, R73 ;  /* 0x0000004900037202 */ /* 0x000fe20000000f00 */
[----:B------:R-:W-:Y:S01]  /*8530*/  IMAD R8, R70, R12, RZ ;  /* 0x0000000c46087224 */ /* 0x000fe200078e02ff */
[----:B-1----:R-:W-:Y:S01]  /*8540*/  I2IP.S8.S32.SAT R88, R2, R0, R77 ;  /* 0x0000000002587239 */ /* 0x002fe2000000144d */
[----:B------:R-:W-:Y:S01]  /*8550*/  IMAD R9, R70, R13, RZ ;  /* 0x0000000d46097224 */ /* 0x000fe200078e02ff */
[----:B------:R-:W-:Y:S01]  /*8560*/  SHF.R.S32.HI R73, RZ, 0x18, R74 ;  /* 0x00000018ff497819 */ /* 0x000fe2000001144a */
[----:B------:R-:W-:Y:S01]  /*8570*/  IMAD R11, R76, R72, R11 ;  /* 0x000000484c0b7224 */ /* 0x000fe200078e020b */
[----:B------:R-:W-:Y:S01]  /*8580*/  SHF.R.S32.HI R75, RZ, 0x18, R75 ;  /* 0x00000018ff4b7819 */ /* 0x000fe2000001144b */
[C---:B------:R-:W-:Y:S01]  /*8590*/  IMAD R10, R70.reuse, R14, RZ ;  /* 0x0000000e460a7224 */ /* 0x040fe200078e02ff */
[----:B------:R-:W-:Y:S01]  /*85a0*/  SHF.L.U32 R2, R83, 0x10, RZ ;  /* 0x0000001053027819 */ /* 0x000fe200000006ff */
[----:B------:R-:W-:Y:S01]  /*85b0*/  IMAD R8, R3, R72, R8 ;  /* 0x0000004803087224 */ /* 0x000fe200078e0208 */
[----:B------:R-:W-:Y:S01]  /*85c0*/  I2IP.S8.S32.SAT R89, R11, R6, RZ ;  /* 0x000000060b597239 */ /* 0x000fe200000014ff */
[C---:B------:R-:W-:Y:S01]  /*85d0*/  IMAD R15, R70.reuse, R15, RZ ;  /* 0x0000000f460f7224 */ /* 0x040fe200078e02ff */
[----:B------:R-:W-:Y:S01]  /*85e0*/  PRMT R3, R83, 0x8880, RZ ;  /* 0x0000888053037816 */ /* 0x000fe200000000ff */
[----:B------:R-:W-:Y:S01]  /*85f0*/  IMAD R9, R73, R72, R9 ;  /* 0x0000004849097224 */ /* 0x000fe200078e0209 */
[----:B------:R-:W-:Y:S01]  /*8600*/  I2IP.S8.S32.SAT R89, R5, R4, R89 ;  /* 0x0000000405597239 */ /* 0x000fe20000001459 */
[C---:B------:R-:W-:Y:S01]  /*8610*/  IMAD R12, R70.reuse, R16, RZ ;  /* 0x00000010460c7224 */ /* 0x040fe200078e02ff */
[----:B------:R-:W-:Y:S01]  /*8620*/  SHF.R.S32.HI R2, RZ, 0x18, R2 ;  /* 0x00000018ff027819 */ /* 0x000fe20000011402 */
[----:B------:R-:W-:Y:S01]  /*8630*/  IMAD R10, R75, R72, R10 ;  /* 0x000000484b0a7224 */ /* 0x000fe200078e020a */
[----:B------:R-:W-:Y:S01]  /*8640*/  SHF.R.S32.HI R0, RZ, 0x18, R82 ;  /* 0x00000018ff007819 */ /* 0x000fe20000011452 */
[C---:B------:R-:W-:Y:S01]  /*8650*/  IMAD R13, R70.reuse, R17, RZ ;  /* 0x00000011460d7224 */ /* 0x040fe200078e02ff */
[----:B------:R-:W-:Y:S01]  /*8660*/  SHF.R.S32.HI R74, RZ, 0x18, R83 ;  /* 0x00000018ff4a7819 */ /* 0x000fe20000011453 */
[----:B------:R-:W-:Y:S01]  /*8670*/  IMAD R14, R70, R18, RZ ;  /* 0x00000012460e7224 */ /* 0x000fe200078e02ff */
[----:B------:R-:W-:Y:S01]  /*8680*/  SHF.L.U32 R73, R83, 0x8, RZ ;  /* 0x0000000853497819 */ /* 0x000fe200000006ff */
[-C--:B------:R-:W-:Y:S01]  /*8690*/  IMAD R15, R0, R72.reuse, R15 ;  /* 0x00000048000f7224 */ /* 0x080fe200078e020f */
[C---:B------:R-:W-:Y:S01]  /*86a0*/  SHF.L.U32 R0, R84.reuse, 0x10, RZ ;  /* 0x0000001054007819 */ /* 0x040fe200000006ff */
[-C--:B------:R-:W-:Y:S01]  /*86b0*/  IMAD R12, R3, R72.reuse, R12 ;  /* 0x00000048030c7224 */ /* 0x080fe200078e020c */
[----:B------:R-:W-:Y:S01]  /*86c0*/  PRMT R3, R84, 0x8880, RZ ;  /* 0x0000888054037816 */ /* 0x000fe200000000ff */
[----:B------:R-:W-:Y:S01]  /*86d0*/  IMAD R13, R2, R72, R13 ;  /* 0x00000048020d7224 */ /* 0x000fe200078e020d */
[----:B------:R-:W-:Y:S01]  /*86e0*/  SHF.R.S32.HI R73, RZ, 0x18, R73 ;  /* 0x00000018ff497819 */ /* 0x000fe20000011449 */
[----:B------:R-:W-:Y:S01]  /*86f0*/  IMAD R19, R70, R19, RZ ;  /* 0x0000001346137224 */ /* 0x000fe200078e02ff */
[----:B------:R-:W-:Y:S01]  /*8700*/  I2IP.S8.S32.SAT R90, R15, R10, RZ ;  /* 0x0000000a0f5a7239 */ /* 0x000fe200000014ff */
[----:B------:R-:W-:Y:S01]  /*8710*/  IMAD.SHL.U32 R2, R84, 0x100, RZ ;  /* 0x0000010054027824 */ /* 0x000fe200078e00ff */
[----:B------:R-:W-:Y:S01]  /*8720*/  SHF.R.S32.HI R0, RZ, 0x18, R0 ;  /* 0x00000018ff007819 */ /* 0x000fe20000011400 */
[C---:B------:R-:W-:Y:S01]  /*8730*/  IMAD R16, R70.reuse, R20, RZ ;  /* 0x0000001446107224 */ /* 0x040fe200078e02ff */
[----:B------:R-:W-:Y:S01]  /*8740*/  I2IP.S8.S32.SAT R90, R9, R8, R90 ;  /* 0x00000008095a7239 */ /* 0x000fe2000000145a */
[-C--:B------:R-:W-:Y:S01]  /*8750*/  IMAD R14, R73, R72.reuse, R14 ;  /* 0x00000048490e7224 */ /* 0x080fe200078e020e */
[----:B------:R-:W-:Y:S01]  /*8760*/  SHF.R.S32.HI R73, RZ, 0x18, R2 ;  /* 0x00000018ff497819 */ /* 0x000fe20000011402 */
[----:B------:R-:W-:Y:S01]  /*8770*/  IMAD R17, R70, R21, RZ ;  /* 0x0000001546117224 */ /* 0x000fe200078e02ff */
[----:B------:R-:W-:Y:S01]  /*8780*/  SHF.L.U32 R2, R85, 0x8, RZ ;  /* 0x0000000855027819 */ /* 0x000fe200000006ff */
[----:B------:R-:W-:Y:S01]  /*8790*/  IMAD R19, R74, R72, R19 ;  /* 0x000000484a137224 */ /* 0x000fe200078e0213 */
[----:B------:R-:W-:Y:S01]  /*87a0*/  SHF.R.S32.HI R74, RZ, 0x18, R94 ;  /* 0x00000018ff4a7819 */ /* 0x000fe2000001145e */
[----:B------:R-:W-:Y:S01]  /*87b0*/  IMAD R18, R70, R22, RZ ;  /* 0x0000001646127224 */ /* 0x000fe200078e02ff */
[----:B------:R-:W-:Y:S01]  /*87c0*/  SHF.L.U32 R75, R98, 0x8, RZ ;  /* 0x00000008624b7819 */ /* 0x000fe200000006ff */
[----:B------:R-:W-:Y:S01]  /*87d0*/  IMAD R16, R3, R72, R16 ;  /* 0x0000004803107224 */ /* 0x000fe200078e0210 */
[----:B------:R-:W-:Y:S01]  /*87e0*/  I2IP.S8.S32.SAT R91, R19, R14, RZ ;  /* 0x0000000e135b7239 */ /* 0x000fe200000014ff */
[----:B------:R-:W-:Y:S01]  /*87f0*/  IMAD R17, R0, R72, R17 ;  /* 0x0000004800117224 */ /* 0x000fe200078e0211 */
[----:B------:R-:W-:Y:S01]  /*8800*/  SHF.R.S32.HI R0, RZ, 0x18, R84 ;  /* 0x00000018ff007819 */ /* 0x000fe20000011454 */
[C---:B------:R-:W-:Y:S01]  /*8810*/  IMAD R23, R70.reuse, R23, RZ ;  /* 0x0000001746177224 */ /* 0x040fe200078e02ff */
[----:B------:R-:W-:Y:S01]  /*8820*/  I2IP.S8.S32.SAT R91, R13, R12, R91 ;  /* 0x0000000c0d5b7239 */ /* 0x000fe2000000145b */
[----:B------:R-:W-:Y:S01]  /*8830*/  IMAD R18, R73, R72, R18 ;  /* 0x0000004849127224 */ /* 0x000fe200078e0212 */
[C---:B------:R-:W-:Y:S01]  /*8840*/  SHF.L.U32 R73, R85.reuse, 0x10, RZ ;  /* 0x0000001055497819 */ /* 0x040fe200000006ff */
[----:B------:R-:W-:Y:S01]  /*8850*/  IMAD R20, R70, R24, RZ ;  /* 0x0000001846147224 */ /* 0x000fe200078e02ff */
[----:B------:R-:W-:Y:S01]  /*8860*/  PRMT R3, R85, 0x8880, RZ ;  /* 0x0000888055037816 */ /* 0x000fe200000000ff */
[----:B------:R-:W-:Y:S01]  /*8870*/  IMAD R23, R0, R72, R23 ;  /* 0x0000004800177224 */ /* 0x000fe200078e0217 */
[----:B------:R-:W-:Y:S01]  /*8880*/  SHF.R.S32.HI R0, RZ, 0x18, R73 ;  /* 0x00000018ff007819 */ /* 0x000fe20000011449 */
[C---:B------:R-:W-:Y:S01]  /*8890*/  IMAD R21, R70.reuse, R25, RZ ;  /* 0x0000001946157224 */ /* 0x040fe200078e02ff */
[----:B------:R-:W-:Y:S01]  /*88a0*/  SHF.R.S32.HI R73, RZ, 0x18, R2 ;  /* 0x00000018ff497819 */ /* 0x000fe20000011402 */
[C---:B------:R-:W-:Y:S01]  /*88b0*/  IMAD R22, R70.reuse, R26, RZ ;  /* 0x0000001a46167224 */ /* 0x040fe200078e02ff */
[----:B------:R1:W-:Y:S01]  /*88c0*/  STS.128 [R135+UR44+0xa200], R88 ;  /* 0x00a2005887007988 */ /* 0x0003e20008000c2c */
[----:B------:R-:W-:Y:S01]  /*88d0*/  IMAD R20, R3, R72, R20 ;  /* 0x0000004803147224 */ /* 0x000fe200078e0214 */
[----:B------:R-:W-:Y:S01]  /*88e0*/  SHF.R.S32.HI R2, RZ, 0x18, R85 ;  /* 0x00000018ff027819 */ /* 0x000fe20000011455 */
[----:B------:R-:W-:Y:S01]  /*88f0*/  IMAD R27, R70, R27, RZ ;  /* 0x0000001b461b7224 */ /* 0x000fe200078e02ff */
[----:B------:R-:W-:Y:S01]  /*8900*/  I2IP.S8.S32.SAT R100, R23, R18, RZ ;  /* 0x0000001217647239 */ /* 0x000fe200000014ff */
[-C--:B------:R-:W-:Y:S01]  /*8910*/  IMAD R21, R0, R72.reuse, R21 ;  /* 0x0000004800157224 */ /* 0x080fe200078e0215 */
[C---:B------:R-:W-:Y:S01]  /*8920*/  PRMT R3, R86.reuse, 0x8880, RZ ;  /* 0x0000888056037816 */ /* 0x040fe200000000ff */
[-C--:B------:R-:W-:Y:S01]  /*8930*/  IMAD R22, R73, R72.reuse, R22 ;  /* 0x0000004849167224 */ /* 0x080fe200078e0216 */
[----:B------:R-:W-:Y:S01]  /*8940*/  SHF.L.U32 R0, R86, 0x10, RZ ;  /* 0x0000001056007819 */ /* 0x000fe200000006ff */
[----:B------:R-:W-:Y:S01]  /*8950*/  IMAD R27, R2, R72, R27 ;  /* 0x00000048021b7224 */ /* 0x000fe200078e021b */
[----:B------:R-:W-:Y:S01]  /*8960*/  SHF.L.U32 R2, R86, 0x8, RZ ;  /* 0x0000000856027819 */ /* 0x000fe200000006ff */
[C---:B------:R-:W-:Y:S01]  /*8970*/  IMAD R24, R70.reuse, R28, RZ ;  /* 0x0000001c46187224 */ /* 0x040fe200078e02ff */
[----:B------:R-:W-:Y:S01]  /*8980*/  SHF.R.S32.HI R0, RZ, 0x18, R0 ;  /* 0x00000018ff007819 */ /* 0x000fe20000011400 */
[C---:B------:R-:W-:Y:S01]  /*8990*/  IMAD R25, R70.reuse, R29, RZ ;  /* 0x0000001d46197224 */ /* 0x040fe200078e02ff */
        /* <DEDUP_REMOVED lines=10> */
[C---:B------:R-:W-:Y:S01]  /*8a40*/  SHF.L.U32 R0, R87.reuse, 0x10, RZ ;  /* 0x0000001057007819 */ /* 0x040fe200000006ff */
        /* <DEDUP_REMOVED lines=13> */
[C---:B------:R-:W-:Y:S01]  /*8b20*/  PRMT R3, R92.reuse, 0x8880, RZ ;  /* 0x000088805c037816 */ /* 0x040fe200000000ff */
[----:B------:R-:W-:Y:S01]  /*8b30*/  IMAD R30, R73, R72, R30 ;  /* 0x00000048491e7224 */ /* 0x000fe200078e021e */
[----:B------:R-:W-:Y:S01]  /*8b40*/  I2IP.S8.S32.SAT R102, R25, R24, R102 ;  /* 0x0000001819667239 */ /* 0x000fe20000001466 */
[----:B------:R-:W-:Y:S01]  /*8b50*/  IMAD.U32 R0, R92, 0x10000, RZ ;  /* 0x000100005c007824 */ /* 0x000fe200078e00ff */
[----:B------:R-:W-:Y:S01]  /*8b60*/  SHF.R.S32.HI R75, RZ, 0x18, R75 ;  /* 0x00000018ff4b7819 */ /* 0x000fe2000001144b */
[----:B------:R-:W-:Y:S01]  /*8b70*/  IMAD R35, R2, R72, R35 ;  /* 0x0000004802237224 */ /* 0x000fe200078e0223 */
[----:B------:R-:W-:Y:S01]  /*8b80*/  SHF.L.U32 R2, R92, 0x8, RZ ;  /* 0x000000085c027819 */ /* 0x000fe200000006ff */
[C---:B------:R-:W-:Y:S01]  /*8b90*/  IMAD R32, R70.reuse, R36, RZ ;  /* 0x0000002446207224 */ /* 0x040fe200078e02ff */
[----:B------:R-:W-:Y:S01]  /*8ba0*/  SHF.R.S32.HI R0, RZ, 0x18, R0 ;  /* 0x00000018ff007819 */ /* 0x000fe20000011400 */
[C---:B------:R-:W-:Y:S01]  /*8bb0*/  IMAD R33, R70.reuse, R37, RZ ;  /* 0x0000002546217224 */ /* 0x040fe200078e02ff */
[----:B------:R-:W-:Y:S01]  /*8bc0*/  SHF.R.S32.HI R73, RZ, 0x18, R2 ;  /* 0x00000018ff497819 */ /* 0x000fe20000011402 */
[----:B------:R-:W-:Y:S01]  /*8bd0*/  IMAD R34, R70, R38, RZ ;  /* 0x0000002646227224 */ /* 0x000fe200078e02ff */
[----:B------:R-:W-:Y:S01]  /*8be0*/  I2IP.S8.S32.SAT R103, R35, R30, RZ ;  /* 0x0000001e23677239 */ /* 0x000fe200000014ff */
[-C--:B------:R-:W-:Y:S01]  /*8bf0*/  IMAD R32, R3, R72.reuse, R32 ;  /* 0x0000004803207224 */ /* 0x080fe200078e0220 */
[----:B------:R-:W-:Y:S01]  /*8c00*/  PRMT R3, R93, 0x8880, RZ ;  /* 0x000088805d037816 */ /* 0x000fe200000000ff */
[----:B------:R-:W-:Y:S01]  /*8c10*/  IMAD R33, R0, R72, R33 ;  /* 0x0000004800217224 */ /* 0x000fe200078e0221 */
[----:B------:R-:W-:Y:S01]  /*8c20*/  SHF.R.S32.HI R0, RZ, 0x18, R92 ;  /* 0x00000018ff007819 */ /* 0x000fe2000001145c */
[C---:B------:R-:W-:Y:S01]  /*8c30*/  IMAD R39, R70.reuse, R39, RZ ;  /* 0x0000002746277224 */ /* 0x040fe200078e02ff */
[----:B------:R-:W-:Y:S01]  /*8c40*/  I2IP.S8.S32.SAT R103, R29, R28, R103 ;  /* 0x0000001c1d677239 */ /* 0x000fe20000001467 */
[----:B------:R-:W-:Y:S01]  /*8c50*/  IMAD R34, R73, R72, R34 ;  /* 0x0000004849227224 */ /* 0x000fe200078e0222 */
[C---:B------:R-:W-:Y:S01]  /*8c60*/  SHF.L.U32 R73, R93.reuse, 0x10, RZ ;  /* 0x000000105d497819 */ /* 0x040fe200000006ff */
[----:B------:R-:W-:Y:S01]  /*8c70*/  IMAD R36, R70, R40, RZ ;  /* 0x0000002846247224 */ /* 0x000fe200078e02ff */
[----:B------:R-:W-:Y:S01]  /*8c80*/  SHF.L.U32 R2, R93, 0x8, RZ ;  /* 0x000000085d027819 */ /* 0x000fe200000006ff */
[----:B------:R-:W-:Y:S01]  /*8c90*/  IMAD R39, R0, R72, R39 ;  /* 0x0000004800277224 */ /* 0x000fe200078e0227 */
        /* <DEDUP_REMOVED lines=8> */
[----:B------:R-:W-:Y:S01]  /*8d20*/  SHF.L.U32 R2, R94, 0x10, RZ ;  /* 0x000000105e027819 */ /* 0x000fe200000006ff */
[----:B------:R-:W-:Y:S01]  /*8d30*/  IMAD R43, R70, R43, RZ ;  /* 0x0000002b462b7224 */ /* 0x000fe200078e02ff */
[----:B------:R-:W-:Y:S01]  /*8d40*/  SHF.R.S32.HI R0, RZ, 0x18, R93 ;  /* 0x00000018ff007819 */ /* 0x000fe2000001145d */
        /* <DEDUP_REMOVED lines=11> */
[----:B------:R-:W-:Y:S01]  /*8e00*/  SHF.L.U32 R0, R95, 0x10, RZ ;  /* 0x000000105f007819 */ /* 0x000fe200000006ff */
[----:B------:R-:W-:Y:S01]  /*8e10*/  IMAD R47, R70, R47, RZ ;  /* 0x0000002f462f7224 */ /* 0x000fe200078e02ff */
[----:B------:R-:W-:Y:S01]  /*8e20*/  I2IP.S8.S32.SAT R109, R43, R38, RZ ;  /* 0x000000262b6d7239 */ /* 0x000fe200000014ff */
[----:B------:R-:W-:Y:S01]  /*8e30*/  IMAD R41, R2, R72, R41 ;  /* 0x0000004802297224 */ /* 0x000fe200078e0229 */
[C---:B------:R-:W-:Y:S01]  /*8e40*/  PRMT R3, R95.reuse, 0x8880, RZ ;  /* 0x000088805f037816 */ /* 0x040fe200000000ff */
[C---:B------:R-:W-:Y:S01]  /*8e50*/  IMAD R44, R70.reuse, R48, RZ ;  /* 0x00000030462c7224 */ /* 0x040fe200078e02ff */
[----:B------:R-:W-:Y:S01]  /*8e60*/  SHF.L.U32 R2, R95, 0x8, RZ ;  /* 0x000000085f027819 */ /* 0x000fe200000006ff */
[----:B------:R-:W-:Y:S01]  /*8e70*/  IMAD R42, R73, R72, R42 ;  /* 0x00000048492a7224 */ /* 0x000fe200078e022a */
[----:B------:R-:W-:Y:S01]  /*8e80*/  SHF.R.S32.HI R0, RZ, 0x18, R0 ;  /* 0x00000018ff007819 */ /* 0x000fe20000011400 */
[----:B------:R-:W-:Y:S01]  /*8e90*/  IMAD R45, R70, R49, RZ ;  /* 0x00000031462d7224 */ /* 0x000fe200078e02ff */
[----:B------:R-:W-:Y:S01]  /*8ea0*/  I2IP.S8.S32.SAT R109, R37, R36, R109 ;  /* 0x00000024256d7239 */ /* 0x000fe2000000146d */
[----:B------:R-:W-:Y:S01]  /*8eb0*/  IMAD R47, R74, R72, R47 ;  /* 0x000000484a2f7224 */ /* 0x000fe200078e022f */
[----:B------:R-:W-:Y:S01]  /*8ec0*/  SHF.R.S32.HI R73, RZ, 0x18, R2 ;  /* 0x00000018ff497819 */ /* 0x000fe20000011402 */
[C---:B------:R-:W-:Y:S01]  /*8ed0*/  IMAD R46, R70.reuse, R50, RZ ;  /* 0x00000032462e7224 */ /* 0x040fe200078e02ff */
[----:B------:R-:W-:Y:S01]  /*8ee0*/  SHF.R.S32.HI R2, RZ, 0x18, R95 ;  /* 0x00000018ff027819 */ /* 0x000fe2000001145f */
[----:B------:R-:W-:Y:S01]  /*8ef0*/  IMAD R44, R3, R72, R44 ;  /* 0x00000048032c7224 */ /* 0x000fe200078e022c */
[----:B------:R-:W-:Y:S01]  /*8f00*/  I2IP.S8.S32.SAT R110, R47, R42, RZ ;  /* 0x0000002a2f6e7239 */ /* 0x000fe200000014ff */
[----:B------:R-:W-:Y:S01]  /*8f10*/  IMAD R51, R70, R51, RZ ;  /* 0x0000003346337224 */ /* 0x000fe200078e02ff */
[----:B------:R-:W-:Y:S01]  /*8f20*/  PRMT R3, R96, 0x8880, RZ ;  /* 0x0000888060037816 */ /* 0x000fe200000000ff */
[----:B------:R-:W-:Y:S01]  /*8f30*/  IMAD R45, R0, R72, R45 ;  /* 0x00000048002d7224 */ /* 0x000fe200078e022d */
[----:B------:R-:W-:Y:S01]  /*8f40*/  I2IP.S8.S32.SAT R110, R41, R40, R110 ;  /* 0x00000028296e7239 */ /* 0x000fe2000000146e */
[----:B------:R-:W-:Y:S01]  /*8f50*/  IMAD R48, R70, R52, RZ ;  /* 0x0000003446307224 */ /* 0x000fe200078e02ff */
[----:B------:R-:W-:Y:S01]  /*8f60*/  SHF.L.U32 R74, R97, 0x10, RZ ;  /* 0x00000010614a7819 */ /* 0x000fe200000006ff */
[-C--:B------:R-:W-:Y:S01]  /*8f70*/  IMAD R46, R73, R72.reuse, R46 ;  /* 0x00000048492e7224 */ /* 0x080fe200078e022e */
[----:B------:R-:W-:Y:S01]  /*8f80*/  PRMT R73, R97, 0x8880, RZ ;  /* 0x0000888061497816 */ /* 0x000fe200000000ff */
[-C--:B------:R-:W-:Y:S01]  /*8f90*/  IMAD R51, R2, R72.reuse, R51 ;  /* 0x0000004802337224 */ /* 0x080fe200078e0233 */
[----:B------:R-:W-:Y:S01]  /*8fa0*/  SHF.R.S32.HI R74, RZ, 0x18, R74 ;  /* 0x00000018ff4a7819 */ /* 0x000fe2000001144a */
[C---:B------:R-:W-:Y:S01]  /*8fb0*/  IMAD.U32 R0, R96.reuse, 0x10000, RZ ;  /* 0x0001000060007824 */ /* 0x040fe200078e00ff */
        /* <DEDUP_REMOVED lines=10> */
[----:B------:R-:W-:Y:S01]  /*9060*/  SHF.R.S32.HI R0, RZ, 0x18, R97 ;  /* 0x00000018ff007819 */ /* 0x000fe20000011461 */
[----:B------:R-:W-:Y:S01]  /*9070*/  IMAD R50, R3, R72, R50 ;  /* 0x0000004803327224 */ /* 0x000fe200078e0232 */
[----:B------:R-:W-:Y:S01]  /*9080*/  SHF.L.U32 R3, R97, 0x8, RZ ;  /* 0x0000000861037819 */ /* 0x000fe200000006ff */
[C---:B------:R-:W-:Y:S01]  /*9090*/  IMAD R52, R70.reuse, R56, RZ ;  /* 0x0000003846347224 */ /* 0x040fe200078e02ff */
[----:B------:R-:W-:Y:S01]  /*90a0*/  I2IP.S8.S32.SAT R111, R45, R44, R111 ;  /* 0x0000002c2d6f7239 */ /* 0x000fe2000000146f */
[----:B------:R-:W-:Y:S01]  /*90b0*/  IMAD R53, R70, R57, RZ ;  /* 0x0000003946357224 */ /* 0x000fe200078e02ff */
[----:B------:R-:W-:Y:S01]  /*90c0*/  SHF.R.S32.HI R3, RZ, 0x18, R3 ;  /* 0x00000018ff037819 */ /* 0x000fe20000011403 */
[----:B------:R-:W-:Y:S01]  /*90d0*/  IMAD R55, R2, R72, R55 ;  /* 0x0000004802377224 */ /* 0x000fe200078e0237 */
[----:B------:R-:W-:Y:S01]  /*90e0*/  SHF.L.U32 R2, R98, 0x10, RZ ;  /* 0x0000001062027819 */ /* 0x000fe200000006ff */
[C---:B------:R-:W-:Y:S01]  /*90f0*/  IMAD R54, R70.reuse, R58, RZ ;  /* 0x0000003a46367224 */ /* 0x040fe200078e02ff */
[----:B------:R1:W-:Y:S01]  /*9100*/  STS.128 [R158+0xa200], R108 ;  /* 0x00a2006c9e007388 */ /* 0x0003e20000000c00 */
[----:B------:R-:W-:Y:S01]  /*9110*/  IMAD R52, R73, R72, R52 ;  /* 0x0000004849347224 */ /* 0x000fe200078e0234 */
[----:B------:R-:W-:Y:S01]  /*9120*/  I2IP.S8.S32.SAT R112, R55, R50, RZ ;  /* 0x0000003237707239 */ /* 0x000fe200000014ff */
[----:B------:R-:W-:Y:S01]  /*9130*/  IMAD R59, R70, R59, RZ ;  /* 0x0000003b463b7224 */ /* 0x000fe200078e02ff */
[----:B------:R-:W-:Y:S01]  /*9140*/  PRMT R73, R98, 0x8880, RZ ;  /* 0x0000888062497816 */ /* 0x000fe200000000ff */
[----:B------:R-:W-:Y:S01]  /*9150*/  IMAD R53, R74, R72, R53 ;  /* 0x000000484a357224 */ /* 0x000fe200078e0235 */
[----:B------:R-:W-:Y:S01]  /*9160*/  I2IP.S8.S32.SAT R112, R49, R48, R112 ;  /* 0x0000003031707239 */ /* 0x000fe20000001470 */
[C---:B------:R-:W-:Y:S01]  /*9170*/  IMAD R56, R70.reuse, R60, RZ ;  /* 0x0000003c46387224 */ /* 0x040fe200078e02ff */
[----:B------:R-:W-:Y:S01]  /*9180*/  SHF.R.S32.HI R2, RZ, 0x18, R2 ;  /* 0x00000018ff027819 */ /* 0x000fe20000011402 */
[-C--:B------:R-:W-:Y:S01]  /*9190*/  IMAD R54, R3, R72.reuse, R54 ;  /* 0x0000004803367224 */ /* 0x080fe200078e0236 */
[----:B------:R-:W-:Y:S01]  /*91a0*/  PRMT R3, R99, 0x8880, RZ ;  /* 0x0000888063037816 */ /* 0x000fe200000000ff */
[----:B------:R-:W-:Y:S01]  /*91b0*/  IMAD R57, R70, R61, RZ ;  /* 0x0000003d46397224 */ /* 0x000fe200078e02ff */
[----:B------:R-:W-:Y:S01]  /*91c0*/  SHF.R.S32.HI R74, RZ, 0x18, R99 ;  /* 0x00000018ff4a7819 */ /* 0x000fe20000011463 */
[-C--:B------:R-:W-:Y:S01]  /*91d0*/  IMAD R59, R0, R72.reuse, R59 ;  /* 0x00000048003b7224 */ /* 0x080fe200078e023b */
[----:B------:R-:W-:Y:S01]  /*91e0*/  SHF.R.S32.HI R0, RZ, 0x18, R98 ;  /* 0x00000018ff007819 */ /* 0x000fe20000011462 */
[----:B------:R-:W-:Y:S01]  /*91f0*/  IMAD R56, R73, R72, R56 ;  /* 0x0000004849387224 */ /* 0x000fe200078e0238 */
[----:B------:R-:W-:Y:S01]  /*9200*/  SHF.L.U32 R73, R99, 0x8, RZ ;  /* 0x0000000863497819 */ /* 0x000fe200000006ff */
[----:B------:R-:W-:Y:S01]  /*9210*/  IMAD R58, R70, R62, RZ ;  /* 0x0000003e463a7224 */ /* 0x000fe200078e02ff */
[----:B------:R-:W-:Y:S01]  /*9220*/  I2IP.S8.S32.SAT R113, R59, R54, RZ ;  /* 0x000000363b717239 */ /* 0x000fe200000014ff */
[----:B------:R-:W-:Y:S01]  /*9230*/  IMAD R57, R2, R72, R57 ;  /* 0x0000004802397224 */ /* 0x000fe200078e0239 */
[----:B------:R-:W-:Y:S01]  /*9240*/  SHF.L.U32 R2, R99, 0x10, RZ ;  /* 0x0000001063027819 */ /* 0x000fe200000006ff */
[C---:B------:R-:W-:Y:S01]  /*9250*/  IMAD R63, R70.reuse, R63, RZ ;  /* 0x0000003f463f7224 */ /* 0x040fe200078e02ff */
[----:B------:R-:W-:Y:S01]  /*9260*/  SHF.R.S32.HI R73, RZ, 0x18, R73 ;  /* 0x00000018ff497819 */ /* 0x000fe20000011449 */
[C---:B------:R-:W-:Y:S01]  /*9270*/  IMAD R60, R70.reuse, R64, RZ ;  /* 0x00000040463c7224 */ /* 0x040fe200078e02ff */
[----:B------:R-:W-:Y:S01]  /*9280*/  SHF.R.S32.HI R2, RZ, 0x18, R2 ;  /* 0x00000018ff027819 */ /* 0x000fe20000011402 */
[----:B------:R-:W-:Y:S01]  /*9290*/  IMAD R58, R75, R72, R58 ;  /* 0x000000484b3a7224 */ /* 0x000fe200078e023a */
[----:B------:R-:W-:Y:S01]  /*92a0*/  I2IP.S8.S32.SAT R113, R53, R52, R113 ;  /* 0x0000003435717239 */ /* 0x000fe20000001471 */
[----:B------:R-:W-:Y:S02]  /*92b0*/  IMAD R61, R70, R65, RZ ;  /* 0x00000041463d7224 */ /* 0x000fe400078e02ff */
[-C--:B------:R-:W-:Y:S02]  /*92c0*/  IMAD R63, R0, R72.reuse, R63 ;  /* 0x00000048003f7224 */ /* 0x080fe400078e023f */
[----:B------:R-:W-:Y:S01]  /*92d0*/  IMAD R60, R3, R72, R60 ;  /* 0x00000048033c7224 */ /* 0x000fe200078e023c */
[----:B------:R-:W-:Y:S01]  /*92e0*/  @P6 SHF.L.U32 R3, R147, 0x1f, RZ ;  /* 0x0000001f93036819 */ /* 0x000fe200000006ff */
        /* <DEDUP_REMOVED lines=8> */
[----:B------:R-:W-:Y:S02]  /*9370*/  I2IP.S8.S32.SAT R115, R61, R60, R0 ;  /* 0x0000003c3d737239 */ /* 0x000fe40000001400 */
[----:B------:R-:W-:Y:S03]  /*9380*/  LEA R0, R148, UR44, 0x3 ;  /* 0x0000002c94007c11 */ /* 0x000fe6000f8e18ff */
        /* <DEDUP_REMOVED lines=9> */
[----:B------:R-:W-:Y:S02]  /*9420*/  UIADD3 UR4, UP0, UPT, UR62, 0x680, URZ ;  /* 0x000006803e047890 */ /* 0x000fe4000ff1e0ff */
[----:B------:R-:W-:Y:S02]  /*9430*/  UIADD3 UR9, UPT, UPT, UR49, 0x40, URZ ;  /* 0x0000004031097890 */ /* 0x000fe4000fffe0ff */
[----:B------:R-:W-:Y:S02]  /*9440*/  UIADD3 UR8, UPT, UPT, UR44, 0xa200, URZ ;  /* 0x0000a2002c087890 */ /* 0x000fe4000fffe0ff */
[----:B------:R-:W-:Y:S01]  /*9450*/  UIADD3.X UR5, UPT, UPT, URZ, UR63, URZ, UP0, !UPT ;  /* 0x0000003fff057290 */ /* 0x000fe200087fe4ff */
[----:B------:R-:W-:Y:S01]  /*9460*/  UMOV UR10, UR50 ;  /* 0x00000032000a7c82 */ /* 0x000fe20008000000 */
[----:B------:R-:W-:Y:S07]  /*9470*/  UMOV UR11, UR36 ;  /* 0x00000024000b7c82 */ /* 0x000fee0008000000 */
[----:B------:R2:W-:Y:S01]  /*9480*/  UTMASTG.3D [UR8], [UR4] ;  /* 0x00000008040073b5 */ /* 0x0005e20008010000 */
[----:B------:R0:W-:Y:S01]  /*9490*/  UTMACMDFLUSH ;  /* 0x00000000000079b7 */ /* 0x0001e20000000000 */
[----:B--2---:R-:W-:Y:S04]  /*94a0*/  DEPBAR.LE SB0, 0x1 ;  /* 0x000080400000791a */ /* 0x004fe80000000000 */
.L_x_131:
[----:B------:R-:W-:Y:S05]  /*94b0*/  BSYNC.RECONVERGENT B0 ;  /* 0x0000000000007941 */ /* 0x000fea0003800200 */
.L_x_130:
        /* <DEDUP_REMOVED lines=16> */
.L_x_135:
[----:B------:R-:W-:Y:S05]  /*95c0*/  BSYNC B0 ;  /* 0x0000000000007941 */ /* 0x000fea0003800000 */
.L_x_134:
        /* <DEDUP_REMOVED lines=20> */
.L_x_133:
[----:B------:R-:W-:Y:S05]  /*9710*/  BSYNC B1 ;  /* 0x0000000000017941 */ /* 0x000fea0003800000 */
.L_x_132:
        /* <DEDUP_REMOVED lines=21> */
.L_x_137:
        /* <DEDUP_REMOVED lines=8> */
[----:B------:R-:W-:Y:S01]  /*98f0*/  ISETP.NE.AND P0, PT, R155, RZ, PT ;  /* 0x000000ff9b00720c */ /* 0x000fe20003f05270 */
[----:B------:R-:W2:Y:S01]  /*9900*/  LDTM.x64 R4, tmem[UR4+0x80] ;  /* 0x00008004000479ee */ /* 0x000ea20008340000 */
[----:B------:R-:W-:Y:S01]  /*9910*/  ISETP.NE.AND P6, PT, R106, RZ, PT ;  /* 0x000000ff6a00720c */ /* 0x000fe20003fc5270 */
[C---:B--2---:R-:W-:Y:S02]  /*9920*/  IMAD R0, R70.reuse, R4, RZ ;  /* 0x0000000446007224 */ /* 0x044fe400078e02ff */
[C---:B------:R-:W-:Y:S02]  /*9930*/  IMAD R3, R70.reuse, R6, RZ ;  /* 0x0000000646037224 */ /* 0x040fe400078e02ff */
[C---:B------:R-:W-:Y:S02]  /*9940*/  IMAD R4, R70.reuse, R8, RZ ;  /* 0x0000000846047224 */ /* 0x040fe400078e02ff */
[C---:B------:R-:W-:Y:S02]  /*9950*/  IMAD R6, R70.reuse, R10, RZ ;  /* 0x0000000a46067224 */ /* 0x040fe400078e02ff */
[C---:B------:R-:W-:Y:S02]  /*9960*/  IMAD R2, R70.reuse, R5, RZ ;  /* 0x0000000546027224 */ /* 0x040fe400078e02ff */
[C---:B------:R-:W-:Y:S02]  /*9970*/  IMAD R8, R70.reuse, R12, RZ ;  /* 0x0000000c46087224 */ /* 0x040fe400078e02ff */
[C---:B------:R-:W-:Y:S02]  /*9980*/  IMAD R10, R70.reuse, R14, RZ ;  /* 0x0000000e460a7224 */ /* 0x040fe400078e02ff */
[C---:B------:R-:W-:Y:S02]  /*9990*/  IMAD R5, R70.reuse, R9, RZ ;  /* 0x0000000946057224 */ /* 0x040fe400078e02ff */
[----:B------:R-:W-:Y:S01]  /*99a0*/  IMAD R0, R73, R72, R0 ;  /* 0x0000004849007224 */ /* 0x000fe200078e0200 */
[----:B------:R-:W-:Y:S01]  /*99b0*/  SHF.L.U32 R73, R81, 0x8, RZ ;  /* 0x0000000851497819 */ /* 0x000fe200000006ff */
[C---:B------:R-:W-:Y:S02]  /*99c0*/  IMAD R12, R70.reuse, R16, RZ ;  /* 0x00000010460c7224 */ /* 0x040fe400078e02ff */
[C---:B------:R-:W-:Y:S01]  /*99d0*/  IMAD R14, R70.reuse, R18, RZ ;  /* 0x00000012460e7224 */ /* 0x040fe200078e02ff */
[----:B------:R-:W-:Y:S01]  /*99e0*/  SHF.R.S32.HI R73, RZ, 0x18, R73 ;  /* 0x00000018ff497819 */ /* 0x000fe20000011449 */
[C---:B------:R-:W-:Y:S02]  /*99f0*/  IMAD R9, R70.reuse, R13, RZ ;  /* 0x0000000d46097224 */ /* 0x040fe400078e02ff */
[C---:B------:R-:W-:Y:S02]  /*9a00*/  IMAD R16, R70.reuse, R20, RZ ;  /* 0x0000001446107224 */ /* 0x040fe400078e02ff */
[C---:B------:R-:W-:Y:S02]  /*9a10*/  IMAD R18, R70.reuse, R22, RZ ;  /* 0x0000001646127224 */ /* 0x040fe400078e02ff */
[C---:B------:R-:W-:Y:S02]  /*9a20*/  IMAD R13, R70.reuse, R17, RZ ;  /* 0x00000011460d7224 */ /* 0x040fe400078e02ff */
[C---:B------:R-:W-:Y:S02]  /*9a30*/  IMAD R20, R70.reuse, R24, RZ ;  /* 0x0000001846147224 */ /* 0x040fe400078e02ff */
[C---:B------:R-:W-:Y:S02]  /*9a40*/  IMAD R22, R70.reuse, R26, RZ ;  /* 0x0000001a46167224 */ /* 0x040fe400078e02ff */
[----:B------:R-:W-:Y:S02]  /*9a50*/  IMAD R2, R75, R72, R2 ;  /* 0x000000484b027224 */ /* 0x000fe400078e0202 */
[C---:B------:R-:W-:Y:S02]  /*9a60*/  IMAD R17, R70.reuse, R21, RZ ;  /* 0x0000001546117224 */ /* 0x040fe400078e02ff */
        /* <DEDUP_REMOVED lines=18> */
[C---:B------:R-:W-:Y:S01]  /*9b90*/  IMAD R60, R70.reuse, R64, RZ ;  /* 0x00000040463c7224 */ /* 0x040fe200078e02ff */
[----:B------:R-:W-:Y:S01]  /*9ba0*/  SHF.R.S32.HI R64, RZ, 0x18, R80 ;  /* 0x00000018ff407819 */ /* 0x000fe20000011450 */
[C---:B------:R-:W-:Y:S02]  /*9bb0*/  IMAD R26, R70.reuse, R30, RZ ;  /* 0x0000001e461a7224 */ /* 0x040fe400078e02ff */
[C---:B------:R-:W-:Y:S02]  /*9bc0*/  IMAD R30, R70.reuse, R34, RZ ;  /* 0x00000022461e7224 */ /* 0x040fe400078e02ff */
[C---:B------:R-:W-:Y:S02]  /*9bd0*/  IMAD R57, R70.reuse, R61, RZ ;  /* 0x0000003d46397224 */ /* 0x040fe400078e02ff */
[C---:B------:R-:W-:Y:S01]  /*9be0*/  IMAD R61, R70.reuse, R65, RZ ;  /* 0x00000041463d7224 */ /* 0x040fe200078e02ff */
[C---:B------:R-:W-:Y:S01]  /*9bf0*/  PRMT R65, R81.reuse, 0x8880, RZ ;  /* 0x0000888051417816 */ /* 0x040fe200000000ff */
[C---:B------:R-:W-:Y:S02]  /*9c00*/  IMAD R34, R70.reuse, R38, RZ ;  /* 0x0000002646227224 */ /* 0x040fe400078e02ff */
[----:B------:R-:W-:Y:S02]  /*9c10*/  IMAD R38, R70, R42, RZ ;  /* 0x0000002a46267224 */ /* 0x000fe400078e02ff */
[----:B------:R-:W-:Y:S01]  /*9c20*/  IMAD R3, R74, R72, R3 ;  /* 0x000000484a037224 */ /* 0x000fe200078e0203 */
[----:B------:R-:W-:Y:S01]  /*9c30*/  SHF.R.S32.HI R74, RZ, 0x18, R81 ;  /* 0x00000018ff4a7819 */ /* 0x000fe20000011451 */
[C---:B------:R-:W-:Y:S02]  /*9c40*/  IMAD R42, R70.reuse, R46, RZ ;  /* 0x0000002e462a7224 */ /* 0x040fe400078e02ff */
[C---:B------:R-:W-:Y:S02]  /*9c50*/  IMAD R46, R70.reuse, R50, RZ ;  /* 0x00000032462e7224 */ /* 0x040fe400078e02ff */
[C---:B------:R-:W-:Y:S02]  /*9c60*/  IMAD R51, R70.reuse, R51, RZ ;  /* 0x0000003346337224 */ /* 0x040fe400078e02ff */
[C---:B------:R-:W-:Y:S02]  /*9c70*/  IMAD R50, R70.reuse, R54, RZ ;  /* 0x0000003646327224 */ /* 0x040fe400078e02ff */
[C---:B------:R-:W-:Y:S02]  /*9c80*/  IMAD R54, R70.reuse, R58, RZ ;  /* 0x0000003a46367224 */ /* 0x040fe400078e02ff */
[C---:B------:R-:W-:Y:S02]  /*9c90*/  IMAD R58, R70.reuse, R62, RZ ;  /* 0x0000003e463a7224 */ /* 0x040fe400078e02ff */
[C---:B------:R-:W-:Y:S01]  /*9ca0*/  IMAD R62, R70.reuse, R66, RZ ;  /* 0x00000042463e7224 */ /* 0x040fe200078e02ff */
[----:B------:R-:W-:Y:S01]  /*9cb0*/  SHF.L.U32 R66, R81, 0x10, RZ ;  /* 0x0000001051427819 */ /* 0x000fe200000006ff */
[C---:B------:R-:W-:Y:S02]  /*9cc0*/  IMAD R7, R70.reuse, R7, RZ ;  /* 0x0000000746077224 */ /* 0x040fe400078e02ff */
[----:B------:R-:W-:Y:S01]  /*9cd0*/  IMAD R11, R70, R11, RZ ;  /* 0x0000000b460b7224 */ /* 0x000fe200078e02ff */
[----:B------:R-:W-:Y:S01]  /*9ce0*/  SHF.R.S32.HI R66, RZ, 0x18, R66 ;  /* 0x00000018ff427819 */ /* 0x000fe20000011442 */
[-C--:B------:R-:W-:Y:S01]  /*9cf0*/  IMAD R7, R64, R72.reuse, R7 ;  /* 0x0000004840077224 */ /* 0x080fe200078e0207 */
[C---:B------:R-:W-:Y:S01]  /*9d00*/  PRMT R64, R82.reuse, 0x8880, RZ ;  /* 0x0000888052407816 */ /* 0x040fe200000000ff */
[-C--:B------:R-:W-:Y:S01]  /*9d10*/  IMAD R4, R65, R72.reuse, R4 ;  /* 0x0000004841047224 */ /* 0x080fe200078e0204 */
[----:B------:R-:W-:Y:S01]  /*9d20*/  SHF.L.U32 R65, R82, 0x10, RZ ;  /* 0x0000001052417819 */ /* 0x000fe200000006ff */
[-C--:B------:R-:W-:Y:S02]  /*9d30*/  IMAD R5, R66, R72.reuse, R5 ;  /* 0x0000004842057224 */ /* 0x080fe400078e0205 */
[-C--:B------:R-:W-:Y:S01]  /*9d40*/  IMAD R6, R73, R72.reuse, R6 ;  /* 0x0000004849067224 */ /* 0x080fe200078e0206 */
[----:B------:R-:W-:Y:S01]  /*9d50*/  I2IP.S8.S32.SAT R73, R7, R3, RZ ;  /* 0x0000000307497239 */ /* 0x000fe200000014ff */
[----:B------:R-:W-:Y:S01]  /*9d60*/  IMAD R11, R74, R72, R11 ;  /* 0x000000484a0b7224 */ /* 0x000fe200078e020b */
[----:B------:R-:W-:Y:S01]  /*9d70*/  SHF.L.U32 R7, R82, 0x8, RZ ;  /* 0x0000000852077819 */ /* 0x000fe200000006ff */
[C---:B------:R-:W-:Y:S01]  /*9d80*/  IMAD R15, R70.reuse, R15, RZ ;  /* 0x0000000f460f7224 */ /* 0x040fe200078e02ff */
[----:B------:R-:W-:Y:S01]  /*9d90*/  MOV R3, R64 ;  /* 0x0000004000037202 */ /* 0x000fe20000000f00 */
[C---:B------:R-:W-:Y:S01]  /*9da0*/  IMAD R19, R70.reuse, R19, RZ ;  /* 0x0000001346137224 */ /* 0x040fe200078e02ff */
[----:B------:R-:W-:Y:S01]  /*9db0*/  I2IP.S8.S32.SAT R11, R11, R6, RZ ;  /* 0x000000060b0b7239 */ /* 0x000fe200000014ff */
[C---:B------:R-:W-:Y:S01]  /*9dc0*/  IMAD R23, R70.reuse, R23, RZ ;  /* 0x0000001746177224 */ /* 0x040fe200078e02ff */
[----:B------:R-:W-:Y:S01]  /*9dd0*/  SHF.R.S32.HI R6, RZ, 0x18, R65 ;  /* 0x00000018ff067819 */ /* 0x000fe20000011441 */
[----:B------:R-:W-:Y:S01]  /*9de0*/  IMAD R8, R3, R72, R8 ;  /* 0x0000004803087224 */ /* 0x000fe200078e0208 */
[----:B------:R-:W-:Y:S01]  /*9df0*/  SHF.R.S32.HI R7, RZ, 0x18, R7 ;  /* 0x00000018ff077819 */ /* 0x000fe20000011407 */
[----:B------:R-:W-:Y:S01]  /*9e00*/  IMAD R27, R70, R27, RZ ;  /* 0x0000001b461b7224 */ /* 0x000fe200078e02ff */
[----:B-1----:R-:W-:Y:S01]  /*9e10*/  I2IP.S8.S32.SAT R88, R2, R0, R73 ;  /* 0x0000000002587239 */ /* 0x002fe20000001449 */
[-C--:B------:R-:W-:Y:S01]  /*9e20*/  IMAD R9, R6, R72.reuse, R9 ;  /* 0x0000004806097224 */ /* 0x080fe200078e0209 */
[----:B------:R-:W-:Y:S01]  /*9e30*/  SHF.L.U32 R2, R83, 0x10, RZ ;  /* 0x0000001053027819 */ /* 0x000fe200000006ff */
[----:B------:R-:W-:Y:S01]  /*9e40*/  IMAD R10, R7, R72, R10 ;  /* 0x00000048070a7224 */ /* 0x000fe200078e020a */
[----:B------:R-:W-:Y:S01]  /*9e50*/  SHF.R.S32.HI R0, RZ, 0x18, R82 ;  /* 0x00000018ff007819 */ /* 0x000fe20000011452 */
[C---:B------:R-:W-:Y:S01]  /*9e60*/  IMAD R31, R70.reuse, R31, RZ ;  /* 0x0000001f461f7224 */ /* 0x040fe200078e02ff */
[----:B------:R-:W-:Y:S01]  /*9e70*/  I2IP.S8.S32.SAT R89, R5, R4, R11 ;  /* 0x0000000405597239 */ /* 0x000fe2000000140b */
[----:B------:R-:W-:Y:S01]  /*9e80*/  IMAD R35, R70, R35, RZ ;  /* 0x0000002346237224 */ /* 0x000fe200078e02ff */
[C---:B------:R-:W-:Y:S01]  /*9e90*/  PRMT R3, R83.reuse, 0x8880, RZ ;  /* 0x0000888053037816 */ /* 0x040fe200000000ff */
[-C--:B------:R-:W-:Y:S01]  /*9ea0*/  IMAD R15, R0, R72.reuse, R15 ;  /* 0x00000048000f7224 */ /* 0x080fe200078e020f */
[----:B------:R-:W-:Y:S01]  /*9eb0*/  SHF.L.U32 R5, R83, 0x8, RZ ;  /* 0x0000000853057819 */ /* 0x000fe200000006ff */
[C---:B------:R-:W-:Y:S01]  /*9ec0*/  IMAD R39, R70.reuse, R39, RZ ;  /* 0x0000002746277224 */ /* 0x040fe200078e02ff */
[----:B------:R-:W-:Y:S01]  /*9ed0*/  SHF.R.S32.HI R2, RZ, 0x18, R2 ;  /* 0x00000018ff027819 */ /* 0x000fe20000011402 */
[-C--:B------:R-:W-:Y:S01]  /*9ee0*/  IMAD R12, R3, R72.reuse, R12 ;  /* 0x00000048030c7224 */ /* 0x080fe200078e020c */
[----:B------:R-:W-:Y:S01]  /*9ef0*/  SHF.R.S32.HI R5, RZ, 0x18, R5 ;  /* 0x00000018ff057819 */ /* 0x000fe20000011405 */
[----:B------:R-:W-:Y:S01]  /*9f00*/  IMAD R43, R70, R43, RZ ;  /* 0x0000002b462b7224 */ /* 0x000fe200078e02ff */
[----:B------:R-:W-:Y:S01]  /*9f10*/  SHF.R.S32.HI R4, RZ, 0x18, R83 ;  /* 0x00000018ff047819 */ /* 0x000fe20000011453 */
[-C--:B------:R-:W-:Y:S01]  /*9f20*/  IMAD R13, R2, R72.reuse, R13 ;  /* 0x00000048020d7224 */ /* 0x080fe200078e020d */
[C---:B------:R-:W-:Y:S01]  /*9f30*/  SHF.L.U32 R0, R84.reuse, 0x10, RZ ;  /* 0x0000001054007819 */ /* 0x040fe200000006ff */
[-C--:B------:R-:W-:Y:S01]  /*9f40*/  IMAD R14, R5, R72.reuse, R14 ;  /* 0x00000048050e7224 */ /* 0x080fe200078e020e */
[C---:B------:R-:W-:Y:S01]  /*9f50*/  PRMT R3, R84.reuse, 0x8880, RZ ;  /* 0x0000888054037816 */ /* 0x040fe200000000ff */
[----:B------:R-:W-:Y:S01]  /*9f60*/  IMAD.SHL.U32 R2, R84, 0x100, RZ ;  /* 0x0000010054027824 */ /* 0x000fe200078e00ff */
[----:B------:R-:W-:Y:S01]  /*9f70*/  SHF.R.S32.HI R0, RZ, 0x18, R0 ;  /* 0x00000018ff007819 */ /* 0x000fe20000011400 */
[-C--:B------:R-:W-:Y:S01]  /*9f80*/  IMAD R19, R4, R72.reuse, R19 ;  /* 0x0000004804137224 */ /* 0x080fe200078e0213 */
[----:B------:R-:W-:Y:S01]  /*9f90*/  SHF.L.U32 R4, R85, 0x10, RZ ;  /* 0x0000001055047819 */ /* 0x000fe200000006ff */
[-C--:B------:R-:W-:Y:S01]  /*9fa0*/  IMAD R16, R3, R72.reuse, R16 ;  /* 0x0000004803107224 */ /* 0x080fe200078e0210 */
[----:B------:R-:W-:Y:S01]  /*9fb0*/  SHF.R.S32.HI R5, RZ, 0x18, R2 ;  /* 0x00000018ff057819 */ /* 0x000fe20000011402 */
[-C--:B------:R-:W-:Y:S01]  /*9fc0*/  IMAD R17, R0, R72.reuse, R17 ;  /* 0x0000004800117224 */ /* 0x080fe200078e0211 */
[----:B------:R-:W-:Y:S01]  /*9fd0*/  SHF.R.S32.HI R0, RZ, 0x18, R84 ;  /* 0x00000018ff007819 */ /* 0x000fe20000011454 */
[----:B------:R-:W-:Y:S01]  /*9fe0*/  IMAD R47, R70, R47, RZ ;  /* 0x0000002f462f7224 */ /* 0x000fe200078e02ff */
[----:B------:R-:W-:Y:S01]  /*9ff0*/  PRMT R3, R85, 0x8880, RZ ;  /* 0x0000888055037816 */ /* 0x000fe200000000ff */
[-C--:B------:R-:W-:Y:S01]  /*a000*/  IMAD R18, R5, R72.reuse, R18 ;  /* 0x0000004805127224 */ /* 0x080fe200078e0212 */
[----:B------:R-:W-:Y:S01]  /*a010*/  SHF.L.U32 R2, R85, 0x8, RZ ;  /* 0x0000000855027819 */ /* 0x000fe200000006ff */
[-C--:B------:R-:W-:Y:S01]  /*a020*/  IMAD R23, R0, R72.reuse, R23 ;  /* 0x0000004800177224 */ /* 0x080fe200078e0217 */
        /* <DEDUP_REMOVED lines=8> */
[----:B------:R-:W-:Y:S01]  /*a0b0*/  PRMT R3, R86, 0x8880, RZ ;  /* 0x0000888056037816 */ /* 0x000fe200000000ff */
        /* <DEDUP_REMOVED lines=9> */
[----:B------:R-:W-:Y:S01]  /*a150*/  SHF.L.U32 R0, R87, 0x10, RZ ;  /* 0x0000001057007819 */ /* 0x000fe200000006ff */
[-C--:B------:R-:W-:Y:S01]  /*a160*/  IMAD R26, R5, R72.reuse, R26 ;  /* 0x00000048051a7224 */ /* 0x080fe200078e021a */
[C---:B------:R-:W-:Y:S01]  /*a170*/  PRMT R3, R87.reuse, 0x8880, RZ ;  /* 0x0000888057037816 */ /* 0x040fe200000000ff */
[-C--:B------:R-:W-:Y:S01]  /*a180*/  IMAD R31, R2, R72.reuse, R31 ;  /* 0x00000048021f7224 */ /* 0x080fe200078e021f */
[----:B------:R-:W-:Y:S01]  /*a190*/  SHF.L.U32 R2, R87, 0x8, RZ ;  /* 0x0000000857027819 */ /* 0x000fe200000006ff */
[----:B------:R-:W-:Y:S01]  /*a1a0*/  IMAD R67, R70, R67, RZ ;  /* 0x0000004346437224 */ /* 0x000fe200078e02ff */
[----:B------:R-:W-:Y:S01]  /*a1b0*/  SHF.R.S32.HI R0, RZ, 0x18, R0 ;  /* 0x00000018ff007819 */ /* 0x000fe20000011400 */
[-C--:B------:R-:W-:Y:S01]  /*a1c0*/  IMAD R28, R3, R72.reuse, R28 ;  /* 0x00000048031c7224 */ /* 0x080fe200078e021c */
[----:B------:R-:W-:Y:S02]  /*a1d0*/  SHF.R.S32.HI R5, RZ, 0x18, R2 ;  /* 0x00000018ff057819 */ /* 0x000fe40000011402 */
[----:B------:R-:W-:Y:S01]  /*a1e0*/  SHF.R.S32.HI R2, RZ, 0x18, R87 ;  /* 0x00000018ff027819 */ /* 0x000fe20000011457 */
[-C--:B------:R-:W-:Y:S01]  /*a1f0*/  IMAD R29, R0, R72.reuse, R29 ;  /* 0x00000048001d7224 */ /* 0x080fe200078e021d */
[C---:B------:R-:W-:Y:S01]  /*a200*/  PRMT R3, R92.reuse, 0x8880, RZ ;  /* 0x000088805c037816 */ /* 0x040fe200000000ff */
[----:B------:R-:W-:Y:S01]  /*a210*/  IMAD.U32 R0, R92, 0x10000, RZ ;  /* 0x000100005c007824 */ /* 0x000fe200078e00ff */
[----:B------:R-:W-:Y:S01]  /*a220*/  SHF.L.U32 R4, R93, 0x10, RZ ;  /* 0x000000105d047819 */ /* 0x000fe200000006ff */
[----:B------:R-:W-:Y:S01]  /*a230*/  IMAD R30, R5, R72, R30 ;  /* 0x00000048051e7224 */ /* 0x000fe200078e021e */
[----:B------:R-:W-:Y:S01]  /*a240*/  I2IP.S8.S32.SAT R10, R15, R10, RZ ;  /* 0x0000000a0f0a7239 */ /* 0x000fe200000014ff */
[-C--:B------:R-:W-:Y:S01]  /*a250*/  IMAD R35, R2, R72.reuse, R35 ;  /* 0x0000004802237224 */ /* 0x080fe200078e0223 */
[----:B------:R-:W-:Y:S01]  /*a260*/  SHF.L.U32 R2, R92, 0x8, RZ ;  /* 0x000000085c027819 */ /* 0x000fe200000006ff */
[-C--:B------:R-:W-:Y:S01]  /*a270*/  IMAD R32, R3, R72.reuse, R32 ;  /* 0x0000004803207224 */ /* 0x080fe200078e0220 */
[----:B------:R-:W-:Y:S02]  /*a280*/  SHF.R.S32.HI R0, RZ, 0x18, R0 ;  /* 0x00000018ff007819 */ /* 0x000fe40000011400 */
[----:B------:R-:W-:Y:S02]  /*a290*/  SHF.R.S32.HI R5, RZ, 0x18, R2 ;  /* 0x00000018ff057819 */ /* 0x000fe40000011402 */
[----:B------:R-:W-:Y:S01]  /*a2a0*/  PRMT R3, R93, 0x8880, RZ ;  /* 0x000088805d037816 */ /* 0x000fe200000000ff */
[-C--:B------:R-:W-:Y:S01]  /*a2b0*/  IMAD R33, R0, R72.reuse, R33 ;  /* 0x0000004800217224 */ /* 0x080fe200078e0221 */
[----:B------:R-:W-:Y:S01]  /*a2c0*/  SHF.R.S32.HI R0, RZ, 0x18, R92 ;  /* 0x00000018ff007819 */ /* 0x000fe2000001145c */
[----:B------:R-:W-:Y:S01]  /*a2d0*/  IMAD R34, R5, R72, R34 ;  /* 0x0000004805227224 */ /* 0x000fe200078e0222 */
[----:B------:R-:W-:Y:S02]  /*a2e0*/  SHF.L.U32 R2, R93, 0x8, RZ ;  /* 0x000000085d027819 */ /* 0x000fe400000006ff */
[----:B------:R-:W-:Y:S01]  /*a2f0*/  I2IP.S8.S32.SAT R14, R19, R14, RZ ;  /* 0x0000000e130e7239 */ /* 0x000fe200000014ff */
[-C--:B------:R-:W-:Y:S01]  /*a300*/  IMAD R39, R0, R72.reuse, R39 ;  /* 0x0000004800277224 */ /* 0x080fe200078e0227 */
[----:B------:R-:W-:Y:S01]  /*a310*/  SHF.R.S32.HI R0, RZ, 0x18, R4 ;  /* 0x00000018ff007819 */ /* 0x000fe20000011404 */
[-C--:B------:R-:W-:Y:S01]  /*a320*/  IMAD R36, R3, R72.reuse, R36 ;  /* 0x0000004803247224 */ /* 0x080fe200078e0224 */
[----:B------:R-:W-:Y:S02]  /*a330*/  SHF.R.S32.HI R5, RZ, 0x18, R2 ;  /* 0x00000018ff057819 */ /* 0x000fe40000011402 */
[----:B------:R-:W-:Y:S01]  /*a340*/  SHF.L.U32 R2, R94, 0x10, RZ ;  /* 0x000000105e027819 */ /* 0x000fe200000006ff */
[-C--:B------:R-:W-:Y:S01]  /*a350*/  IMAD R37, R0, R72.reuse, R37 ;  /* 0x0000004800257224 */ /* 0x080fe200078e0225 */
[----:B------:R-:W-:Y:S01]  /*a360*/  SHF.R.S32.HI R0, RZ, 0x18, R93 ;  /* 0x00000018ff007819 */ /* 0x000fe2000001145d */
[-C--:B------:R-:W-:Y:S01]  /*a370*/  IMAD R38, R5, R72.reuse, R38 ;  /* 0x0000004805267224 */ /* 0x080fe200078e0226 */
[C---:B------:R-:W-:Y:S02]  /*a380*/  PRMT R3, R94.reuse, 0x8880, RZ ;  /* 0x000088805e037816 */ /* 0x040fe400000000ff */
[----:B------:R-:W-:Y:S01]  /*a390*/  SHF.L.U32 R5, R94, 0x8, RZ ;  /* 0x000000085e057819 */ /* 0x000fe200000006ff */
[-C--:B------:R-:W-:Y:S01]  /*a3a0*/  IMAD R43, R0, R72.reuse, R43 ;  /* 0x00000048002b7224 */ /* 0x080fe200078e022b */
[----:B------:R-:W-:Y:S01]  /*a3b0*/  SHF.R.S32.HI R2, RZ, 0x18, R2 ;  /* 0x00000018ff027819 */ /* 0x000fe20000011402 */
[-C--:B------:R-:W-:Y:S01]  /*a3c0*/  IMAD R40, R3, R72.reuse, R40 ;  /* 0x0000004803287224 */ /* 0x080fe200078e0228 */
[----:B------:R-:W-:Y:S02]  /*a3d0*/  SHF.R.S32.HI R5, RZ, 0x18, R5 ;  /* 0x00000018ff057819 */ /* 0x000fe40000011405 */
[----:B------:R-:W-:Y:S01]  /*a3e0*/  SHF.R.S32.HI R4, RZ, 0x18, R94 ;  /* 0x00000018ff047819 */ /* 0x000fe2000001145e */
[-C--:B------:R-:W-:Y:S01]  /*a3f0*/  IMAD R41, R2, R72.reuse, R41 ;  /* 0x0000004802297224 */ /* 0x080fe200078e0229 */
[----:B------:R-:W-:Y:S01]  /*a400*/  SHF.L.U32 R0, R95, 0x10, RZ ;  /* 0x000000105f007819 */ /* 0x000fe200000006ff */
[-C--:B------:R-:W-:Y:S01]  /*a410*/  IMAD R42, R5, R72.reuse, R42 ;  /* 0x00000048052a7224 */ /* 0x080fe200078e022a */
[C---:B------:R-:W-:Y:S01]  /*a420*/  PRMT R3, R95.reuse, 0x8880, RZ ;  /* 0x000088805f037816 */ /* 0x040fe200000000ff */
[-C--:B------:R-:W-:Y:S01]  /*a430*/  IMAD R47, R4, R72.reuse, R47 ;  /* 0x00000048042f7224 */ /* 0x080fe200078e022f */
[----:B------:R-:W-:Y:S02]  /*a440*/  SHF.L.U32 R2, R95, 0x8, RZ ;  /* 0x000000085f027819 */ /* 0x000fe400000006ff */
[----:B------:R-:W-:Y:S01]  /*a450*/  SHF.R.S32.HI R0, RZ, 0x18, R0 ;  /* 0x00000018ff007819 */ /* 0x000fe20000011400 */
[-C--:B------:R-:W-:Y:S01]  /*a460*/  IMAD R44, R3, R72.reuse, R44 ;  /* 0x00000048032c7224 */ /* 0x080fe200078e022c */
[----:B------:R-:W-:Y:S02]  /*a470*/  SHF.R.S32.HI R5, RZ, 0x18, R2 ;  /* 0x00000018ff057819 */ /* 0x000fe40000011402 */
[----:B------:R-:W-:Y:S01]  /*a480*/  SHF.R.S32.HI R2, RZ, 0x18, R95 ;  /* 0x00000018ff027819 */ /* 0x000fe2000001145f */
[-C--:B------:R-:W-:Y:S01]  /*a490*/  IMAD R45, R0, R72.reuse, R45 ;  /* 0x00000048002d7224 */ /* 0x080fe200078e022d */
[----:B------:R-:W-:Y:S01]  /*a4a0*/  PRMT R3, R96, 0x8880, RZ ;  /* 0x0000888060037816 */ /* 0x000fe200000000ff */
[-C--:B------:R-:W-:Y:S01]  /*a4b0*/  IMAD R46, R5, R72.reuse, R46 ;  /* 0x00000048052e7224 */ /* 0x080fe200078e022e */
[C---:B------:R-:W-:Y:S01]  /*a4c0*/  SHF.L.U32 R4, R97.reuse, 0x10, RZ ;  /* 0x0000001061047819 */ /* 0x040fe200000006ff */
[-C--:B------:R-:W-:Y:S01]  /*a4d0*/  IMAD R51, R2, R72.reuse, R51 ;  /* 0x0000004802337224 */ /* 0x080fe200078e0233 */
[----:B------:R-:W-:Y:S01]  /*a4e0*/  SHF.R.S32.HI R2, RZ, 0x18, R96 ;  /* 0x00000018ff027819 */ /* 0x000fe20000011460 */
[C---:B------:R-:W-:Y:S01]  /*a4f0*/  IMAD.U32 R0, R96.reuse, 0x10000, RZ ;  /* 0x0001000060007824 */ /* 0x040fe200078e00ff */
[----:B------:R-:W-:Y:S01]  /*a500*/  PRMT R5, R97, 0x8880, RZ ;  /* 0x0000888061057816 */ /* 0x000fe200000000ff */
[-C--:B------:R-:W-:Y:S01]  /*a510*/  IMAD R48, R3, R72.reuse, R48 ;  /* 0x0000004803307224 */ /* 0x080fe200078e0230 */
[----:B------:R-:W-:Y:S02]  /*a520*/  SHF.L.U32 R3, R96, 0x8, RZ ;  /* 0x0000000860037819 */ /* 0x000fe400000006ff */
[----:B------:R-:W-:Y:S02]  /*a530*/  SHF.R.S32.HI R0, RZ, 0x18, R0 ;  /* 0x00000018ff007819 */ /* 0x000fe40000011400 */
[----:B------:R-:W-:Y:S02]  /*a540*/  SHF.R.S32.HI R3, RZ, 0x18, R3 ;  /* 0x00000018ff037819 */ /* 0x000fe40000011403 */
[----:B------:R-:W-:Y:S01]  /*a550*/  SHF.R.S32.HI R4, RZ, 0x18, R4 ;  /* 0x00000018ff047819 */ /* 0x000fe20000011404 */
[-C--:B------:R-:W-:Y:S01]  /*a560*/  IMAD R49, R0, R72.reuse, R49 ;  /* 0x0000004800317224 */ /* 0x080fe200078e0231 */
[----:B------:R-:W-:Y:S01]  /*a570*/  SHF.R.S32.HI R0, RZ, 0x18, R97 ;  /* 0x00000018ff007819 */ /* 0x000fe20000011461 */
[-C--:B------:R-:W-:Y:S01]  /*a580*/  IMAD R50, R3, R72.reuse, R50 ;  /* 0x0000004803327224 */ /* 0x080fe200078e0232 */
[----:B------:R-:W-:Y:S01]  /*a590*/  SHF.L.U32 R3, R97, 0x8, RZ ;  /* 0x0000000861037819 */ /* 0x000fe200000006ff */
[-C--:B------:R-:W-:Y:S01]  /*a5a0*/  IMAD R55, R2, R72.reuse, R55 ;  /* 0x0000004802377224 */ /* 0x080fe200078e0237 */
        /* <DEDUP_REMOVED lines=8> */
[----:B------:R-:W-:Y:S01]  /*a630*/  IMAD R59, R0, R72, R59 ;  /* 0x00000048003b7224 */ /* 0x000fe200078e023b */
[----:B------:R-:W-:Y:S01]  /*a640*/  I2IP.S8.S32.SAT R18, R23, R18, RZ ;  /* 0x0000001217127239 */ /* 0x000fe200000014ff */
[----:B------:R-:W-:Y:S01]  /*a650*/  IMAD R56, R5, R72, R56 ;  /* 0x0000004805387224 */ /* 0x000fe200078e0238 */
[----:B------:R-:W-:Y:S01]  /*a660*/  I2IP.S8.S32.SAT R90, R9, R8, R10 ;  /* 0x00000008095a7239 */ /* 0x000fe2000000140a */
[----:B------:R-:W-:Y:S01]  /*a670*/  IMAD R57, R2, R72, R57 ;  /* 0x0000004802397224 */ /* 0x000fe200078e0239 */
[----:B------:R-:W-:Y:S02]  /*a680*/  I2IP.S8.S32.SAT R91, R13, R12, R14 ;  /* 0x0000000c0d5b7239 */ /* 0x000fe4000000140e */
[----:B------:R-:W-:Y:S02]  /*a690*/  SHF.R.S32.HI R7, RZ, 0x18, R7 ;  /* 0x00000018ff077819 */ /* 0x000fe40000011407 */
[----:B------:R-:W-:Y:S01]  /*a6a0*/  SHF.L.U32 R2, R99, 0x10, RZ ;  /* 0x0000001063027819 */ /* 0x000fe200000006ff */
[----:B------:R1:W-:Y:S01]  /*a6b0*/  STS.128 [R135+UR44+0x8200], R88 ;  /* 0x0082005887007988 */ /* 0x0003e20008000c2c */
[----:B------:R-:W-:Y:S01]  /*a6c0*/  SHF.R.S32.HI R0, RZ, 0x18, R98 ;  /* 0x00000018ff007819 */ /* 0x000fe20000011462 */
[----:B------:R-:W-:Y:S01]  /*a6d0*/  IMAD R58, R7, R72, R58 ;  /* 0x00000048073a7224 */ /* 0x000fe200078e023a */
[----:B------:R-:W-:Y:S02]  /*a6e0*/  I2IP.S8.S32.SAT R16, R17, R16, R18 ;  /* 0x0000001011107239 */ /* 0x000fe40000001412 */
[----:B------:R-:W-:Y:S01]  /*a6f0*/  I2IP.S8.S32.SAT R17, R27, R22, RZ ;  /* 0x000000161b117239 */ /* 0x000fe200000014ff */
[----:B------:R-:W-:Y:S01]  /*a700*/  IMAD R63, R0, R72, R63 ;  /* 0x00000048003f7224 */ /* 0x000fe200078e023f */
[----:B------:R-:W-:Y:S02]  /*a710*/  I2IP.S8.S32.SAT R18, R31, R26, RZ ;  /* 0x0000001a1f127239 */ /* 0x000fe400000014ff */
[----:B------:R-:W-:Y:S02]  /*a720*/  I2IP.S8.S32.SAT R19, R35, R30, RZ ;  /* 0x0000001e23137239 */ /* 0x000fe400000014ff */
[C---:B------:R-:W-:Y:S02]  /*a730*/  PRMT R3, R99.reuse, 0x8880, RZ ;  /* 0x0000888063037816 */ /* 0x040fe400000000ff */
[----:B------:R-:W-:Y:S02]  /*a740*/  SHF.L.U32 R5, R99, 0x8, RZ ;  /* 0x0000000863057819 */ /* 0x000fe400000006ff */
[----:B------:R-:W-:Y:S01]  /*a750*/  SHF.R.S32.HI R2, RZ, 0x18, R2 ;  /* 0x00000018ff027819 */ /* 0x000fe20000011402 */
[----:B------:R-:W-:Y:S01]  /*a760*/  IMAD R60, R3, R72, R60 ;  /* 0x00000048033c7224 */ /* 0x000fe200078e023c */
[----:B------:R-:W-:Y:S02]  /*a770*/  I2IP.S8.S32.SAT R17, R21, R20, R17 ;  /* 0x0000001415117239 */ /* 0x000fe40000001411 */
[----:B------:R-:W-:Y:S01]  /*a780*/  I2IP.S8.S32.SAT R18, R25, R24, R18 ;  /* 0x0000001819127239 */ /* 0x000fe20000001412 */
[----:B------:R-:W-:Y:S01]  /*a790*/  IMAD R61, R2, R72, R61 ;  /* 0x00000048023d7224 */ /* 0x000fe200078e023d */
[----:B------:R-:W-:Y:S02]  /*a7a0*/  I2IP.S8.S32.SAT R19, R29, R28, R19 ;  /* 0x0000001c1d137239 */ /* 0x000fe40000001413 */
[----:B------:R-:W-:Y:S02]  /*a7b0*/  SHF.R.S32.HI R5, RZ, 0x18, R5 ;  /* 0x00000018ff057819 */ /* 0x000fe40000011405 */
[----:B------:R-:W-:Y:S01]  /*a7c0*/  SHF.R.S32.HI R4, RZ, 0x18, R99 ;  /* 0x00000018ff047819 */ /* 0x000fe20000011463 */
[----:B------:R1:W-:Y:S01]  /*a7d0*/  STS.128 [R159+0x8200], R16 ;  /* 0x008200109f007388 */ /* 0x0003e20000000c00 */
[----:B------:R-:W-:Y:S01]  /*a7e0*/  I2IP.S8.S32.SAT R34, R39, R34, RZ ;  /* 0x0000002227227239 */ /* 0x000fe200000014ff */
[----:B------:R-:W-:Y:S01]  /*a7f0*/  IMAD R62, R5, R72, R62 ;  /* 0x00000048053e7224 */ /* 0x000fe200078e023e */
[----:B------:R-:W-:Y:S01]  /*a800*/  I2IP.S8.S32.SAT R38, R43, R38, RZ ;  /* 0x000000262b267239 */ /* 0x000fe200000014ff */
[----:B------:R-:W-:Y:S01]  /*a810*/  IMAD R67, R4, R72, R67 ;  /* 0x0000004804437224 */ /* 0x000fe200078e0243 */
[----:B------:R-:W-:Y:S02]  /*a820*/  I2IP.S8.S32.SAT R42, R47, R42, RZ ;  /* 0x0000002a2f2a7239 */ /* 0x000fe400000014ff */
[----:B------:R-:W-:Y:S02]  /*a830*/  I2IP.S8.S32.SAT R35, R51, R46, RZ ;  /* 0x0000002e33237239 */ /* 0x000fe400000014ff */
[----:B------:R-:W-:Y:S02]  /*a840*/  I2IP.S8.S32.SAT R32, R33, R32, R34 ;  /* 0x0000002021207239 */ /* 0x000fe40000001422 */
[----:B------:R-:W-:Y:S02]  /*a850*/  I2IP.S8.S32.SAT R33, R37, R36, R38 ;  /* 0x0000002425217239 */ /* 0x000fe40000001426 */
[----:B------:R-:W-:Y:S02]  /*a860*/  I2IP.S8.S32.SAT R34, R41, R40, R42 ;  /* 0x0000002829227239 */ /* 0x000fe4000000142a */
[----:B------:R-:W-:Y:S02]  /*a870*/  I2IP.S8.S32.SAT R35, R45, R44, R35 ;  /* 0x0000002c2d237239 */ /* 0x000fe40000001423 */
[----:B------:R-:W-:Y:S02]  /*a880*/  I2IP.S8.S32.SAT R50, R55, R50, RZ ;  /* 0x0000003237327239 */ /* 0x000fe400000014ff */
[----:B------:R-:W-:Y:S01]  /*a890*/  I2IP.S8.S32.SAT R54, R59, R54, RZ ;  /* 0x000000363b367239 */ /* 0x000fe200000014ff */
[----:B------:R1:W-:Y:S01]  /*a8a0*/  STS.128 [R158+0x8200], R32 ;  /* 0x008200209e007388 */ /* 0x0003e20000000c00 */
[----:B------:R-:W-:Y:S02]  /*a8b0*/  I2IP.S8.S32.SAT R58, R63, R58, RZ ;  /* 0x0000003a3f3a7239 */ /* 0x000fe400000014ff */
[----:B------:R-:W-:Y:S02]  /*a8c0*/  I2IP.S8.S32.SAT R62, R67, R62, RZ ;  /* 0x0000003e433e7239 */ /* 0x000fe400000014ff */
[----:B------:R-:W-:Y:S02]  /*a8d0*/  I2IP.S8.S32.SAT R48, R49, R48, R50 ;  /* 0x0000003031307239 */ /* 0x000fe40000001432 */
[----:B------:R-:W-:Y:S02]  /*a8e0*/  I2IP.S8.S32.SAT R49, R53, R52, R54 ;  /* 0x0000003435317239 */ /* 0x000fe40000001436 */
[----:B------:R-:W-:Y:S02]  /*a8f0*/  I2IP.S8.S32.SAT R50, R57, R56, R58 ;  /* 0x0000003839327239 */ /* 0x000fe4000000143a */
[----:B------:R-:W-:Y:S02]  /*a900*/  I2IP.S8.S32.SAT R51, R61, R60, R62 ;  /* 0x0000003c3d337239 */ /* 0x000fe4000000143e */
[----:B------:R-:W-:Y:S02]  /*a910*/  LEA R0, R148, UR44, 0x3 ;  /* 0x0000002c94007c11 */ /* 0x000fe4000f8e18ff */
[----:B------:R-:W-:Y:S01]  /*a920*/  @P6 SHF.L.U32 R3, R147, 0x1f, RZ ;  /* 0x0000001f93036819 */ /* 0x000fe200000006ff */
        /* <DEDUP_REMOVED lines=9> */
[----:B------:R-:W-:Y:S02]  /*a9c0*/  UIADD3 UR4, UPT, UPT, UR44, 0x8200, URZ ;  /* 0x000082002c047890 */ /* 0x000fe4000fffe0ff */
[----:B------:R-:W-:Y:S01]  /*a9d0*/  UIADD3 UR9, UPT, UPT, UR49, 0x80, URZ ;  /* 0x0000008031097890 */ /* 0x000fe2000fffe0ff */
[----:B------:R-:W-:Y:S01]  /*a9e0*/  UMOV UR10, UR50 ;  /* 0x00000032000a7c82 */ /* 0x000fe20008000000 */
[----:B------:R-:W-:Y:S02]  /*a9f0*/  UMOV UR11, UR36 ;  /* 0x00000024000b7c82 */ /* 0x000fe40008000000 */
        /* <DEDUP_REMOVED lines=8> */
.L_x_139:
[----:B------:R-:W-:Y:S05]  /*aa80*/  BSYNC.RECONVERGENT B0 ;  /* 0x0000000000007941 */ /* 0x000fea0003800200 */
.L_x_138:
        /* <DEDUP_REMOVED lines=16> */
.L_x_143:
[----:B------:R-:W-:Y:S05]  /*ab90*/  BSYNC B0 ;  /* 0x0000000000007941 */ /* 0x000fea0003800000 */
.L_x_142:
        /* <DEDUP_REMOVED lines=20> */
.L_x_141:
[----:B------:R-:W-:Y:S05]  /*ace0*/  BSYNC B1 ;  /* 0x0000000000017941 */ /* 0x000fea0003800000 */
.L_x_140:
        /* <DEDUP_REMOVED lines=21> */
.L_x_145:
[----:B------:R-:W-:Y:S01]  /*ae40*/  ISETP.NE.AND P0, PT, R155, RZ, PT ;  /* 0x000000ff9b00720c */ /* 0x000fe20003f05270 */
[----:B------:R-:W-:Y:S05]  /*ae50*/  WARPSYNC.ALL ;  /* 0x0000000000007948 */ /* 0x000fea0003800000 */
[----:B------:R-:W-:Y:S01]  /*ae60*/  R2UR UR4, R71 ;  /* 0x00000000470472ca */ /* 0x000fe200000e0000 */
[----:B------:R-:W-:Y:S01]  /*ae70*/  IMAD.U32 R130, R82, 0x10000, RZ ;  /* 0x0001000052827824 */ /* 0x000fe200078e00ff */
[C---:B------:R-:W-:Y:S01]  /*ae80*/  SHF.L.U32 R75, R80.reuse, 0x10, RZ ;  /* 0x00000010504b7819 */ /* 0x040fe200000006ff */
[----:B------:R-:W-:Y:S01]  /*ae90*/  IMAD.U32 R115, R87, 0x10000, RZ ;  /* 0x0001000057737824 */ /* 0x000fe200078e00ff */
[----:B------:R-:W-:Y:S01]  /*aea0*/  PRMT R73, R80, 0x8880, RZ ;  /* 0x0000888050497816 */ /* 0x000fe200000000ff */
[----:B-1----:R-:W-:Y:S01]  /*aeb0*/  IMAD.U32 R104, R96, 0x10000, RZ ;  /* 0x0001000060687824 */ /* 0x002fe200078e00ff */
[----:B------:R-:W-:Y:S01]  /*aec0*/  SHF.L.U32 R74, R80, 0x8, RZ ;  /* 0x00000008504a7819 */ /* 0x000fe200000006ff */
[----:B------:R-:W-:Y:S01]  /*aed0*/  IMAD.SHL.U32 R123, R84, 0x100, RZ ;  /* 0x00000100547b7824 */ /* 0x000fe200078e00ff */
[----:B------:R-:W-:Y:S01]  /*aee0*/  SHF.R.S32.HI R75, RZ, 0x18, R75 ;  /* 0x00000018ff4b7819 */ /* 0x000fe2000001144b */
[----:B------:R-:W-:Y:S01]  /*aef0*/  IMAD.SHL.U32 R108, R93, 0x100, RZ ;  /* 0x000001005d6c7824 */ /* 0x000fe200078e00ff */
[----:B------:R-:W-:Y:S01]  /*af00*/  SHF.R.S32.HI R74, RZ, 0x18, R74 ;  /* 0x00000018ff4a7819 */ /* 0x000fe2000001144a */
[----:B------:R-:W-:Y:S01]  /*af10*/  BSSY.RECONVERGENT B0, `(.L_x_146) ;  /* 0x0000121000007945 */ /* 0x000fe20003800200 */
[----:B------:R-:W-:Y:S01]  /*af20*/  SHF.R.S32.HI R76, RZ, 0x18, R80 ;  /* 0x00000018ff4c7819 */ /* 0x000fe20000011450 */
[----:B------:R-:W1:Y:S01]  /*af30*/  LDTM.x64 R4, tmem[UR4+0xc0] ;  /* 0x0000c004000479ee */ /* 0x000e620008340000 */
[----:B------:R-:W-:Y:S01]  /*af40*/  NOP ;  /* 0x0000000000007918 */ /* 0x000fe20000000000 */
[----:B------:R-:W-:Y:S02]  /*af50*/  IADD3 R145, PT, PT, R145, 0x130, RZ ;  /* 0x0000013091917810 */ /* 0x000fe40007ffe0ff */
[----:B------:R-:W-:Y:S02]  /*af60*/  PRMT R134, R81, 0x8880, RZ ;  /* 0x0000888051867816 */ /* 0x000fe400000000ff */
[----:B------:R-:W-:Y:S02]  /*af70*/  LOP3.LUT R145, R145, 0xfefffff8, RZ, 0xc0, !PT ;  /* 0xfefffff891917812 */ /* 0x000fe400078ec0ff */
[----:B------:R-:W-:Y:S02]  /*af80*/  SHF.L.U32 R133, R81, 0x10, RZ ;  /* 0x0000001051857819 */ /* 0x000fe400000006ff */
[----:B-1----:R1:W-:Y:S01]  /*af90*/  SYNCS.ARRIVE.TRANS64.RED.A1T0 RZ, [R145+URZ], RZ ;  /* 0x000000ff91ff79a7 */ /* 0x0023e200081004ff */
[----:B------:R-:W-:Y:S02]  /*afa0*/  PRMT R131, R82, 0x8880, RZ ;  /* 0x0000888052837816 */ /* 0x000fe400000000ff */
[----:B------:R-:W-:Y:S02]  /*afb0*/  SHF.R.S32.HI R77, RZ, 0x18, R81 ;  /* 0x00000018ff4d7819 */ /* 0x000fe40000011451 */
[C---:B------:R-:W-:Y:S02]  /*afc0*/  PRMT R128, R83.reuse, 0x8880, RZ ;  /* 0x0000888053807816 */ /* 0x040fe400000000ff */
[----:B------:R-:W-:Y:S02]  /*afd0*/  SHF.R.S32.HI R78, RZ, 0x18, R82 ;  /* 0x00000018ff4e7819 */ /* 0x000fe40000011452 */
[----:B------:R-:W-:Y:S02]  /*afe0*/  SHF.L.U32 R127, R83, 0x10, RZ ;  /* 0x00000010537f7819 */ /* 0x000fe400000006ff */
[----:B------:R-:W-:Y:S02]  /*aff0*/  PRMT R125, R84, 0x8880, RZ ;  /* 0x00008880547d7816 */ /* 0x000fe400000000ff */
[----:B------:R-:W-:Y:S01]  /*b000*/  SHF.R.S32.HI R79, RZ, 0x18, R83 ;  /* 0x00000018ff4f7819 */ /* 0x000fe20000011453 */
[C---:B------:R-:W-:Y:S01]  /*b010*/  IMAD R0, R70.reuse, R4, RZ ;  /* 0x0000000446007224 */ /* 0x040fe200078e02ff */
[----:B------:R-:W-:Y:S01]  /*b020*/  SHF.R.S32.HI R4, RZ, 0x18, R133 ;  /* 0x00000018ff047819 */ /* 0x000fe20000011485 */
[----:B------:R-:W-:Y:S01]  /*b030*/  IMAD R2, R70, R5, RZ ;  /* 0x0000000546027224 */ /* 0x000fe200078e02ff */
[----:B------:R-:W-:Y:S01]  /*b040*/  SHF.L.U32 R124, R84, 0x10, RZ ;  /* 0x00000010547c7819 */ /* 0x000fe200000006ff */
[C---:B------:R-:W-:Y:S01]  /*b050*/  IMAD R3, R70.reuse, R6, RZ ;  /* 0x0000000646037224 */ /* 0x040fe200078e02ff */
[----:B------:R-:W-:Y:S01]  /*b060*/  PRMT R122, R85, 0x8880, RZ ;  /* 0x00008880557a7816 */ /* 0x000fe200000000ff */
[-C--:B------:R-:W-:Y:S01]  /*b070*/  IMAD R0, R73, R72.reuse, R0 ;  /* 0x0000004849007224 */ /* 0x080fe200078e0200 */
[----:B------:R-:W-:Y:S01]  /*b080*/  SHF.L.U32 R121, R85, 0x10, RZ ;  /* 0x0000001055797819 */ /* 0x000fe200000006ff */
[----:B------:R-:W-:Y:S01]  /*b090*/  IMAD R7, R70, R7, RZ ;  /* 0x0000000746077224 */ /* 0x000fe200078e02ff */
[C---:B------:R-:W-:Y:S01]  /*b0a0*/  PRMT R119, R86.reuse, 0x8880, RZ ;  /* 0x0000888056777816 */ /* 0x040fe200000000ff */
[-C--:B------:R-:W-:Y:S01]  /*b0b0*/  IMAD R2, R75, R72.reuse, R2 ;  /* 0x000000484b027224 */ /* 0x080fe200078e0202 */
[----:B------:R-:W-:Y:S01]  /*b0c0*/  SHF.L.U32 R118, R86, 0x10, RZ ;  /* 0x0000001056767819 */ /* 0x000fe200000006ff */
[-C--:B------:R-:W-:Y:S01]  /*b0d0*/  IMAD R3, R74, R72.reuse, R3 ;  /* 0x000000484a037224 */ /* 0x080fe200078e0203 */
[----:B------:R-:W-:Y:S01]  /*b0e0*/  PRMT R116, R87, 0x8880, RZ ;  /* 0x0000888057747816 */ /* 0x000fe200000000ff */
[----:B------:R-:W-:Y:S01]  /*b0f0*/  IMAD R7, R76, R72, R7 ;  /* 0x000000484c077224 */ /* 0x000fe200078e0207 */
[----:B------:R-:W-:Y:S01]  /*b100*/  PRMT R113, R92, 0x8880, RZ ;  /* 0x000088805c717816 */ /* 0x000fe200000000ff */
[----:B------:R-:W-:Y:S01]  /*b110*/  IMAD R8, R70, R8, RZ ;  /* 0x0000000846087224 */ /* 0x000fe200078e02ff */
[----:B------:R-:W-:Y:S01]  /*b120*/  SHF.L.U32 R112, R92, 0x10, RZ ;  /* 0x000000105c707819 */ /* 0x000fe200000006ff */
[C---:B------:R-:W-:Y:S01]  /*b130*/  IMAD R9, R70.reuse, R9, RZ ;  /* 0x0000000946097224 */ /* 0x040fe200078e02ff */
[----:B------:R-:W-:Y:S01]  /*b140*/  I2IP.S8.S32.SAT R161, R7, R3, RZ ;  /* 0x0000000307a17239 */ /* 0x000fe200000014ff */
[C---:B------:R-:W-:Y:S01]  /*b150*/  IMAD R10, R70.reuse, R10, RZ ;  /* 0x0000000a460a7224 */ /* 0x040fe200078e02ff */
[----:B------:R-:W-:Y:S01]  /*b160*/  MOV R3, R134 ;  /* 0x0000008600037202 */ /* 0x000fe20000000f00 */
[C---:B------:R-:W-:Y:S01]  /*b170*/  IMAD R7, R70.reuse, R20, RZ ;  /* 0x0000001446077224 */ /* 0x040fe200078e02ff */
[----:B------:R-:W-:Y:S01]  /*b180*/  PRMT R110, R93, 0x8880, RZ ;  /* 0x000088805d6e7816 */ /* 0x000fe200000000ff */
[----:B------:R-:W-:Y:S01]  /*b190*/  IMAD R11, R70, R11, RZ ;  /* 0x0000000b460b7224 */ /* 0x000fe200078e02ff */
[----:B------:R-:W-:Y:S01]  /*b1a0*/  SHF.R.S32.HI R89, RZ, 0x18, R92 ;  /* 0x00000018ff597819 */ /* 0x000fe2000001145c */
[-C--:B------:R-:W-:Y:S01]  /*b1b0*/  IMAD R8, R3, R72.reuse, R8 ;  /* 0x0000004803087224 */ /* 0x080fe200078e0208 */
[----:B------:R-:W-:Y:S01]  /*b1c0*/  MOV R3, R131 ;  /* 0x0000008300037202 */ /* 0x000fe20000000f00 */
[----:B------:R-:W-:Y:S01]  /*b1d0*/  IMAD R9, R4, R72, R9 ;  /* 0x0000004804097224 */ /* 0x000fe200078e0209 */
[----:B------:R-:W-:Y:S01]  /*b1e0*/  SHF.R.S32.HI R4, RZ, 0x18, R130 ;  /* 0x00000018ff047819 */ /* 0x000fe20000011482 */
[C---:B------:R-:W-:Y:S01]  /*b1f0*/  IMAD R20, R70.reuse, R25, RZ ;  /* 0x0000001946147224 */ /* 0x040fe200078e02ff */
[----:B------:R-:W-:Y:S01]  /*b200*/  SHF.L.U32 R109, R93, 0x10, RZ ;  /* 0x000000105d6d7819 */ /* 0x000fe200000006ff */
[----:B------:R-:W-:Y:S01]  /*b210*/  IMAD R25, R70, R30, RZ ;  /* 0x0000001e46197224 */ /* 0x000fe200078e02ff */
[----:B------:R-:W-:Y:S01]  /*b220*/  PRMT R107, R94, 0x8880, RZ ;  /* 0x000088805e6b7816 */ /* 0x000fe200000000ff */
[C---:B------:R-:W-:Y:S01]  /*b230*/  IMAD R12, R70.reuse, R12, RZ ;  /* 0x0000000c460c7224 */ /* 0x040fe200078e02ff */
[----:B------:R-:W-:Y:S01]  /*b240*/  SHF.R.S32.HI R91, RZ, 0x18, R93 ;  /* 0x00000018ff5b7819 */ /* 0x000fe2000001145d */
[----:B------:R-:W-:Y:S01]  /*b250*/  IMAD R6, R70, R19, RZ ;  /* 0x0000001346067224 */ /* 0x000fe200078e02ff */
[----:B------:R-:W-:Y:S01]  /*b260*/  SHF.L.U32 R105, R94, 0x10, RZ ;  /* 0x000000105e697819 */ /* 0x000fe200000006ff */
[C---:B------:R-:W-:Y:S01]  /*b270*/  IMAD R30, R70.reuse, R35, RZ ;  /* 0x00000023461e7224 */ /* 0x040fe200078e02ff */
[C---:B------:R-:W-:Y:S01]  /*b280*/  PRMT R101, R95.reuse, 0x8880, RZ ;  /* 0x000088805f657816 */ /* 0x040fe200000000ff */
[C---:B------:R-:W-:Y:S01]  /*b290*/  IMAD R19, R70.reuse, R24, RZ ;  /* 0x0000001846137224 */ /* 0x040fe200078e02ff */
[----:B------:R-:W-:Y:S01]  /*b2a0*/  SHF.R.S32.HI R93, RZ, 0x18, R94 ;  /* 0x00000018ff5d7819 */ /* 0x000fe2000001145e */
[C---:B------:R-:W-:Y:S01]  /*b2b0*/  IMAD R35, R70.reuse, R40, RZ ;  /* 0x0000002846237224 */ /* 0x040fe200078e02ff */
[----:B------:R-:W-:Y:S01]  /*b2c0*/  SHF.L.U32 R100, R95, 0x10, RZ ;  /* 0x000000105f647819 */ /* 0x000fe200000006ff */
[----:B------:R-:W-:Y:S01]  /*b2d0*/  IMAD R13, R70, R13, RZ ;  /* 0x0000000d460d7224 */ /* 0x000fe200078e02ff */
[----:B------:R-:W-:Y:S01]  /*b2e0*/  PRMT R106, R96, 0x8880, RZ ;  /* 0x00008880606a7816 */ /* 0x000fe200000000ff */
[C---:B------:R-:W-:Y:S01]  /*b2f0*/  IMAD R24, R70.reuse, R29, RZ ;  /* 0x0000001d46187224 */ /* 0x040fe200078e02ff */
[----:B------:R-:W-:Y:S01]  /*b300*/  SHF.R.S32.HI R73, RZ, 0x18, R96 ;  /* 0x00000018ff497819 */ /* 0x000fe20000011460 */
[C---:B------:R-:W-:Y:S01]  /*b310*/  IMAD R40, R70.reuse, R45, RZ ;  /* 0x0000002d46287224 */ /* 0x040fe200078e02ff */
[----:B------:R-:W-:Y:S01]  /*b320*/  SHF.L.U32 R90, R97, 0x10, RZ ;  /* 0x00000010615a7819 */ /* 0x000fe200000006ff */
[C---:B------:R-:W-:Y:S01]  /*b330*/  IMAD R29, R70.reuse, R34, RZ ;  /* 0x00000022461d7224 */ /* 0x040fe200078e02ff */
[----:B------:R-:W-:Y:S01]  /*b340*/  SHF.R.S32.HI R75, RZ, 0x18, R97 ;  /* 0x00000018ff4b7819 */ /* 0x000fe20000011461 */
[C---:B------:R-:W-:Y:S01]  /*b350*/  IMAD R45, R70.reuse, R50, RZ ;  /* 0x00000032462d7224 */ /* 0x040fe200078e02ff */
[C---:B------:R-:W-:Y:S01]  /*b360*/  PRMT R80, R99.reuse, 0x8880, RZ ;  /* 0x0000888063507816 */ /* 0x040fe200000000ff */
[C---:B------:R-:W-:Y:S01]  /*b370*/  IMAD R14, R70.reuse, R14, RZ ;  /* 0x0000000e460e7224 */ /* 0x040fe200078e02ff */
[----:B------:R-:W-:Y:S01]  /*b380*/  SHF.L.U32 R76, R99, 0x10, RZ ;  /* 0x00000010634c7819 */ /* 0x000fe200000006ff */
[C---:B------:R-:W-:Y:S01]  /*b390*/  IMAD R34, R70.reuse, R39, RZ ;  /* 0x0000002746227224 */ /* 0x040fe200078e02ff */
[----:B------:R-:W-:Y:S01]  /*b3a0*/  SHF.L.U32 R132, R81, 0x8, RZ ;  /* 0x0000000851847819 */ /* 0x000fe200000006ff */
[C---:B------:R-:W-:Y:S01]  /*b3b0*/  IMAD R50, R70.reuse, R55, RZ ;  /* 0x0000003746327224 */ /* 0x040fe200078e02ff */
[----:B------:R-:W-:Y:S01]  /*b3c0*/  SHF.R.S32.HI R81, RZ, 0x18, R84 ;  /* 0x00000018ff517819 */ /* 0x000fe20000011454 */
[C---:B------:R-:W-:Y:S01]  /*b3d0*/  IMAD R39, R70.reuse, R44, RZ ;  /* 0x0000002c46277224 */ /* 0x040fe200078e02ff */
[----:B------:R-:W-:Y:S01]  /*b3e0*/  SHF.R.S32.HI R5, RZ, 0x18, R132 ;  /* 0x00000018ff057819 */ /* 0x000fe20000011484 */
[----:B------:R-:W-:Y:S01]  /*b3f0*/  IMAD R55, R70, R60, RZ ;  /* 0x0000003c46377224 */ /* 0x000fe200078e02ff */
[----:B------:R-:W-:Y:S01]  /*b400*/  SHF.L.U32 R84, R98, 0x10, RZ ;  /* 0x0000001062547819 */ /* 0x000fe200000006ff */
[----:B------:R-:W-:Y:S01]  /*b410*/  IMAD R15, R70, R15, RZ ;  /* 0x0000000f460f7224 */ /* 0x000fe200078e02ff */
[----:B------:R-:W-:Y:S01]  /*b420*/  SHF.L.U32 R129, R82, 0x8, RZ ;  /* 0x0000000852817819 */ /* 0x000fe200000006ff */
[-C--:B------:R-:W-:Y:S01]  /*b430*/  IMAD R10, R5, R72.reuse, R10 ;  /* 0x00000048050a7224 */ /* 0x080fe200078e020a */
[----:B------:R-:W-:Y:S01]  /*b440*/  SHF.L.U32 R126, R83, 0x8, RZ ;  /* 0x00000008537e7819 */ /* 0x000fe200000006ff */
[-C--:B------:R-:W-:Y:S01]  /*b450*/  IMAD R11, R77, R72.reuse, R11 ;  /* 0x000000484d0b7224 */ /* 0x080fe200078e020b */
[----:B------:R-:W-:Y:S01]  /*b460*/  SHF.R.S32.HI R5, RZ, 0x18, R129 ;  /* 0x00000018ff057819 */ /* 0x000fe20000011481 */
[-C--:B------:R-:W-:Y:S01]  /*b470*/  IMAD R12, R3, R72.reuse, R12 ;  /* 0x00000048030c7224 */ /* 0x080fe200078e020c */
[----:B------:R-:W-:Y:S01]  /*b480*/  SHF.R.S32.HI R83, RZ, 0x18, R85 ;  /* 0x00000018ff537819 */ /* 0x000fe20000011455 */
[----:B------:R-:W-:Y:S01]  /*b490*/  IMAD R13, R4, R72, R13 ;  /* 0x00000048040d7224 */ /* 0x000fe200078e020d */
[----:B------:R-:W-:Y:S01]  /*b4a0*/  SHF.L.U32 R120, R85, 0x8, RZ ;  /* 0x0000000855787819 */ /* 0x000fe200000006ff */
[C---:B------:R-:W-:Y:S01]  /*b4b0*/  IMAD R44, R70.reuse, R49, RZ ;  /* 0x00000031462c7224 */ /* 0x040fe200078e02ff */
[----:B------:R-:W-:Y:S01]  /*b4c0*/  SHF.R.S32.HI R85, RZ, 0x18, R86 ;  /* 0x00000018ff557819 */ /* 0x000fe20000011456 */
[C---:B------:R-:W-:Y:S01]  /*b4d0*/  IMAD R60, R70.reuse, R65, RZ ;  /* 0x00000041463c7224 */ /* 0x040fe200078e02ff */
[----:B------:R-:W-:Y:S01]  /*b4e0*/  I2IP.S8.S32.SAT R65, R11, R10, RZ ;  /* 0x0000000a0b417239 */ /* 0x000fe200000014ff */
[C---:B------:R-:W-:Y:S01]  /*b4f0*/  IMAD R49, R70.reuse, R54, RZ ;  /* 0x0000003646317224 */ /* 0x040fe200078e02ff */
[----:B------:R-:W-:Y:S01]  /*b500*/  SHF.R.S32.HI R11, RZ, 0x18, R127 ;  /* 0x00000018ff0b7819 */ /* 0x000fe2000001147f */
[----:B------:R-:W-:Y:S01]  /*b510*/  IMAD R14, R5, R72, R14 ;  /* 0x00000048050e7224 */ /* 0x000fe200078e020e */
[----:B------:R-:W-:Y:S01]  /*b520*/  I2IP.S8.S32.SAT R65, R9, R8, R65 ;  /* 0x0000000809417239 */ /* 0x000fe20000001441 */
[C---:B------:R-:W-:Y:S01]  /*b530*/  IMAD R3, R70.reuse, R16, RZ ;  /* 0x0000001046037224 */ /* 0x040fe200078e02ff */
[----:B------:R-:W-:Y:S01]  /*b540*/  SHF.R.S32.HI R9, RZ, 0x18, R124 ;  /* 0x00000018ff097819 */ /* 0x000fe2000001147c */
[----:B------:R-:W-:Y:S01]  /*b550*/  IMAD R54, R70, R59, RZ ;  /* 0x0000003b46367224 */ /* 0x000fe200078e02ff */
[----:B------:R-:W-:Y:S01]  /*b560*/  SHF.R.S32.HI R8, RZ, 0x18, R123 ;  /* 0x00000018ff087819 */ /* 0x000fe2000001147b */
[----:B------:R-:W-:Y:S01]  /*b570*/  IMAD.MOV.U32 R10, RZ, RZ, R128 ;  /* 0x000000ffff0a7224 */ /* 0x000fe200078e0080 */
[----:B------:R-:W-:Y:S01]  /*b580*/  SHF.L.U32 R117, R86, 0x8, RZ ;  /* 0x0000000856757819 */ /* 0x000fe200000006ff */
[----:B------:R-:W-:Y:S01]  /*b590*/  IMAD R59, R70, R64, RZ ;  /* 0x00000040463b7224 */ /* 0x000fe200078e02ff */
[----:B------:R-:W-:Y:S01]  /*b5a0*/  I2IP.S8.S32.SAT R64, R2, R0, R161 ;  /* 0x0000000002407239 */ /* 0x000fe200000014a1 */
[----:B------:R-:W-:Y:S01]  /*b5b0*/  IMAD R15, R78, R72, R15 ;  /* 0x000000484e0f7224 */ /* 0x000fe200078e020f */
[----:B------:R-:W-:Y:S01]  /*b5c0*/  MOV R2, R125 ;  /* 0x0000007d00027202 */ /* 0x000fe20000000f00 */
[C---:B------:R-:W-:Y:S01]  /*b5d0*/  IMAD R4, R70.reuse, R17, RZ ;  /* 0x0000001146047224 */ /* 0x040fe200078e02ff */
        /* <DEDUP_REMOVED lines=8> */
[----:B------:R-:W-:Y:S01]  /*b660*/  MOV R0, R122 ;  /* 0x0000007a00007202 */ /* 0x000fe20000000f00 */
[----:B------:R-:W-:Y:S01]  /*b670*/  IMAD R16, R70, R21, RZ ;  /* 0x0000001546107224 */ /* 0x000fe200078e02ff */
[----:B------:R-:W-:Y:S01]  /*b680*/  SHF.R.S32.HI R87, RZ, 0x18, R87 ;  /* 0x00000018ff577819 */ /* 0x000fe20000011457 */
[----:B------:R-:W-:Y:S01]  /*b690*/  IMAD R6, R79, R72, R6 ;  /* 0x000000484f067224 */ /* 0x000fe200078e0206 */
[----:B------:R-:W-:Y:S01]  /*b6a0*/  SHF.L.U32 R111, R92, 0x8, RZ ;  /* 0x000000085c6f7819 */ /* 0x000fe200000006ff */
[----:B------:R-:W-:Y:S01]  /*b6b0*/  IMAD R17, R70, R22, RZ ;  /* 0x0000001646117224 */ /* 0x000fe200078e02ff */
[----:B------:R-:W-:Y:S01]  /*b6c0*/  PRMT R92, R97, 0x8880, RZ ;  /* 0x00008880615c7816 */ /* 0x000fe200000000ff */
[-C--:B------:R-:W-:Y:S01]  /*b6d0*/  IMAD R7, R2, R72.reuse, R7 ;  /* 0x0000004802077224 */ /* 0x080fe200078e0207 */
[----:B------:R-:W-:Y:S01]  /*b6e0*/  I2IP.S8.S32.SAT R5, R6, R5, RZ ;  /* 0x0000000506057239 */ /* 0x000fe200000014ff */
[----:B------:R-:W-:Y:S01]  /*b6f0*/  IMAD R18, R70, R23, RZ ;  /* 0x0000001746127224 */ /* 0x000fe200078e02ff */
[----:B------:R-:W-:Y:S01]  /*b700*/  SHF.R.S32.HI R2, RZ, 0x18, R120 ;  /* 0x00000018ff027819 */ /* 0x000fe20000011478 */
[-C--:B------:R-:W-:Y:S01]  /*b710*/  IMAD R16, R9, R72.reuse, R16 ;  /* 0x0000004809107224 */ /* 0x080fe200078e0210 */
[----:B------:R-:W-:Y:S01]  /*b720*/  SHF.R.S32.HI R9, RZ, 0x18, R121 ;  /* 0x00000018ff097819 */ /* 0x000fe20000011479 */
[----:B------:R-:W-:Y:S01]  /*b730*/  IMAD R17, R8, R72, R17 ;  /* 0x0000004808117224 */ /* 0x000fe200078e0211 */
[----:B------:R-:W-:Y:S01]  /*b740*/  SHF.L.U32 R102, R94, 0x8, RZ ;  /* 0x000000085e667819 */ /* 0x000fe200000006ff */
[C---:B------:R-:W-:Y:S01]  /*b750*/  IMAD R22, R70.reuse, R27, RZ ;  /* 0x0000001b46167224 */ /* 0x040fe200078e02ff */
[----:B------:R-:W-:Y:S01]  /*b760*/  SHF.L.U32 R94, R95, 0x8, RZ ;  /* 0x000000085f5e7819 */ /* 0x000fe200000006ff */
[----:B------:R-:W-:Y:S01]  /*b770*/  IMAD R27, R70, R32, RZ ;  /* 0x00000020461b7224 */ /* 0x000fe200078e02ff */
[----:B------:R-:W-:Y:S01]  /*b780*/  SHF.R.S32.HI R95, RZ, 0x18, R95 ;  /* 0x00000018ff5f7819 */ /* 0x000fe2000001145f */
[----:B------:R-:W-:Y:S01]  /*b790*/  IMAD R18, R81, R72, R18 ;  /* 0x0000004851127224 */ /* 0x000fe200078e0212 */
[----:B------:R-:W-:Y:S01]  /*b7a0*/  SHF.L.U32 R103, R96, 0x8, RZ ;  /* 0x0000000860677819 */ /* 0x000fe200000006ff */
[C---:B------:R-:W-:Y:S01]  /*b7b0*/  IMAD R32, R70.reuse, R37, RZ ;  /* 0x0000002546207224 */ /* 0x040fe200078e02ff */
[----:B------:R-:W-:Y:S01]  /*b7c0*/  SHF.L.U32 R88, R97, 0x8, RZ ;  /* 0x0000000861587819 */ /* 0x000fe200000006ff */
[----:B------:R-:W-:Y:S01]  /*b7d0*/  IMAD R21, R70, R26, RZ ;  /* 0x0000001a46157224 */ /* 0x000fe200078e02ff */
[----:B------:R-:W-:Y:S01]  /*b7e0*/  I2IP.S8.S32.SAT R17, R18, R17, RZ ;  /* 0x0000001112117239 */ /* 0x000fe200000014ff */
[----:B------:R-:W-:Y:S01]  /*b7f0*/  IMAD R37, R70, R42, RZ ;  /* 0x0000002a46257224 */ /* 0x000fe200078e02ff */
[----:B------:R-:W-:Y:S01]  /*b800*/  SHF.R.S32.HI R97, RZ, 0x18, R98 ;  /* 0x00000018ff617819 */ /* 0x000fe20000011462 */
[----:B------:R-:W-:Y:S01]  /*b810*/  IMAD R19, R0, R72, R19 ;  /* 0x0000004800137224 */ /* 0x000fe200078e0213 */
[----:B------:R-:W-:Y:S01]  /*b820*/  I2IP.S8.S32.SAT R16, R16, R7, R17 ;  /* 0x0000000710107239 */ /* 0x000fe20000001411 */
[C---:B------:R-:W-:Y:S01]  /*b830*/  IMAD R42, R70.reuse, R47, RZ ;  /* 0x0000002f462a7224 */ /* 0x040fe200078e02ff */
[----:B------:R-:W-:Y:S01]  /*b840*/  MOV R0, R119 ;  /* 0x0000007700007202 */ /* 0x000fe20000000f00 */
[C---:B------:R-:W-:Y:S01]  /*b850*/  IMAD R47, R70.reuse, R52, RZ ;  /* 0x00000034462f7224 */ /* 0x040fe200078e02ff */
[----:B------:R-:W-:Y:S01]  /*b860*/  SHF.L.U32 R74, R99, 0x8, RZ ;  /* 0x00000008634a7819 */ /* 0x000fe200000006ff */
[----:B------:R-:W-:Y:S01]  /*b870*/  IMAD R20, R9, R72, R20 ;  /* 0x0000004809147224 */ /* 0x000fe200078e0214 */
[----:B------:R-:W-:Y:S01]  /*b880*/  SHF.R.S32.HI R99, RZ, 0x18, R99 ;  /* 0x00000018ff637819 */ /* 0x000fe20000011463 */
[----:B------:R-:W-:Y:S01]  /*b890*/  IMAD R52, R70, R57, RZ ;  /* 0x0000003946347224 */ /* 0x000fe200078e02ff */
[----:B------:R-:W-:Y:S01]  /*b8a0*/  IADD3 R68, PT, PT, R68, 0x1, RZ ;  /* 0x0000000144447810 */ /* 0x000fe20007ffe0ff */
[C---:B------:R-:W-:Y:S02]  /*b8b0*/  IMAD R23, R70.reuse, R28, RZ ;  /* 0x0000001c46177224 */ /* 0x040fe400078e02ff */
[----:B------:R-:W-:Y:S02]  /*b8c0*/  IMAD R57, R70, R62, RZ ;  /* 0x0000003e46397224 */ /* 0x000fe400078e02ff */
[----:B------:R-:W-:Y:S01]  /*b8d0*/  IMAD R21, R2, R72, R21 ;  /* 0x0000004802157224 */ /* 0x000fe200078e0215 */
[----:B------:R-:W-:Y:S01]  /*b8e0*/  MOV R2, R116 ;  /* 0x0000007400027202 */ /* 0x000fe20000000f00 */
[----:B------:R-:W-:Y:S01]  /*b8f0*/  IMAD R62, R70, R67, RZ ;  /* 0x00000043463e7224 */ /* 0x000fe200078e02ff */
[----:B------:R-:W-:Y:S01]  /*b900*/  I2IP.S8.S32.SAT R67, R4, R3, R5 ;  /* 0x0000000304437239 */ /* 0x000fe20000001405 */
[-C--:B------:R-:W-:Y:S01]  /*b910*/  IMAD R22, R83, R72.reuse, R22 ;  /* 0x0000004853167224 */ /* 0x080fe200078e0216 */
[----:B------:R-:W-:Y:S01]  /*b920*/  SHF.R.S32.HI R3, RZ, 0x18, R118 ;  /* 0x00000018ff037819 */ /* 0x000fe20000011476 */
[-C--:B------:R-:W-:Y:S01]  /*b930*/  IMAD R23, R0, R72.reuse, R23 ;  /* 0x0000004800177224 */ /* 0x080fe200078e0217 */
[----:B------:R-:W-:Y:S01]  /*b940*/  SHF.R.S32.HI R0, RZ, 0x18, R117 ;  /* 0x00000018ff007819 */ /* 0x000fe20000011475 */
[----:B------:R-:W-:Y:S01]  /*b950*/  IMAD R26, R70, R31, RZ ;  /* 0x0000001f461a7224 */ /* 0x000fe200078e02ff */
[----:B------:R-:W-:Y:S01]  /*b960*/  I2IP.S8.S32.SAT R17, R22, R21, RZ ;  /* 0x0000001516117239 */ /* 0x000fe200000014ff */
[-C--:B------:R-:W-:Y:S01]  /*b970*/  IMAD R24, R3, R72.reuse, R24 ;  /* 0x0000004803187224 */ /* 0x080fe200078e0218 */
[----:B------:R-:W-:Y:S01]  /*b980*/  SHF.R.S32.HI R3, RZ, 0x18, R115 ;  /* 0x00000018ff037819 */ /* 0x000fe20000011473 */
[-C--:B------:R-:W-:Y:S01]  /*b990*/  IMAD R25, R0, R72.reuse, R25 ;  /* 0x0000004800197224 */ /* 0x080fe200078e0219 */
[----:B------:R-:W-:Y:S01]  /*b9a0*/  I2IP.S8.S32.SAT R17, R20, R19, R17 ;  /* 0x0000001314117239 */ /* 0x000fe20000001411 */
[----:B------:R-:W-:Y:S01]  /*b9b0*/  IMAD R28, R70, R33, RZ ;  /* 0x00000021461c7224 */ /* 0x000fe200078e02ff */
[----:B------:R-:W-:Y:S01]  /*b9c0*/  SHF.R.S32.HI R4, RZ, 0x18, R114 ;  /* 0x00000018ff047819 */ /* 0x000fe20000011472 */
[-C--:B------:R-:W-:Y:S02]  /*b9d0*/  IMAD R26, R85, R72.reuse, R26 ;  /* 0x00000048551a7224 */ /* 0x080fe400078e021a */
[----:B------:R-:W-:Y:S01]  /*b9e0*/  IMAD R27, R2, R72, R27 ;  /* 0x00000048021b7224 */ /* 0x000fe200078e021b */
[----:B------:R-:W-:Y:S01]  /*b9f0*/  MOV R2, R110 ;  /* 0x0000006e00027202 */ /* 0x000fe20000000f00 */
[----:B------:R-:W-:Y:S01]  /*ba00*/  IMAD R28, R3, R72, R28 ;  /* 0x00000048031c7224 */ /* 0x000fe200078e021c */
[----:B------:R-:W-:Y:S01]  /*ba10*/  I2IP.S8.S32.SAT R18, R26, R25, RZ ;  /* 0x000000191a127239 */ /* 0x000fe200000014ff */
[----:B------:R-:W-:Y:S01]  /*ba20*/  IMAD R31, R70, R36, RZ ;  /* 0x00000024461f7224 */ /* 0x000fe200078e02ff */
[----:B------:R-:W-:Y:S01]  /*ba30*/  SHF.R.S32.HI R3, RZ, 0x18, R112 ;  /* 0x00000018ff037819 */ /* 0x000fe20000011470 */
[-C--:B------:R-:W-:Y:S01]  /*ba40*/  IMAD R29, R4, R72.reuse, R29 ;  /* 0x00000048041d7224 */ /* 0x080fe200078e021d */
[----:B------:R-:W-:Y:S01]  /*ba50*/  I2IP.S8.S32.SAT R18, R24, R23, R18 ;  /* 0x0000001718127239 */ /* 0x000fe20000001412 */
[----:B------:R-:W-:Y:S01]  /*ba60*/  IMAD.MOV.U32 R0, RZ, RZ, R113 ;  /* 0x000000ffff007224 */ /* 0x000fe200078e0071 */
[----:B------:R-:W-:Y:S01]  /*ba70*/  SHF.R.S32.HI R4, RZ, 0x18, R108 ;  /* 0x00000018ff047819 */ /* 0x000fe2000001146c */
[-C--:B------:R-:W-:Y:S02]  /*ba80*/  IMAD R30, R87, R72.reuse, R30 ;  /* 0x00000048571e7224 */ /* 0x080fe400078e021e */
[----:B------:R-:W-:Y:S01]  /*ba90*/  IMAD R31, R0, R72, R31 ;  /* 0x00000048001f7224 */ /* 0x000fe200078e021f */
        /* <DEDUP_REMOVED lines=8> */
[----:B------:R-:W-:Y:S01]  /*bb20*/  MOV R0, R107 ;  /* 0x0000006b00007202 */ /* 0x000fe20000000f00 */
[-C--:B------:R-:W-:Y:S02]  /*bb30*/  IMAD R34, R89, R72.reuse, R34 ;  /* 0x0000004859227224 */ /* 0x080fe400078e0222 */
[-C--:B------:R-:W-:Y:S01]  /*bb40*/  IMAD R35, R2, R72.reuse, R35 ;  /* 0x0000004802237224 */ /* 0x080fe200078e0223 */
[----:B------:R-:W-:Y:S01]  /*bb50*/  MOV R2, R101 ;  /* 0x0000006500027202 */ /* 0x000fe20000000f00 */
[----:B------:R-:W-:Y:S01]  /*bb60*/  IMAD R38, R70, R43, RZ ;  /* 0x0000002b46267224 */ /* 0x000fe200078e02ff */
[----:B------:R-:W-:Y:S01]  /*bb70*/  I2IP.S8.S32.SAT R33, R34, R33, RZ ;  /* 0x0000002122217239 */ /* 0x000fe200000014ff */
[-C--:B------:R-:W-:Y:S01]  /*bb80*/  IMAD R36, R3, R72.reuse, R36 ;  /* 0x0000004803247224 */ /* 0x080fe200078e0224 */
[----:B------:R-:W-:Y:S01]  /*bb90*/  SHF.R.S32.HI R3, RZ, 0x18, R105 ;  /* 0x00000018ff037819 */ /* 0x000fe20000011469 */
[-C--:B------:R-:W-:Y:S01]  /*bba0*/  IMAD R37, R4, R72.reuse, R37 ;  /* 0x0000004804257224 */ /* 0x080fe200078e0225 */
[----:B------:R-:W-:Y:S01]  /*bbb0*/  I2IP.S8.S32.SAT R32, R32, R31, R33 ;  /* 0x0000001f20207239 */ /* 0x000fe20000001421 */
        /* <DEDUP_REMOVED lines=8> */
[----:B------:R-:W-:Y:S01]  /*bc40*/  IMAD R43, R70, R48, RZ ;  /* 0x00000030462b7224 */ /* 0x000fe200078e02ff */
[----:B------:R-:W-:Y:S01]  /*bc50*/  I2IP.S8.S32.SAT R33, R36, R35, R37 ;  /* 0x0000002324217239 */ /* 0x000fe20000001425 */
[----:B------:R-:W-:Y:S01]  /*bc60*/  IMAD R41, R0, R72, R41 ;  /* 0x0000004800297224 */ /* 0x000fe200078e0229 */
[----:B------:R-:W-:Y:S01]  /*bc70*/  MOV R0, R106 ;  /* 0x0000006a00007202 */ /* 0x000fe20000000f00 */
[-C--:B------:R-:W-:Y:S02]  /*bc80*/  IMAD R42, R93, R72.reuse, R42 ;  /* 0x000000485d2a7224 */ /* 0x080fe400078e022a */
        /* <DEDUP_REMOVED lines=11> */
[-C--:B------:R-:W-:Y:S02]  /*bd40*/  IMAD R47, R0, R72.reuse, R47 ;  /* 0x00000048002f7224 */ /* 0x080fe400078e022f */
[----:B------:R-:W-:Y:S01]  /*bd50*/  IMAD R48, R3, R72, R48 ;  /* 0x0000004803307224 */ /* 0x000fe200078e0230 */
[----:B------:R-:W-:Y:S01]  /*bd60*/  SHF.R.S32.HI R3, RZ, 0x18, R90 ;  /* 0x00000018ff037819 */ /* 0x000fe2000001145a */
[----:B------:R-:W-:Y:S01]  /*bd70*/  IMAD R51, R70, R56, RZ ;  /* 0x0000003846337224 */ /* 0x000fe200078e02ff */
[----:B------:R-:W-:Y:S01]  /*bd80*/  I2IP.S8.S32.SAT R35, R46, R45, RZ ;  /* 0x0000002d2e237239 */ /* 0x000fe200000014ff */
[-C--:B------:R-:W-:Y:S01]  /*bd90*/  IMAD R49, R2, R72.reuse, R49 ;  /* 0x0000004802317224 */ /* 0x080fe200078e0231 */
[----:B------:R-:W-:Y:S01]  /*bda0*/  SHF.R.S32.HI R2, RZ, 0x18, R88 ;  /* 0x00000018ff027819 */ /* 0x000fe20000011458 */
[----:B------:R-:W-:Y:S01]  /*bdb0*/  IMAD.MOV.U32 R0, RZ, RZ, R92 ;  /* 0x000000ffff007224 */ /* 0x000fe200078e005c */
[----:B------:R-:W-:Y:S01]  /*bdc0*/  I2IP.S8.S32.SAT R35, R44, R43, R35 ;  /* 0x0000002b2c237239 */ /* 0x000fe20000001423 */
[-C--:B------:R-:W-:Y:S02]  /*bdd0*/  IMAD R50, R73, R72.reuse, R50 ;  /* 0x0000004849327224 */ /* 0x080fe400078e0232 */
[----:B------:R-:W-:Y:S01]  /*bde0*/  IMAD R51, R0, R72, R51 ;  /* 0x0000004800337224 */ /* 0x000fe200078e0233 */
[----:B------:R-:W-:Y:S01]  /*bdf0*/  MOV R0, R86 ;  /* 0x0000005600007202 */ /* 0x000fe20000000f00 */
[----:B------:R-:W-:Y:S01]  /*be00*/  IMAD R53, R70, R58, RZ ;  /* 0x0000003a46357224 */ /* 0x000fe200078e02ff */
[----:B------:R-:W-:Y:S01]  /*be10*/  I2IP.S8.S32.SAT R49, R50, R49, RZ ;  /* 0x0000003132317239 */ /* 0x000fe200000014ff */
[-C--:B------:R-:W-:Y:S01]  /*be20*/  IMAD R52, R3, R72.reuse, R52 ;  /* 0x0000004803347224 */ /* 0x080fe200078e0234 */
[----:B------:R-:W-:Y:S01]  /*be30*/  SHF.R.S32.HI R3, RZ, 0x18, R84 ;  /* 0x00000018ff037819 */ /* 0x000fe20000011454 */
[----:B------:R-:W-:Y:S01]  /*be40*/  IMAD R53, R2, R72, R53 ;  /* 0x0000004802357224 */ /* 0x000fe200078e0235 */
[----:B------:R-:W-:Y:S01]  /*be50*/  MOV R2, R80 ;  /* 0x0000005000027202 */ /* 0x000fe20000000f00 */
[----:B------:R-:W-:Y:S01]  /*be60*/  IMAD.SHL.U32 R82, R98, 0x100, RZ ;  /* 0x0000010062527824 */ /* 0x000fe200078e00ff */
[----:B------:R-:W-:Y:S01]  /*be70*/  I2IP.S8.S32.SAT R48, R48, R47, R49 ;  /* 0x0000002f30307239 */ /* 0x000fe20000001431 */
[----:B------:R-:W-:Y:S02]  /*be80*/  IMAD R54, R75, R72, R54 ;  /* 0x000000484b367224 */ /* 0x000fe400078e0236 */
[C---:B------:R-:W-:Y:S02]  /*be90*/  IMAD R56, R70.reuse, R61, RZ ;  /* 0x0000003d46387224 */ /* 0x040fe400078e02ff */
[----:B------:R-:W-:Y:S01]  /*bea0*/  IMAD R61, R70, R66, RZ ;  /* 0x00000042463d7224 */ /* 0x000fe200078e02ff */
[----:B------:R-:W-:Y:S01]  /*beb0*/  I2IP.S8.S32.SAT R66, R13, R12, R14 ;  /* 0x0000000c0d427239 */ /* 0x000fe2000000140e */
[-C--:B------:R-:W-:Y:S01]  /*bec0*/  IMAD R55, R0, R72.reuse, R55 ;  /* 0x0000004800377224 */ /* 0x080fe200078e0237 */
[----:B------:R-:W-:Y:S01]  /*bed0*/  SHF.R.S32.HI R0, RZ, 0x18, R82 ;  /* 0x00000018ff007819 */ /* 0x000fe20000011452 */
[-C--:B------:R-:W-:Y:S01]  /*bee0*/  IMAD R56, R3, R72.reuse, R56 ;  /* 0x0000004803387224 */ /* 0x080fe200078e0238 */
[----:B------:R-:W-:Y:S01]  /*bef0*/  I2IP.S8.S32.SAT R49, R54, R53, RZ ;  /* 0x0000003536317239 */ /* 0x000fe200000014ff */
[----:B------:R1:W-:Y:S01]  /*bf00*/  STS.128 [R135+UR44+0xa200], R64 ;  /* 0x00a2004087007988 */ /* 0x0003e20008000c2c */
[----:B------:R-:W-:Y:S01]  /*bf10*/  IMAD R58, R70, R63, RZ ;  /* 0x0000003f463a7224 */ /* 0x000fe200078e02ff */
[----:B------:R-:W-:Y:S01]  /*bf20*/  SHF.R.S32.HI R3, RZ, 0x18, R76 ;  /* 0x00000018ff037819 */ /* 0x000fe2000001144c */
[-C--:B------:R-:W-:Y:S01]  /*bf30*/  IMAD R57, R0, R72.reuse, R57 ;  /* 0x0000004800397224 */ /* 0x080fe200078e0239 */
[----:B------:R-:W-:Y:S01]  /*bf40*/  I2IP.S8.S32.SAT R49, R52, R51, R49 ;  /* 0x0000003334317239 */ /* 0x000fe20000001431 */
[-C--:B------:R-:W-:Y:S02]  /*bf50*/  IMAD R58, R97, R72.reuse, R58 ;  /* 0x00000048613a7224 */ /* 0x080fe400078e023a */
[-C--:B------:R-:W-:Y:S01]  /*bf60*/  IMAD R59, R2, R72.reuse, R59 ;  /* 0x00000048023b7224 */ /* 0x080fe200078e023b */
[----:B------:R1:W-:Y:S01]  /*bf70*/  STS.128 [R159+0xa200], R16 ;  /* 0x00a200109f007388 */ /* 0x0003e20000000c00 */
[-C--:B------:R-:W-:Y:S01]  /*bf80*/  IMAD R60, R3, R72.reuse, R60 ;  /* 0x00000048033c7224 */ /* 0x080fe200078e023c */
[----:B------:R-:W-:Y:S01]  /*bf90*/  I2IP.S8.S32.SAT R50, R58, R57, RZ ;  /* 0x000000393a327239 */ /* 0x000fe200000014ff */
[-C--:B------:R-:W-:Y:S02]  /*bfa0*/  IMAD R61, R4, R72.reuse, R61 ;  /* 0x00000048043d7224 */ /* 0x080fe400078e023d */
[----:B------:R-:W-:Y:S01]  /*bfb0*/  IMAD R62, R99, R72, R62 ;  /* 0x00000048633e7224 */ /* 0x000fe200078e023e */
[----:B------:R-:W-:Y:S02]  /*bfc0*/  I2IP.S8.S32.SAT R50, R56, R55, R50 ;  /* 0x0000003738327239 */ /* 0x000fe40000001432 */
[----:B------:R1:W-:Y:S02]  /*bfd0*/  STS.128 [R158+0xa200], R32 ;  /* 0x00a200209e007388 */ /* 0x0003e40000000c00 */
        /* <DEDUP_REMOVED lines=20> */
.L_x_147:
[----:B------:R-:W-:Y:S05]  /*c120*/  BSYNC.RECONVERGENT B0 ;  /* 0x0000000000007941 */ /* 0x000fea0003800200 */
.L_x_146:
[----:B------:R-:W-:Y:S01]  /*c130*/  R2UR UR5, R142 ;  /* 0x000000008e0572ca */ /* 0x000fe200000e0000 */
[----:B------:R-:W-:Y:S01]  /*c140*/  BAR.SYNC.DEFER_BLOCKING 0x1, 0x80 ;  /* 0x0042000000007b1d */ /* 0x000fe20000010000 */
[----:B------:R-:W-:Y:S01]  /*c150*/  R2UR UR4, R143 ;  /* 0x000000008f0472ca */ /* 0x000fe200000e0000 */
[----:B------:R-:W-:Y:S01]  /*c160*/  UISETP.NE.AND UP0, UPT, UR46, URZ, UPT ;  /* 0x000000ff2e00728c */ /* 0x000fe2000bf05270 */
[----:B------:R-:W-:Y:S02]  /*c170*/  ISETP.NE.AND P0, PT, R146, 0x2, PT ;  /* 0x000000029200780c */ /* 0x000fe40003f05270 */
[----:B------:R-:W-:Y:S02]  /*c180*/  ISETP.NE.AND P1, PT, R68, 0x2, PT ;  /* 0x000000024400780c */ /* 0x000fe40003f25270 */
[----:B------:R-:W-:Y:S02]  /*c190*/  SEL R0, RZ, 0x1, P0 ;  /* 0x00000001ff007807 */ /* 0x000fe40000000000 */
[----:B------:R-:W-:Y:S02]  /*c1a0*/  SEL R3, RZ, 0x1, P1 ;  /* 0x00000001ff037807 */ /* 0x000fe40000800000 */
[----:B------:R-:W-:Y:S01]  /*c1b0*/  LOP3.LUT R149, R149, R0, RZ, 0x3c, !PT ;  /* 0x0000000095957212 */ /* 0x000fe200078e3cff */
[----:B------:R-:W-:Y:S01]  /*c1c0*/  UIADD3 UR31, UPT, UPT, UR37, UR5, URZ ;  /* 0x00000005251f7290 */ /* 0x000fe2000fffe0ff */
[----:B------:R-:W-:Y:S01]  /*c1d0*/  LOP3.LUT R150, R150, R3, RZ, 0x3c, !PT ;  /* 0x0000000396967212 */ /* 0x000fe200078e3cff */
[----:B------:R-:W-:Y:S01]  /*c1e0*/  UIADD3 UR30, UPT, UPT, UR38, UR4, URZ ;  /* 0x00000004261e7290 */ /* 0x000fe2000fffe0ff */
[----:B------:R-:W-:Y:S02]  /*c1f0*/  SEL R146, R146, RZ, P0 ;  /* 0x000000ff92927207 */ /* 0x000fe40000000000 */
[----:B------:R-:W-:Y:S01]  /*c200*/  SEL R68, R68, RZ, P1 ;  /* 0x000000ff44447207 */ /* 0x000fe20000800000 */
[----:B------:R-:W-:Y:S01]  /*c210*/  UMOV UR36, UR59 ;  /* 0x0000003b00247c82 */ /* 0x000fe20008000000 */
[----:B------:R-:W-:Y:S07]  /*c220*/  BRA.U UP0, `(.L_x_148) ;  /* 0xffffff9900487547 */ /* 0x000fee000b83ffff */
[----:B------:R-:W-:Y:S05]  /*c230*/  EXIT ;  /* 0x000000000000794d */ /* 0x000fea0003800000 */
.L_x_25:
[----:B--2---:R2:W3:Y:S02]  /*c240*/  SYNCS.PHASECHK.TRANS64.TRYWAIT P0, [R3+URZ+0x150], R2 ;  /* 0x00015002030075a7 */ /* 0x0044e400080011ff */
[----:B---3--:R-:W-:Y:S05]  /*c250*/  @!P0 NANOSLEEP.SYNCS 0x989680 ;  /* 0x009896800000895d */ /* 0x008fea0003900000 */
[----:B------:R-:W3:Y:S02]  /*c260*/  @!P0 SYNCS.PHASECHK.TRANS64 P0, [R3+URZ+0x150], R2 ;  /* 0x00015002030085a7 */ /* 0x000ee400080010ff */
[----:B---3--:R-:W-:Y:S05]  /*c270*/  @!P0 BRA `(.L_x_25) ;  /* 0xfffffffc00f08947 */ /* 0x008fea000383ffff */
[----:B------:R-:W-:Y:S05]  /*c280*/  BRA `(.L_x_149) ;  /* 0xffffff5800147947 */ /* 0x000fea000383ffff */
.L_x_28:
[----:B-1----:R-:W-:-:S07]  /*c290*/  MOV R0, UR33 ;  /* 0x0000002100007c02 */ /* 0x002fce0008000f00 */
.L_x_150:
[----:B-1----:R1:W2:Y:S02]  /*c2a0*/  SYNCS.PHASECHK.TRANS64.TRYWAIT P0, [R0+URZ+0x58], R3 ;  /* 0x00005803000075a7 */ /* 0x0022a400080011ff */
[----:B--2---:R-:W-:Y:S05]  /*c2b0*/  @!P0 NANOSLEEP.SYNCS 0x989680 ;  /* 0x009896800000895d */ /* 0x004fea0003900000 */
[----:B------:R-:W2:Y:S02]  /*c2c0*/  @!P0 SYNCS.PHASECHK.TRANS64 P0, [R0+URZ+0x58], R3 ;  /* 0x00005803000085a7 */ /* 0x000ea400080010ff */
[----:B--2---:R-:W-:Y:S05]  /*c2d0*/  @!P0 BRA `(.L_x_150) ;  /* 0xfffffffc00f08947 */ /* 0x004fea000383ffff */
[----:B------:R-:W-:Y:S05]  /*c2e0*/  BRA `(.L_x_27) ;  /* 0xffffff5800687947 */ /* 0x000fea000383ffff */
.L_x_35:
[----:B-1----:R-:W-:-:S07]  /*c2f0*/  MOV R0, UR17 ;  /* 0x0000001100007c02 */ /* 0x002fce0008000f00 */
.L_x_151:
[----:B-1----:R1:W2:Y:S02]  /*c300*/  SYNCS.PHASECHK.TRANS64.TRYWAIT P0, [R0+URZ+0x58], R3 ;  /* 0x00005803000075a7 */ /* 0x0022a400080011ff */
[----:B--2---:R-:W-:Y:S05]  /*c310*/  @!P0 NANOSLEEP.SYNCS 0x989680 ;  /* 0x009896800000895d */ /* 0x004fea0003900000 */
[----:B------:R-:W2:Y:S02]  /*c320*/  @!P0 SYNCS.PHASECHK.TRANS64 P0, [R0+URZ+0x58], R3 ;  /* 0x00005803000085a7 */ /* 0x000ea400080010ff */
[----:B--2---:R-:W-:Y:S05]  /*c330*/  @!P0 BRA `(.L_x_151) ;  /* 0xfffffffc00f08947 */ /* 0x004fea000383ffff */
[----:B------:R-:W-:Y:S05]  /*c340*/  BRA `(.L_x_34) ;  /* 0xffffff5c00287947 */ /* 0x000fea000383ffff */
.L_x_40:
[----:B-1----:R1:W2:Y:S02]  /*c350*/  SYNCS.PHASECHK.TRANS64.TRYWAIT P0, [R3+URZ+0x100], R0 ;  /* 0x00010000030075a7 */ /* 0x0022a400080011ff */
[----:B--2---:R-:W-:Y:S05]  /*c360*/  @!P0 NANOSLEEP.SYNCS 0x989680 ;  /* 0x009896800000895d */ /* 0x004fea0003900000 */
[----:B------:R-:W2:Y:S02]  /*c370*/  @!P0 SYNCS.PHASECHK.TRANS64 P0, [R3+URZ+0x100], R0 ;  /* 0x00010000030085a7 */ /* 0x000ea400080010ff */
[----:B--2---:R-:W-:Y:S05]  /*c380*/  @!P0 BRA `(.L_x_40) ;  /* 0xfffffffc00f08947 */ /* 0x004fea000383ffff */
[----:B------:R-:W-:Y:S05]  /*c390*/  BRA `(.L_x_152) ;  /* 0xffffff5c00d07947 */ /* 0x000fea000383ffff */
.L_x_44:
[----:B-1----:R-:W-:-:S07]  /*c3a0*/  MOV R0, UR4 ;  /* 0x0000000400007c02 */ /* 0x002fce0008000f00 */
.L_x_153:
[----:B-1----:R1:W2:Y:S02]  /*c3b0*/  SYNCS.PHASECHK.TRANS64.TRYWAIT P0, [R0+URZ], R3 ;  /* 0x00000003000075a7 */ /* 0x0022a400080011ff */
[----:B--2---:R-:W-:Y:S05]  /*c3c0*/  @!P0 NANOSLEEP.SYNCS 0x989680 ;  /* 0x009896800000895d */ /* 0x004fea0003900000 */
[----:B------:R-:W2:Y:S02]  /*c3d0*/  @!P0 SYNCS.PHASECHK.TRANS64 P0, [R0+URZ], R3 ;  /* 0x00000003000085a7 */ /* 0x000ea400080010ff */
[----:B--2---:R-:W-:Y:S05]  /*c3e0*/  @!P0 BRA `(.L_x_153) ;  /* 0xfffffffc00f08947 */ /* 0x004fea000383ffff */
[----:B------:R-:W-:Y:S05]  /*c3f0*/  BRA `(.L_x_154) ;  /* 0xffffff64007c7947 */ /* 0x000fea000383ffff */
.L_x_45:
[----:B------:R-:W-:-:S07]  /*c400*/  MOV R0, UR5 ;  /* 0x0000000500007c02 */ /* 0x000fce0008000f00 */
.L_x_155:
[----:B-1----:R1:W2:Y:S02]  /*c410*/  SYNCS.PHASECHK.TRANS64.TRYWAIT P0, [R0+URZ], R3 ;  /* 0x00000003000075a7 */ /* 0x0022a400080011ff */
[----:B--2---:R-:W-:Y:S05]  /*c420*/  @!P0 NANOSLEEP.SYNCS 0x989680 ;  /* 0x009896800000895d */ /* 0x004fea0003900000 */
[----:B------:R-:W2:Y:S02]  /*c430*/  @!P0 SYNCS.PHASECHK.TRANS64 P0, [R0+URZ], R3 ;  /* 0x00000003000085a7 */ /* 0x000ea400080010ff */
[----:B--2---:R-:W-:Y:S05]  /*c440*/  @!P0 BRA `(.L_x_155) ;  /* 0xfffffffc00f08947 */ /* 0x004fea000383ffff */
[----:B------:R-:W-:Y:S05]  /*c450*/  BRA `(.L_x_156) ;  /* 0xffffff6400887947 */ /* 0x000fea000383ffff */
.L_x_46:
[----:B------:R-:W-:-:S07]  /*c460*/  MOV R0, UR5 ;  /* 0x0000000500007c02 */ /* 0x000fce0008000f00 */
.L_x_157:
[----:B-1----:R1:W2:Y:S02]  /*c470*/  SYNCS.PHASECHK.TRANS64.TRYWAIT P0, [R0+URZ], R3 ;  /* 0x00000003000075a7 */ /* 0x0022a400080011ff */
[----:B--2---:R-:W-:Y:S05]  /*c480*/  @!P0 NANOSLEEP.SYNCS 0x989680 ;  /* 0x009896800000895d */ /* 0x004fea0003900000 */
[----:B------:R-:W2:Y:S02]  /*c490*/  @!P0 SYNCS.PHASECHK.TRANS64 P0, [R0+URZ], R3 ;  /* 0x00000003000085a7 */ /* 0x000ea400080010ff */
[----:B--2---:R-:W-:Y:S05]  /*c4a0*/  @!P0 BRA `(.L_x_157) ;  /* 0xfffffffc00f08947 */ /* 0x004fea000383ffff */
[----:B------:R-:W-:Y:S05]  /*c4b0*/  BRA `(.L_x_158) ;  /* 0xffffff6400947947 */ /* 0x000fea000383ffff */
.L_x_47:
[----:B------:R-:W-:-:S07]  /*c4c0*/  MOV R0, UR5 ;  /* 0x0000000500007c02 */ /* 0x000fce0008000f00 */
.L_x_159:
[----:B-1----:R1:W2:Y:S02]  /*c4d0*/  SYNCS.PHASECHK.TRANS64.TRYWAIT P0, [R0+URZ], R3 ;  /* 0x00000003000075a7 */ /* 0x0022a400080011ff */
[----:B--2---:R-:W-:Y:S05]  /*c4e0*/  @!P0 NANOSLEEP.SYNCS 0x989680 ;  /* 0x009896800000895d */ /* 0x004fea0003900000 */
[----:B------:R-:W2:Y:S02]  /*c4f0*/  @!P0 SYNCS.PHASECHK.TRANS64 P0, [R0+URZ], R3 ;  /* 0x00000003000085a7 */ /* 0x000ea400080010ff */
[----:B--2---:R-:W-:Y:S05]  /*c500*/  @!P0 BRA `(.L_x_159) ;  /* 0xfffffffc00f08947 */ /* 0x004fea000383ffff */
[----:B------:R-:W-:Y:S05]  /*c510*/  BRA `(.L_x_160) ;  /* 0xffffff6400a07947 */ /* 0x000fea000383ffff */
.L_x_48:
[----:B------:R-:W-:-:S07]  /*c520*/  MOV R0, UR5 ;  /* 0x0000000500007c02 */ /* 0x000fce0008000f00 */
.L_x_161:
[----:B-1----:R1:W2:Y:S02]  /*c530*/  SYNCS.PHASECHK.TRANS64.TRYWAIT P0, [R0+URZ], R3 ;  /* 0x00000003000075a7 */ /* 0x0022a400080011ff */
[----:B--2---:R-:W-:Y:S05]  /*c540*/  @!P0 NANOSLEEP.SYNCS 0x989680 ;  /* 0x009896800000895d */ /* 0x004fea0003900000 */
[----:B------:R-:W2:Y:S02]  /*c550*/  @!P0 SYNCS.PHASECHK.TRANS64 P0, [R0+URZ], R3 ;  /* 0x00000003000085a7 */ /* 0x000ea400080010ff */
[----:B--2---:R-:W-:Y:S05]  /*c560*/  @!P0 BRA `(.L_x_161) ;  /* 0xfffffffc00f08947 */ /* 0x004fea000383ffff */
[----:B------:R-:W-:Y:S05]  /*c570*/  BRA `(.L_x_162) ;  /* 0xffffff6400ac7947 */ /* 0x000fea000383ffff */
.L_x_49:
[----:B------:R-:W-:-:S07]  /*c580*/  MOV R0, UR5 ;  /* 0x0000000500007c02 */ /* 0x000fce0008000f00 */
.L_x_163:
[----:B-1----:R1:W2:Y:S02]  /*c590*/  SYNCS.PHASECHK.TRANS64.TRYWAIT P0, [R0+URZ], R3 ;  /* 0x00000003000075a7 */ /* 0x0022a400080011ff */
[----:B--2---:R-:W-:Y:S05]  /*c5a0*/  @!P0 NANOSLEEP.SYNCS 0x989680 ;  /* 0x009896800000895d */ /* 0x004fea0003900000 */
[----:B------:R-:W2:Y:S02]  /*c5b0*/  @!P0 SYNCS.PHASECHK.TRANS64 P0, [R0+URZ], R3 ;  /* 0x00000003000085a7 */ /* 0x000ea400080010ff */
[----:B--2---:R-:W-:Y:S05]  /*c5c0*/  @!P0 BRA `(.L_x_163) ;  /* 0xfffffffc00f08947 */ /* 0x004fea000383ffff */
[----:B------:R-:W-:Y:S05]  /*c5d0*/  BRA `(.L_x_164) ;  /* 0xffffff6400b87947 */ /* 0x000fea000383ffff */
.L_x_50:
[----:B------:R-:W-:-:S07]  /*c5e0*/  MOV R0, UR5 ;  /* 0x0000000500007c02 */ /* 0x000fce0008000f00 */
.L_x_165:
[----:B-1----:R1:W2:Y:S02]  /*c5f0*/  SYNCS.PHASECHK.TRANS64.TRYWAIT P0, [R0+URZ], R3 ;  /* 0x00000003000075a7 */ /* 0x0022a400080011ff */
[----:B--2---:R-:W-:Y:S05]  /*c600*/  @!P0 NANOSLEEP.SYNCS 0x989680 ;  /* 0x009896800000895d */ /* 0x004fea0003900000 */
[----:B------:R-:W2:Y:S02]  /*c610*/  @!P0 SYNCS.PHASECHK.TRANS64 P0, [R0+URZ], R3 ;  /* 0x00000003000085a7 */ /* 0x000ea400080010ff */
[----:B--2---:R-:W-:Y:S05]  /*c620*/  @!P0 BRA `(.L_x_165) ;  /* 0xfffffffc00f08947 */ /* 0x004fea000383ffff */
[----:B------:R-:W-:Y:S05]  /*c630*/  BRA `(.L_x_166) ;  /* 0xffffff6400c47947 */ /* 0x000fea000383ffff */
.L_x_51:
[----:B------:R-:W-:-:S07]  /*c640*/  MOV R0, UR5 ;  /* 0x0000000500007c02 */ /* 0x000fce0008000f00 */
.L_x_167:
[----:B-1----:R1:W2:Y:S02]  /*c650*/  SYNCS.PHASECHK.TRANS64.TRYWAIT P0, [R0+URZ], R3 ;  /* 0x00000003000075a7 */ /* 0x0022a400080011ff */
[----:B--2---:R-:W-:Y:S05]  /*c660*/  @!P0 NANOSLEEP.SYNCS 0x989680 ;  /* 0x009896800000895d */ /* 0x004fea0003900000 */
[----:B------:R-:W2:Y:S02]  /*c670*/  @!P0 SYNCS.PHASECHK.TRANS64 P0, [R0+URZ], R3 ;  /* 0x00000003000085a7 */ /* 0x000ea400080010ff */
[----:B--2---:R-:W-:Y:S05]  /*c680*/  @!P0 BRA `(.L_x_167) ;  /* 0xfffffffc00f08947 */ /* 0x004fea000383ffff */
[----:B------:R-:W-:Y:S05]  /*c690*/  BRA `(.L_x_168) ;  /* 0xffffff6400d07947 */ /* 0x000fea000383ffff */
.L_x_52:
[----:B------:R-:W-:-:S07]  /*c6a0*/  MOV R0, UR5 ;  /* 0x0000000500007c02 */ /* 0x000fce0008000f00 */
.L_x_169:
[----:B-1----:R1:W2:Y:S02]  /*c6b0*/  SYNCS.PHASECHK.TRANS64.TRYWAIT P0, [R0+URZ], R3 ;  /* 0x00000003000075a7 */ /* 0x0022a400080011ff */
[----:B--2---:R-:W-:Y:S05]  /*c6c0*/  @!P0 NANOSLEEP.SYNCS 0x989680 ;  /* 0x009896800000895d */ /* 0x004fea0003900000 */
[----:B------:R-:W2:Y:S02]  /*c6d0*/  @!P0 SYNCS.PHASECHK.TRANS64 P0, [R0+URZ], R3 ;  /* 0x00000003000085a7 */ /* 0x000ea400080010ff */
[----:B--2---:R-:W-:Y:S05]  /*c6e0*/  @!P0 BRA `(.L_x_169) ;  /* 0xfffffffc00f08947 */ /* 0x004fea000383ffff */
[----:B------:R-:W-:Y:S05]  /*c6f0*/  BRA `(.L_x_170) ;  /* 0xffffff6400dc7947 */ /* 0x000fea000383ffff */
.L_x_53:
[----:B------:R-:W-:-:S07]  /*c700*/  MOV R0, UR5 ;  /* 0x0000000500007c02 */ /* 0x000fce0008000f00 */
.L_x_171:
[----:B-1----:R1:W2:Y:S02]  /*c710*/  SYNCS.PHASECHK.TRANS64.TRYWAIT P0, [R0+URZ], R3 ;  /* 0x00000003000075a7 */ /* 0x0022a400080011ff */
[----:B--2---:R-:W-:Y:S05]  /*c720*/  @!P0 NANOSLEEP.SYNCS 0x989680 ;  /* 0x009896800000895d */ /* 0x004fea0003900000 */
[----:B------:R-:W2:Y:S02]  /*c730*/  @!P0 SYNCS.PHASECHK.TRANS64 P0, [R0+URZ], R3 ;  /* 0x00000003000085a7 */ /* 0x000ea400080010ff */
[----:B--2---:R-:W-:Y:S05]  /*c740*/  @!P0 BRA `(.L_x_171) ;  /* 0xfffffffc00f08947 */ /* 0x004fea000383ffff */
[----:B------:R-:W-:Y:S05]  /*c750*/  BRA `(.L_x_172) ;  /* 0xffffff6400e87947 */ /* 0x000fea000383ffff */
.L_x_56:
[----:B--2---:R2:W3:Y:S02]  /*c760*/  SYNCS.PHASECHK.TRANS64.TRYWAIT P0, [R0+URZ+0x140], R5 ;  /* 0x00014005000075a7 */ /* 0x0044e400080011ff */
[----:B---3--:R-:W-:Y:S05]  /*c770*/  @!P0 NANOSLEEP.SYNCS 0x989680 ;  /* 0x009896800000895d */ /* 0x008fea0003900000 */
[----:B------:R-:W3:Y:S02]  /*c780*/  @!P0 SYNCS.PHASECHK.TRANS64 P0, [R0+URZ+0x140], R5 ;  /* 0x00014005000085a7 */ /* 0x000ee400080010ff */
[----:B---3--:R-:W-:Y:S05]  /*c790*/  @!P0 BRA `(.L_x_56) ;  /* 0xfffffffc00f08947 */ /* 0x008fea000383ffff */
[----:B------:R-:W-:Y:S05]  /*c7a0*/  BRA `(.L_x_173) ;  /* 0xffffff6800447947 */ /* 0x000fea000383ffff */
.L_x_57:
[----:B------:R-:W-:-:S07]  /*c7b0*/  MOV R0, UR4 ;  /* 0x0000000400007c02 */ /* 0x000fce0008000f00 */
.L_x_174:
[----:B--2---:R2:W3:Y:S02]  /*c7c0*/  SYNCS.PHASECHK.TRANS64.TRYWAIT P0, [R0+URZ+0x110], R7 ;  /* 0x00011007000075a7 */ /* 0x0044e400080011ff */
[----:B---3--:R-:W-:Y:S05]  /*c7d0*/  @!P0 NANOSLEEP.SYNCS 0x989680 ;  /* 0x009896800000895d */ /* 0x008fea0003900000 */
[----:B------:R-:W3:Y:S02]  /*c7e0*/  @!P0 SYNCS.PHASECHK.TRANS64 P0, [R0+URZ+0x110], R7 ;  /* 0x00011007000085a7 */ /* 0x000ee400080010ff */
[----:B---3--:R-:W-:Y:S05]  /*c7f0*/  @!P0 BRA `(.L_x_174) ;  /* 0xfffffffc00f08947 */ /* 0x008fea000383ffff */
[----:B------:R-:W-:Y:S05]  /*c800*/  BRA `(.L_x_175) ;  /* 0xffffff6800547947 */ /* 0x000fea000383ffff */
.L_x_58:
[----:B--2---:R2:W3:Y:S02]  /*c810*/  SYNCS.PHASECHK.TRANS64.TRYWAIT P1, [R0+URZ+0x100], R5 ;  /* 0x00010005000075a7 */ /* 0x0044e400080211ff */
[----:B---3--:R-:W-:Y:S05]  /*c820*/  @!P1 NANOSLEEP.SYNCS 0x989680 ;  /* 0x009896800000995d */ /* 0x008fea0003900000 */
[----:B------:R-:W3:Y:S02]  /*c830*/  @!P1 SYNCS.PHASECHK.TRANS64 P1, [R0+URZ+0x100], R5 ;  /* 0x00010005000095a7 */ /* 0x000ee400080210ff */
[----:B---3--:R-:W-:Y:S05]  /*c840*/  @!P1 BRA `(.L_x_58) ;  /* 0xfffffffc00f09947 */ /* 0x008fea000383ffff */
[----:B------:R-:W-:Y:S05]  /*c850*/  BRA `(.L_x_176) ;  /* 0xffffff6800847947 */ /* 0x000fea000383ffff */
.L_x_61:
[----:B------:R-:W-:-:S07]  /*c860*/  MOV R0, UR4 ;  /* 0x0000000400007c02 */ /* 0x000fce0008000f00 */
.L_x_177:
[----:B--2---:R2:W3:Y:S02]  /*c870*/  SYNCS.PHASECHK.TRANS64.TRYWAIT P0, [R0+URZ+0x110], R3 ;  /* 0x00011003000075a7 */ /* 0x0044e400080011ff */
[----:B---3--:R-:W-:Y:S05]  /*c880*/  @!P0 NANOSLEEP.SYNCS 0x989680 ;  /* 0x009896800000895d */ /* 0x008fea0003900000 */
[----:B------:R-:W3:Y:S02]  /*c890*/  @!P0 SYNCS.PHASECHK.TRANS64 P0, [R0+URZ+0x110], R3 ;  /* 0x00011003000085a7 */ /* 0x000ee400080010ff */
[----:B---3--:R-:W-:Y:S05]  /*c8a0*/  @!P0 BRA `(.L_x_177) ;  /* 0xfffffffc00f08947 */ /* 0x008fea000383ffff */
[----:B------:R-:W-:Y:S05]  /*c8b0*/  BRA `(.L_x_60) ;  /* 0xffffff6800d87947 */ /* 0x000fea000383ffff */
.L_x_70:
[----:B--2---:R-:W-:-:S04]  /*c8c0*/  MOV R5, UR5 ;  /* 0x0000000500057c02 */ /* 0x004fc80008000f00 */
[----:B------:R2:W3:Y:S03]  /*c8d0*/  SYNCS.PHASECHK.TRANS64.TRYWAIT P0, [R5+URZ+0x8], R6 ;  /* 0x00000806050075a7 */ /* 0x0004e600080011ff */
[----:B---3--:R-:W-:Y:S05]  /*c8e0*/  @!P0 NANOSLEEP.SYNCS 0x989680 ;  /* 0x009896800000895d */ /* 0x008fea0003900000 */
[----:B------:R-:W3:Y:S02]  /*c8f0*/  @!P0 SYNCS.PHASECHK.TRANS64 P0, [R5+URZ+0x8], R6 ;  /* 0x00000806050085a7 */ /* 0x000ee400080010ff */
[----:B---3--:R-:W-:Y:S05]  /*c900*/  @!P0 BRA `(.L_x_70) ;  /* 0xfffffffc00ec8947 */ /* 0x008fea000383ffff */
[----:B------:R-:W-:Y:S05]  /*c910*/  BRA `(.L_x_69) ;  /* 0xffffff6c008c7947 */ /* 0x000fea000383ffff */
.L_x_72:
[----:B------:R-:W-:Y:S01]  /*c920*/  BSSY B0, `(.L_x_178) ;  /* 0x0000006000007945 */ /* 0x000fe20003800000 */
[----:B------:R-:W-:-:S07]  /*c930*/  MOV R15, 0xffffffff ;  /* 0xffffffff000f7802 */ /* 0x000fce0000000f00 */
[----:B-12--5:R-:W-:Y:S05]  /*c940*/  WARPSYNC.COLLECTIVE R15, `(.L_x_179) ;  /* 0x000000000f0c7348 */ /* 0x026fea0003c00000 */
[----:B------:R-:W-:Y:S02]  /*c950*/  ELECT P6, UR79, PT ;  /* 0x00000000004f782f */ /* 0x000fe400038c0000 */
[----:B------:R-:W-:Y:S01]  /*c960*/  MOV R14, UR79 ;  /* 0x0000004f000e7c02 */ /* 0x000fe20008000f00 */
[----:B-12--5:R-:W-:Y:S10]  /*c970*/  ENDCOLLECTIVE ;  /* 0x000000000000791b */ /* 0x026ff40003800000 */
.L_x_179:
[----:B------:R-:W-:Y:S05]  /*c980*/  BSYNC B0 ;  /* 0x0000000000007941 */ /* 0x000fea0003800000 */
.L_x_178:
[----:B------:R-:W-:Y:S01]  /*c990*/  PLOP3.LUT P0, PT, P6, PT, PT, 0x80, 0x8 ;  /* 0x000000000008781c */ /* 0x000fe2000370f070 */
[----:B------:R-:W-:-:S12]  /*c9a0*/  BRA `(.L_x_180) ;  /* 0xffffff6c00b87947 */ /* 0x000fd8000383ffff */
.L_x_74:
[----:B--2---:R-:W-:-:S04]  /*c9b0*/  MOV R3, UR5 ;  /* 0x0000000500037c02 */ /* 0x004fc80008000f00 */
[----:B------:R2:W3:Y:S03]  /*c9c0*/  SYNCS.PHASECHK.TRANS64.TRYWAIT P0, [R3+URZ+0x8], R4 ;  /* 0x00000804030075a7 */ /* 0x0004e600080011ff */
[----:B---3--:R-:W-:Y:S05]  /*c9d0*/  @!P0 NANOSLEEP.SYNCS 0x989680 ;  /* 0x009896800000895d */ /* 0x008fea0003900000 */
[----:B------:R-:W3:Y:S02]  /*c9e0*/  @!P0 SYNCS.PHASECHK.TRANS64 P0, [R3+URZ+0x8], R4 ;  /* 0x00000804030085a7 */ /* 0x000ee400080010ff */
[----:B---3--:R-:W-:Y:S05]  /*c9f0*/  @!P0 BRA `(.L_x_74) ;  /* 0xfffffffc00ec8947 */ /* 0x008fea000383ffff */
[----:B------:R-:W-:Y:S05]  /*ca00*/  BRA `(.L_x_73) ;  /* 0xffffff6c00bc7947 */ /* 0x000fea000383ffff */
.L_x_75:
[----:B-1----:R1:W2:Y:S02]  /*ca10*/  SYNCS.PHASECHK.TRANS64.TRYWAIT P0, [R0+URZ+0x100], R5 ;  /* 0x00010005000075a7 */ /* 0x0022a400080011ff */
[----:B--2---:R-:W-:Y:S05]  /*ca20*/  @!P0 NANOSLEEP.SYNCS 0x989680 ;  /* 0x009896800000895d */ /* 0x004fea0003900000 */
[----:B------:R-:W2:Y:S02]  /*ca30*/  @!P0 SYNCS.PHASECHK.TRANS64 P0, [R0+URZ+0x100], R5 ;  /* 0x00010005000085a7 */ /* 0x000ea400080010ff */
[----:B--2---:R-:W-:Y:S05]  /*ca40*/  @!P0 BRA `(.L_x_75) ;  /* 0xfffffffc00f08947 */ /* 0x004fea000383ffff */
[----:B------:R-:W-:Y:S05]  /*ca50*/  BRA `(.L_x_181) ;  /* 0xffffff7000987947 */ /* 0x000fea000383ffff */
.L_x_77:
[----:B------:R-:W-:-:S07]  /*ca60*/  MOV R0, UR23 ;  /* 0x0000001700007c02 */ /* 0x000fce0008000f00 */
.L_x_182:
[----:B-1----:R1:W2:Y:S02]  /*ca70*/  SYNCS.PHASECHK.TRANS64.TRYWAIT P0, [R0+URZ+0x130], R5 ;  /* 0x00013005000075a7 */ /* 0x0022a400080011ff */
[----:B--2---:R-:W-:Y:S05]  /*ca80*/  @!P0 NANOSLEEP.SYNCS 0x989680 ;  /* 0x009896800000895d */ /* 0x004fea0003900000 */
[----:B------:R-:W2:Y:S02]  /*ca90*/  @!P0 SYNCS.PHASECHK.TRANS64 P0, [R0+URZ+0x130], R5 ;  /* 0x00013005000085a7 */ /* 0x000ea400080010ff */
[----:B--2---:R-:W-:Y:S05]  /*caa0*/  @!P0 BRA `(.L_x_182) ;  /* 0xfffffffc00f08947 */ /* 0x004fea000383ffff */
[----:B------:R-:W-:Y:S05]  /*cab0*/  BRA `(.L_x_183) ;  /* 0xffffff7000e47947 */ /* 0x000fea000383ffff */
.L_x_80:
[----:B------:R-:W-:Y:S07]  /*cac0*/  MOV R0, UR5 ;  /* 0x0000000500007c02 */ /* 0x000fee0008000f00 */
.L_x_184:
[----:B-1----:R1:W2:Y:S02]  /*cad0*/  SYNCS.PHASECHK.TRANS64.TRYWAIT P0, [R0+URZ], R5 ;  /* 0x00000005000075a7 */ /* 0x0022a400080011ff */
[----:B--2---:R-:W-:Y:S05]  /*cae0*/  @!P0 NANOSLEEP.SYNCS 0x989680 ;  /* 0x009896800000895d */ /* 0x004fea0003900000 */
[----:B------:R-:W2:Y:S02]  /*caf0*/  @!P0 SYNCS.PHASECHK.TRANS64 P0, [R0+URZ], R5 ;  /* 0x00000005000085a7 */ /* 0x000ea400080010ff */
[----:B--2---:R-:W-:Y:S05]  /*cb00*/  @!P0 BRA `(.L_x_184) ;  /* 0xfffffffc00f08947 */ /* 0x004fea000383ffff */
[----:B------:R-:W-:Y:S05]  /*cb10*/  BRA `(.L_x_79) ;  /* 0xffffff7000f87947 */ /* 0x000fea000383ffff */
.L_x_84:
[----:B-1----:R-:W-:-:S07]  /*cb20*/  MOV R0, UR4 ;  /* 0x0000000400007c02 */ /* 0x002fce0008000f00 */
.L_x_185:
[----:B-1----:R1:W2:Y:S02]  /*cb30*/  SYNCS.PHASECHK.TRANS64.TRYWAIT P0, [R0+URZ], R3 ;  /* 0x00000003000075a7 */ /* 0x0022a400080011ff */
[----:B--2---:R-:W-:Y:S05]  /*cb40*/  @!P0 NANOSLEEP.SYNCS 0x989680 ;  /* 0x009896800000895d */ /* 0x004fea0003900000 */
[----:B------:R-:W2:Y:S02]  /*cb50*/  @!P0 SYNCS.PHASECHK.TRANS64 P0, [R0+URZ], R3 ;  /* 0x00000003000085a7 */ /* 0x000ea400080010ff */
[----:B--2---:R-:W-:Y:S05]  /*cb60*/  @!P0 BRA `(.L_x_185) ;  /* 0xfffffffc00f08947 */ /* 0x004fea000383ffff */
[----:B------:R-:W-:Y:S05]  /*cb70*/  BRA `(.L_x_186) ;  /* 0xffffff7400c47947 */ /* 0x000fea000383ffff */
.L_x_87:
[----:B------:R-:W-:-:S07]  /*cb80*/  MOV R0, UR17 ;  /* 0x0000001100007c02 */ /* 0x000fce0008000f00 */
.L_x_187:
[----:B-1----:R1:W2:Y:S02]  /*cb90*/  SYNCS.PHASECHK.TRANS64.TRYWAIT P1, [R0+URZ+0x160], R3 ;  /* 0x00016003000075a7 */ /* 0x0022a400080211ff */
[----:B--2---:R-:W-:Y:S05]  /*cba0*/  @!P1 NANOSLEEP.SYNCS 0x989680 ;  /* 0x009896800000995d */ /* 0x004fea0003900000 */
[----:B------:R-:W2:Y:S02]  /*cbb0*/  @!P1 SYNCS.PHASECHK.TRANS64 P1, [R0+URZ+0x160], R3 ;  /* 0x00016003000095a7 */ /* 0x000ea400080210ff */
[----:B--2---:R-:W-:Y:S05]  /*cbc0*/  @!P1 BRA `(.L_x_187) ;  /* 0xfffffffc00f09947 */ /* 0x004fea000383ffff */
[----:B------:R-:W-:Y:S05]  /*cbd0*/  BRA `(.L_x_188) ;  /* 0xffffff7800107947 */ /* 0x000fea000383ffff */
.L_x_92:
[----:B--2---:R2:W3:Y:S02]  /*cbe0*/  SYNCS.PHASECHK.TRANS64.TRYWAIT P0, [R8+URZ+0x100], R5 ;  /* 0x00010005080075a7 */ /* 0x0044e400080011ff */
[----:B---3--:R-:W-:Y:S05]  /*cbf0*/  @!P0 NANOSLEEP.SYNCS 0x989680 ;  /* 0x009896800000895d */ /* 0x008fea0003900000 */
[----:B------:R-:W3:Y:S02]  /*cc00*/  @!P0 SYNCS.PHASECHK.TRANS64 P0, [R8+URZ+0x100], R5 ;  /* 0x00010005080085a7 */ /* 0x000ee400080010ff */
[----:B---3--:R-:W-:Y:S05]  /*cc10*/  @!P0 BRA `(.L_x_92) ;  /* 0xfffffffc00f08947 */ /* 0x008fea000383ffff */
[----:B------:R-:W-:Y:S05]  /*cc20*/  BRA `(.L_x_189) ;  /* 0xffffff7c00487947 */ /* 0x000fea000383ffff */
.L_x_95:
[----:B------:R-:W-:Y:S07]  /*cc30*/  MOV R0, UR21 ;  /* 0x0000001500007c02 */ /* 0x000fee0008000f00 */
.L_x_190:
[----:B--2---:R2:W3:Y:S02]  /*cc40*/  SYNCS.PHASECHK.TRANS64.TRYWAIT P1, [R0+URZ+0xf8], R5 ;  /* 0x0000f805000075a7 */ /* 0x0044e400080211ff */
[----:B---3--:R-:W-:Y:S05]  /*cc50*/  @!P1 NANOSLEEP.SYNCS 0x989680 ;  /* 0x009896800000995d */ /* 0x008fea0003900000 */
[----:B------:R-:W3:Y:S02]  /*cc60*/  @!P1 SYNCS.PHASECHK.TRANS64 P1, [R0+URZ+0xf8], R5 ;  /* 0x0000f805000095a7 */ /* 0x000ee400080210ff */
[----:B---3--:R-:W-:Y:S05]  /*cc70*/  @!P1 BRA `(.L_x_190) ;  /* 0xfffffffc00f09947 */ /* 0x008fea000383ffff */
[----:B------:R-:W-:Y:S05]  /*cc80*/  BRA `(.L_x_94) ;  /* 0xffffff8000c47947 */ /* 0x000fea000383ffff */
.L_x_98:
[----:B--2---:R-:W-:Y:S07]  /*cc90*/  MOV R5, UR21 ;  /* 0x0000001500057c02 */ /* 0x004fee0008000f00 */
.L_x_191:
[----:B--2---:R2:W3:Y:S02]  /*cca0*/  SYNCS.PHASECHK.TRANS64.TRYWAIT P0, [R5+URZ+0xd0], R4 ;  /* 0x0000d004050075a7 */ /* 0x0044e400080011ff */
[----:B---3--:R-:W-:Y:S05]  /*ccb0*/  @!P0 NANOSLEEP.SYNCS 0x989680 ;  /* 0x009896800000895d */ /* 0x008fea0003900000 */
[----:B------:R-:W3:Y:S02]  /*ccc0*/  @!P0 SYNCS.PHASECHK.TRANS64 P0, [R5+URZ+0xd0], R4 ;  /* 0x0000d004050085a7 */ /* 0x000ee400080010ff */
[----:B---3--:R-:W-:Y:S05]  /*ccd0*/  @!P0 BRA `(.L_x_191) ;  /* 0xfffffffc00f08947 */ /* 0x008fea000383ffff */
[----:B------:R-:W-:Y:S05]  /*cce0*/  BRA `(.L_x_192) ;  /* 0xffffff84001c7947 */ /* 0x000fea000383ffff */
.L_x_99:
[----:B------:R-:W-:Y:S07]  /*ccf0*/  MOV R5, UR21 ;  /* 0x0000001500057c02 */ /* 0x000fee0008000f00 */
.L_x_193:
[----:B--2---:R2:W3:Y:S02]  /*cd00*/  SYNCS.PHASECHK.TRANS64.TRYWAIT P0, [R5+URZ+0xd8], R4 ;  /* 0x0000d804050075a7 */ /* 0x0044e400080011ff */
[----:B---3--:R-:W-:Y:S05]  /*cd10*/  @!P0 NANOSLEEP.SYNCS 0x989680 ;  /* 0x009896800000895d */ /* 0x008fea0003900000 */
[----:B------:R-:W3:Y:S02]  /*cd20*/  @!P0 SYNCS.PHASECHK.TRANS64 P0, [R5+URZ+0xd8], R4 ;  /* 0x0000d804050085a7 */ /* 0x000ee400080010ff */
[----:B---3--:R-:W-:Y:S05]  /*cd30*/  @!P0 BRA `(.L_x_193) ;  /* 0xfffffffc00f08947 */ /* 0x008fea000383ffff */
[----:B------:R-:W-:Y:S05]  /*cd40*/  BRA `(.L_x_194) ;  /* 0xffffff8400587947 */ /* 0x000fea000383ffff */
.L_x_100:
[----:B--2---:R-:W-:Y:S07]  /*cd50*/  MOV R5, UR21 ;  /* 0x0000001500057c02 */ /* 0x004fee0008000f00 */
.L_x_195:
[----:B--2---:R2:W3:Y:S02]  /*cd60*/  SYNCS.PHASECHK.TRANS64.TRYWAIT P0, [R5+URZ+0xe0], R4 ;  /* 0x0000e004050075a7 */ /* 0x0044e400080011ff */
[----:B---3--:R-:W-:Y:S05]  /*cd70*/  @!P0 NANOSLEEP.SYNCS 0x989680 ;  /* 0x009896800000895d */ /* 0x008fea0003900000 */
[----:B------:R-:W3:Y:S02]  /*cd80*/  @!P0 SYNCS.PHASECHK.TRANS64 P0, [R5+URZ+0xe0], R4 ;  /* 0x0000e004050085a7 */ /* 0x000ee400080010ff */
[----:B---3--:R-:W-:Y:S05]  /*cd90*/  @!P0 BRA `(.L_x_195) ;  /* 0xfffffffc00f08947 */ /* 0x008fea000383ffff */
[----:B------:R-:W-:Y:S05]  /*cda0*/  BRA `(.L_x_196) ;  /* 0xffffff8400a07947 */ /* 0x000fea000383ffff */
.L_x_101:
[----:B--2---:R-:W-:Y:S07]  /*cdb0*/  MOV R5, UR21 ;  /* 0x0000001500057c02 */ /* 0x004fee0008000f00 */
.L_x_197:
[----:B--2---:R2:W3:Y:S02]  /*cdc0*/  SYNCS.PHASECHK.TRANS64.TRYWAIT P0, [R5+URZ+0xe8], R4 ;  /* 0x0000e804050075a7 */ /* 0x0044e400080011ff */
[----:B---3--:R-:W-:Y:S05]  /*cdd0*/  @!P0 NANOSLEEP.SYNCS 0x989680 ;  /* 0x009896800000895d */ /* 0x008fea0003900000 */
[----:B------:R-:W3:Y:S02]  /*cde0*/  @!P0 SYNCS.PHASECHK.TRANS64 P0, [R5+URZ+0xe8], R4 ;  /* 0x0000e804050085a7 */ /* 0x000ee400080010ff */
[----:B---3--:R-:W-:Y:S05]  /*cdf0*/  @!P0 BRA `(.L_x_197) ;  /* 0xfffffffc00f08947 */ /* 0x008fea000383ffff */
[----:B------:R-:W-:Y:S05]  /*ce00*/  BRA `(.L_x_198) ;  /* 0xffffff8400ec7947 */ /* 0x000fea000383ffff */
.L_x_103:
[----:B------:R-:W-:-:S07]  /*ce10*/  MOV R0, UR21 ;  /* 0x0000001500007c02 */ /* 0x000fce0008000f00 */
.L_x_199:
[----:B--2---:R2:W3:Y:S02]  /*ce20*/  SYNCS.PHASECHK.TRANS64.TRYWAIT P0, [R0+URZ+0xd0], R3 ;  /* 0x0000d003000075a7 */ /* 0x0044e400080011ff */
[----:B---3--:R-:W-:Y:S05]  /*ce30*/  @!P0 NANOSLEEP.SYNCS 0x989680 ;  /* 0x009896800000895d */ /* 0x008fea0003900000 */
[----:B------:R-:W3:Y:S02]  /*ce40*/  @!P0 SYNCS.PHASECHK.TRANS64 P0, [R0+URZ+0xd0], R3 ;  /* 0x0000d003000085a7 */ /* 0x000ee400080010ff */
[----:B---3--:R-:W-:Y:S05]  /*ce50*/  @!P0 BRA `(.L_x_199) ;  /* 0xfffffffc00f08947 */ /* 0x008fea000383ffff */
[----:B------:R-:W-:Y:S05]  /*ce60*/  BRA `(.L_x_200) ;  /* 0xffffff8800647947 */ /* 0x000fea000383ffff */
.L_x_104:
[----:B--2---:R-:W-:-:S07]  /*ce70*/  MOV R0, UR21 ;  /* 0x0000001500007c02 */ /* 0x004fce0008000f00 */
.L_x_201:
[----:B--2---:R2:W3:Y:S02]  /*ce80*/  SYNCS.PHASECHK.TRANS64.TRYWAIT P0, [R0+URZ+0xd8], R3 ;  /* 0x0000d803000075a7 */ /* 0x0044e400080011ff */
[----:B---3--:R-:W-:Y:S05]  /*ce90*/  @!P0 NANOSLEEP.SYNCS 0x989680 ;  /* 0x009896800000895d */ /* 0x008fea0003900000 */
[----:B------:R-:W3:Y:S02]  /*cea0*/  @!P0 SYNCS.PHASECHK.TRANS64 P0, [R0+URZ+0xd8], R3 ;  /* 0x0000d803000085a7 */ /* 0x000ee400080010ff */
[----:B---3--:R-:W-:Y:S05]  /*ceb0*/  @!P0 BRA `(.L_x_201) ;  /* 0xfffffffc00f08947 */ /* 0x008fea000383ffff */
[----:B------:R-:W-:Y:S05]  /*cec0*/  BRA `(.L_x_202) ;  /* 0xffffff8800547947 */ /* 0x000fea000383ffff */
.L_x_105:
[----:B--2---:R-:W-:-:S07]  /*ced0*/  MOV R0, UR21 ;  /* 0x0000001500007c02 */ /* 0x004fce0008000f00 */
.L_x_203:
[----:B--2---:R2:W3:Y:S02]  /*cee0*/  SYNCS.PHASECHK.TRANS64.TRYWAIT P0, [R0+URZ+0xe0], R3 ;  /* 0x0000e003000075a7 */ /* 0x0044e400080011ff */
[----:B---3--:R-:W-:Y:S05]  /*cef0*/  @!P0 NANOSLEEP.SYNCS 0x989680 ;  /* 0x009896800000895d */ /* 0x008fea0003900000 */
[----:B------:R-:W3:Y:S02]  /*cf00*/  @!P0 SYNCS.PHASECHK.TRANS64 P0, [R0+URZ+0xe0], R3 ;  /* 0x0000e003000085a7 */ /* 0x000ee400080010ff */
[----:B---3--:R-:W-:Y:S05]  /*cf10*/  @!P0 BRA `(.L_x_203) ;  /* 0xfffffffc00f08947 */ /* 0x008fea000383ffff */
[----:B------:R-:W-:Y:S05]  /*cf20*/  BRA `(.L_x_204) ;  /* 0xffffff8800447947 */ /* 0x000fea000383ffff */
.L_x_107:
[----:B-1----:R1:W2:Y:S02]  /*cf30*/  SYNCS.PHASECHK.TRANS64.TRYWAIT P0, [R3+URZ+0x100], R0 ;  /* 0x00010000030075a7 */ /* 0x0022a400080011ff */
[----:B--2---:R-:W-:Y:S05]  /*cf40*/  @!P0 NANOSLEEP.SYNCS 0x989680 ;  /* 0x009896800000895d */ /* 0x004fea0003900000 */
[----:B------:R-:W2:Y:S02]  /*cf50*/  @!P0 SYNCS.PHASECHK.TRANS64 P0, [R3+URZ+0x100], R0 ;  /* 0x00010000030085a7 */ /* 0x000ea400080010ff */
[----:B--2---:R-:W-:Y:S05]  /*cf60*/  @!P0 BRA `(.L_x_107) ;  /* 0xfffffffc00f08947 */ /* 0x004fea000383ffff */
[----:B------:R-:W-:Y:S05]  /*cf70*/  BRA `(.L_x_205) ;  /* 0xffffff8c00087947 */ /* 0x000fea000383ffff */
.L_x_118:
[----:B-1----:R1:W2:Y:S02]  /*cf80*/  SYNCS.PHASECHK.TRANS64.TRYWAIT P1, [R3+URZ+0xb0], R0 ;  /* 0x0000b000030075a7 */ /* 0x0022a400080211ff */
[----:B--2---:R-:W-:Y:S05]  /*cf90*/  @!P1 NANOSLEEP.SYNCS 0x989680 ;  /* 0x009896800000995d */ /* 0x004fea0003900000 */
[----:B------:R-:W2:Y:S02]  /*cfa0*/  @!P1 SYNCS.PHASECHK.TRANS64 P1, [R3+URZ+0xb0], R0 ;  /* 0x0000b000030095a7 */ /* 0x000ea400080210ff */
[----:B--2---:R-:W-:Y:S05]  /*cfb0*/  @!P1 BRA `(.L_x_118) ;  /* 0xfffffffc00f09947 */ /* 0x004fea000383ffff */
[----:B------:R-:W-:Y:S05]  /*cfc0*/  BRA `(.L_x_117) ;  /* 0xffffff98008c7947 */ /* 0x000fea000383ffff */
.L_x_120:
[----:B--2---:R2:W4:Y:S02]  /*cfd0*/  SYNCS.PHASECHK.TRANS64.TRYWAIT P0, [R145+URZ+0x120], R2 ;  /* 0x00012002910075a7 */ /* 0x00452400080011ff */
[----:B----4-:R-:W-:Y:S05]  /*cfe0*/  @!P0 NANOSLEEP.SYNCS 0x989680 ;  /* 0x009896800000895d */ /* 0x010fea0003900000 */
[----:B------:R-:W4:Y:S02]  /*cff0*/  @!P0 SYNCS.PHASECHK.TRANS64 P0, [R145+URZ+0x120], R2 ;  /* 0x00012002910085a7 */ /* 0x000f2400080010ff */
[----:B----4-:R-:W-:Y:S05]  /*d000*/  @!P0 BRA `(.L_x_120) ;  /* 0xfffffffc00f08947 */ /* 0x010fea000383ffff */
[----:B------:R-:W-:Y:S05]  /*d010*/  BRA `(.L_x_119) ;  /* 0xffffff9800e87947 */ /* 0x000fea000383ffff */
.L_x_128:
[----:B--2---:R2:W3:Y:S02]  /*d020*/  SYNCS.PHASECHK.TRANS64.TRYWAIT P0, [R107+URZ+0xb0], R0 ;  /* 0x0000b0006b0075a7 */ /* 0x0044e400080011ff */
[----:B---3--:R-:W-:Y:S05]  /*d030*/  @!P0 NANOSLEEP.SYNCS 0x989680 ;  /* 0x009896800000895d */ /* 0x008fea0003900000 */
[----:B------:R-:W3:Y:S02]  /*d040*/  @!P0 SYNCS.PHASECHK.TRANS64 P0, [R107+URZ+0xb0], R0 ;  /* 0x0000b0006b0085a7 */ /* 0x000ee400080010ff */
[----:B---3--:R-:W-:Y:S05]  /*d050*/  @!P0 BRA `(.L_x_128) ;  /* 0xfffffffc00f08947 */ /* 0x008fea000383ffff */
[----:B------:R-:W-:Y:S05]  /*d060*/  BRA `(.L_x_127) ;  /* 0xffffffac00ec7947 */ /* 0x000fea000383ffff */
.L_x_136:
[----:B--2---:R2:W3:Y:S02]  /*d070*/  SYNCS.PHASECHK.TRANS64.TRYWAIT P0, [R0+URZ+0xb0], R7 ;  /* 0x0000b007000075a7 */ /* 0x0044e400080011ff */
[----:B---3--:R-:W-:Y:S05]  /*d080*/  @!P0 NANOSLEEP.SYNCS 0x989680 ;  /* 0x009896800000895d */ /* 0x008fea0003900000 */
[----:B------:R-:W3:Y:S02]  /*d090*/  @!P0 SYNCS.PHASECHK.TRANS64 P0, [R0+URZ+0xb0], R7 ;  /* 0x0000b007000085a7 */ /* 0x000ee400080010ff */
[----:B---3--:R-:W-:Y:S05]  /*d0a0*/  @!P0 BRA `(.L_x_136) ;  /* 0xfffffffc00f08947 */ /* 0x008fea000383ffff */
[----:B------:R-:W-:Y:S05]  /*d0b0*/  BRA `(.L_x_135) ;  /* 0xffffffc400407947 */ /* 0x000fea000383ffff */
.L_x_144:
[----:B--2---:R2:W3:Y:S02]  /*d0c0*/  SYNCS.PHASECHK.TRANS64.TRYWAIT P0, [R0+URZ+0xb0], R5 ;  /* 0x0000b005000075a7 */ /* 0x0044e400080011ff */
[----:B---3--:R-:W-:Y:S05]  /*d0d0*/  @!P0 NANOSLEEP.SYNCS 0x989680 ;  /* 0x009896800000895d */ /* 0x008fea0003900000 */
[----:B------:R-:W3:Y:S02]  /*d0e0*/  @!P0 SYNCS.PHASECHK.TRANS64 P0, [R0+URZ+0xb0], R5 ;  /* 0x0000b005000085a7 */ /* 0x000ee400080010ff */
[----:B---3--:R-:W-:Y:S05]  /*d0f0*/  @!P0 BRA `(.L_x_144) ;  /* 0xfffffffc00f08947 */ /* 0x008fea000383ffff */
[----:B------:R-:W-:Y:S05]  /*d100*/  BRA `(.L_x_143) ;  /* 0xffffffd800a07947 */ /* 0x000fea000383ffff */
        .weak           $__internal_0_$__cuda_sm10x_tcgen05_guardrail_trap_col_being_dealloced_not_returned_by_alloc
        .type           $__internal_0_$__cuda_sm10x_tcgen05_guardrail_trap_col_being_dealloced_not_returned_by_alloc,@function
        .size           $__internal_0_$__cuda_sm10x_tcgen05_guardrail_trap_col_being_dealloced_not_returned_by_alloc,($__internal_1_$__cuda_sm10x_tcgen05_guardrail_trap_phase_invalid_during_alloc - $__internal_0_$__cuda_sm10x_tcgen05_guardrail_trap_col_being_dealloced_not_returned_by_alloc)
$__internal_0_$__cuda_sm10x_tcgen05_guardrail_trap_col_being_dealloced_not_returned_by_alloc:
[----:B------:R-:W-:Y:S05]  /*d110*/  BPT.TRAP 0x1 ;  /* 0x000000040000795c */ /* 0x000fea0000300000 */
[----:B------:R-:W-:-:S04]  /*d120*/  HFMA2 R3, -RZ, RZ, 0, 0 ;  /* 0x00000000ff037431 */ /* 0x000fc800000001ff */
[----:B------:R-:W-:Y:S05]  /*d130*/  RET.REL.NODEC R2 `(_ZN7cutlass13device_kernelINS_4gemm6kernel13GemmUniversalIN4cute5tupleIJiiiiEEENS1_10collective13CollectiveMmaINS1_35MainloopSm100TmaUmmaWarpSpecializedILi11ELi2ELi2ENS5_IJNS4_1CILi4EEENSA_ILi1EEESC_EEEEENS5_IJNSA_ILi256EEESF_NSA_ILi64EEEEEEaNS5_IJlSC_lEEEaSI_NS4_8TiledMMAINS4_8MMA_AtomIJNS4_21SM100_MMA_S8_2x1SM_SSIaaiLi256ELi256ELNS4_4UMMA5MajorE0ELSN_0ELNSM_8SaturateE0EEEEEENS4_6LayoutINS5_IJSC_SC_SC_EEENS5_IJNSA_ILi0EEEST_ST_EEEEENS5_IJNS4_10UnderscoreESW_SW_EEEEENS4_18SM100_TMA_2SM_LOADENS4_14ComposedLayoutINS4_7SwizzleILi2ELi4ELi3EEENS4_18smem_ptr_flag_bitsILi8EEENSR_INS5_IJNSA_ILi8EEESG_EEENS5_IJSG_SC_EEEEEEEvNS4_8identityENS4_28SM100_TMA_2SM_LOAD_MULTICASTES19_vS1A_EENS_8epilogue10collective18CollectiveEpilogueINS1D_23Sm100TmaWarpSpecializedILi4ELi2ELi64ELb0ELb0EEEJNS5_IJNSA_ILi128EEESF_SG_EEENS5_IJNSR_IS1I_SC_EENSR_ISG_SC_EEEEEaSI_aSI_NS1D_6fusion15FusionCallbacksIS1H_NS1N_17LinearCombinationIaiaiLNS_15FloatRoundStyleE2EEES1J_S1M_JEEENS4_5SM1004TMEM4LOAD26SM100_TMEM_LOAD_32dp32b64xENS4_13SM90_TMA_LOADES19_NS4_39AutoVectorizingCopyWithAssumedAlignmentILi128EEENS4_14SM90_TMA_STOREES19_S1Z_S1Z_EEEvvEEEEvNT_6ParamsE) ;  /* 0xffffff2c02b07950 */ /* 0x000fea0003c3ffff */
        .weak           $__internal_1_$__cuda_sm10x_tcgen05_guardrail_trap_phase_invalid_during_alloc
        .type           $__internal_1_$__cuda_sm10x_tcgen05_guardrail_trap_phase_invalid_during_alloc,@function
        .size           $__internal_1_$__cuda_sm10x_tcgen05_guardrail_trap_phase_invalid_during_alloc,($__internal_2_$__cuda_sm10x_tcgen05_guardrail_trap_unallocated_columns_being_dealloced - $__internal_1_$__cuda_sm10x_tcgen05_guardrail_trap_phase_invalid_during_alloc)
$__internal_1_$__cuda_sm10x_tcgen05_guardrail_trap_phase_invalid_during_alloc:
[----:B------:R-:W-:Y:S05]  /*d140*/  BPT.TRAP 0x1 ;  /* 0x000000040000795c */ /* 0x000fea0000300000 */
[----:B------:R-:W-:-:S04]  /*d150*/  MOV R5, 0x0 ;  /* 0x0000000000057802 */ /* 0x000fc80000000f00 */
[----:B------:R-:W-:Y:S05]  /*d160*/  RET.REL.NODEC R4 `(_ZN7cutlass13device_kernelINS_4gemm6kernel13GemmUniversalIN4cute5tupleIJiiiiEEENS1_10collective13CollectiveMmaINS1_35MainloopSm100TmaUmmaWarpSpecializedILi11ELi2ELi2ENS5_IJNS4_1CILi4EEENSA_ILi1EEESC_EEEEENS5_IJNSA_ILi256EEESF_NSA_ILi64EEEEEEaNS5_IJlSC_lEEEaSI_NS4_8TiledMMAINS4_8MMA_AtomIJNS4_21SM100_MMA_S8_2x1SM_SSIaaiLi256ELi256ELNS4_4UMMA5MajorE0ELSN_0ELNSM_8SaturateE0EEEEEENS4_6LayoutINS5_IJSC_SC_SC_EEENS5_IJNSA_ILi0EEEST_ST_EEEEENS5_IJNS4_10UnderscoreESW_SW_EEEEENS4_18SM100_TMA_2SM_LOADENS4_14ComposedLayoutINS4_7SwizzleILi2ELi4ELi3EEENS4_18smem_ptr_flag_bitsILi8EEENSR_INS5_IJNSA_ILi8EEESG_EEENS5_IJSG_SC_EEEEEEEvNS4_8identityENS4_28SM100_TMA_2SM_LOAD_MULTICASTES19_vS1A_EENS_8epilogue10collective18CollectiveEpilogueINS1D_23Sm100TmaWarpSpecializedILi4ELi2ELi64ELb0ELb0EEEJNS5_IJNSA_ILi128EEESF_SG_EEENS5_IJNSR_IS1I_SC_EENSR_ISG_SC_EEEEEaSI_aSI_NS1D_6fusion15FusionCallbacksIS1H_NS1N_17LinearCombinationIaiaiLNS_15FloatRoundStyleE2EEES1J_S1M_JEEENS4_5SM1004TMEM4LOAD26SM100_TMEM_LOAD_32dp32b64xENS4_13SM90_TMA_LOADES19_NS4_39AutoVectorizingCopyWithAssumedAlignmentILi128EEENS4_14SM90_TMA_STOREES19_S1Z_S1Z_EEEvvEEEEvNT_6ParamsE) ;  /* 0xffffff2c04a47950 */ /* 0x000fea0003c3ffff */
        .weak           $__internal_2_$__cuda_sm10x_tcgen05_guardrail_trap_unallocated_columns_being_dealloced
        .type           $__internal_2_$__cuda_sm10x_tcgen05_guardrail_trap_unallocated_columns_being_dealloced,@function
        .size           $__internal_2_$__cuda_sm10x_tcgen05_guardrail_trap_unallocated_columns_being_dealloced,(.L_x_207 - $__internal_2_$__cuda_sm10x_tcgen05_guardrail_trap_unallocated_columns_being_dealloced)
$__internal_2_$__cuda_sm10x_tcgen05_guardrail_trap_unallocated_columns_being_dealloced:
[----:B------:R-:W-:Y:S05]  /*d170*/  BPT.TRAP 0x1 ;  /* 0x000000040000795c */ /* 0x000fea0000300000 */
[----:B------:R-:W-:-:S04]  /*d180*/  HFMA2 R3, -RZ, RZ, 0, 0 ;  /* 0x00000000ff037431 */ /* 0x000fc800000001ff */
[----:B------:R-:W-:Y:S05]  /*d190*/  RET.REL.NODEC R2 `(_ZN7cutlass13device_kernelINS_4gemm6kernel13GemmUniversalIN4cute5tupleIJiiiiEEENS1_10collective13CollectiveMmaINS1_35MainloopSm100TmaUmmaWarpSpecializedILi11ELi2ELi2ENS5_IJNS4_1CILi4EEENSA_ILi1EEESC_EEEEENS5_IJNSA_ILi256EEESF_NSA_ILi64EEEEEEaNS5_IJlSC_lEEEaSI_NS4_8TiledMMAINS4_8MMA_AtomIJNS4_21SM100_MMA_S8_2x1SM_SSIaaiLi256ELi256ELNS4_4UMMA5MajorE0ELSN_0ELNSM_8SaturateE0EEEEEENS4_6LayoutINS5_IJSC_SC_SC_EEENS5_IJNSA_ILi0EEEST_ST_EEEEENS5_IJNS4_10UnderscoreESW_SW_EEEEENS4_18SM100_TMA_2SM_LOADENS4_14ComposedLayoutINS4_7SwizzleILi2ELi4ELi3EEENS4_18smem_ptr_flag_bitsILi8EEENSR_INS5_IJNSA_ILi8EEESG_EEENS5_IJSG_SC_EEEEEEEvNS4_8identityENS4_28SM100_TMA_2SM_LOAD_MULTICASTES19_vS1A_EENS_8epilogue10collective18CollectiveEpilogueINS1D_23Sm100TmaWarpSpecializedILi4ELi2ELi64ELb0ELb0EEEJNS5_IJNSA_ILi128EEESF_SG_EEENS5_IJNSR_IS1I_SC_EENSR_ISG_SC_EEEEEaSI_aSI_NS1D_6fusion15FusionCallbacksIS1H_NS1N_17LinearCombinationIaiaiLNS_15FloatRoundStyleE2EEES1J_S1M_JEEENS4_5SM1004TMEM4LOAD26SM100_TMEM_LOAD_32dp32b64xENS4_13SM90_TMA_LOADES19_NS4_39AutoVectorizingCopyWithAssumedAlignmentILi128EEENS4_14SM90_TMA_STOREES19_S1Z_S1Z_EEEvvEEEEvNT_6ParamsE) ;  /* 0xffffff2c02987950 */ /* 0x000fea0003c3ffff */
.L_x_206:
[----:B------:R-:W-:-:S00]  /*d1a0*/  BRA `(.L_x_206) ;  /* 0xfffffffc00fc7947 */ /* 0x000fc0000383ffff */
[----:B------:R-:W-:-:S00]  /*d1b0*/  NOP ;  /* 0x0000000000007918 */ /* 0x000fc00000000000 */
        /* <DEDUP_REMOVED lines=12> */
.L_x_207:


//--------------------- .nv.global.init           --------------------------
	.section	.nv.global.init,"aw",@progbits
.nv.global.init:
	.type		$str$27,@object
	.size		$str$27,($str$28 - $str$27)
$str$27:
        /*0000*/ 	.byte	0x28, 0x61, 0x64, 0x64, 0x72, 0x65, 0x73, 0x73, 0x20, 0x26, 0x20, 0x6d, 0x61, 0x73, 0x6b, 0x29
        /*0010*/ 	.byte	0x20, 0x3d, 0x3d, 0x20, 0x30, 0x00
	.type		$str$28,@object
	.size		$str$28,($str$26 - $str$28)
$str$28:
        /*0016*/ 	.byte	0x2f, 0x74, 0x6d, 0x70, 0x2f, 0x63, 0x75, 0x74, 0x6c, 0x61, 0x73, 0x73, 0x5f, 0x73, 0x77, 0x65
        /*0026*/ 	.byte	0x65, 0x70, 0x5f, 0x73, 0x72, 0x63, 0x2f, 0x69, 0x6e, 0x63, 0x6c, 0x75, 0x64, 0x65, 0x2f, 0x63
        /*0036*/ 	.byte	0x75, 0x74, 0x65, 0x2f, 0x70, 0x6f, 0x69, 0x6e, 0x74, 0x65, 0x72, 0x5f, 0x66, 0x6c, 0x61, 0x67
        /*0046*/ 	.byte	0x67, 0x65, 0x64, 0x2e, 0x68, 0x70, 0x70, 0x00
	.type		$str$26,@object
	.size		$str$26,($str$25 - $str$26)
$str$26:
        /*004e*/ 	.byte	0x2f, 0x74, 0x6d, 0x70, 0x2f, 0x63, 0x75, 0x74, 0x6c, 0x61, 0x73, 0x73, 0x5f, 0x73, 0x77, 0x65
        /*005e*/ 	.byte	0x65, 0x70, 0x5f, 0x73, 0x72, 0x63, 0x2f, 0x69, 0x6e, 0x63, 0x6c, 0x75, 0x64, 0x65, 0x2f, 0x63
        /*006e*/ 	.byte	0x75, 0x74, 0x65, 0x2f, 0x61, 0x74, 0x6f, 0x6d, 0x2f, 0x63, 0x6f, 0x70, 0x79, 0x5f, 0x74, 0x72
        /*007e*/ 	.byte	0x61, 0x69, 0x74, 0x73, 0x5f, 0x73, 0x6d, 0x31, 0x30, 0x30, 0x2e, 0x68, 0x70, 0x70, 0x00
	.type		$str$25,@object
	.size		$str$25,(__unnamed_1 - $str$25)
$str$25:
        /*008d*/ 	.byte	0x28, 0x28, 0x75, 0x69, 0x6e, 0x74, 0x33, 0x32, 0x5f, 0x74, 0x28, 0x74, 0x68, 0x72, 0x65, 0x61
        /*009d*/ 	.byte	0x64, 0x49, 0x64, 0x78, 0x2e, 0x78, 0x29, 0x20, 0x2f, 0x20, 0x33, 0x32, 0x29, 0x20, 0x25, 0x20
        /*00ad*/ 	.byte	0x34, 0x29, 0x20, 0x3d, 0x3d, 0x20, 0x28, 0x28, 0x28, 0x74, 0x6d, 0x65, 0x6d, 0x5f, 0x61, 0x64
        /*00bd*/ 	.byte	0x64, 0x72, 0x20, 0x3e, 0x3e, 0x20, 0x31, 0x36, 0x29, 0x20, 0x2f, 0x20, 0x33, 0x32, 0x29, 0x20
        /*00cd*/ 	.byte	0x25, 0x20, 0x34, 0x29, 0x00
	.type		__unnamed_1,@object
	.size		__unnamed_1,(__unnamed_2 - __unnamed_1)
__unnamed_1:
        /*00d2*/ 	.byte	0x61, 0x75, 0x74, 0x6f, 0x20, 0x63, 0x75, 0x74, 0x65, 0x3a, 0x3a, 0x61, 0x73, 0x5f, 0x70, 0x6f
        /* <DEDUP_REMOVED lines=24> */
        /*0262*/ 	.byte	0x5d, 0x00
	.type		__unnamed_2,@object
	.size		__unnamed_2,(__unnamed_3 - __unnamed_2)
__unnamed_2:
        /* <DEDUP_REMOVED lines=26> */
	.type		__unnamed_3,@object
	.size		__unnamed_3,(.L_3 - __unnamed_3)
__unnamed_3:
        /* <DEDUP_REMOVED lines=42> */
        /*0696*/ 	.byte	0x43, 0x3c, 0x30, 0x3e, 0x3e, 0x3e, 0x3e, 0x5d, 0x00
.L_3:


//--------------------- .nv.shared._ZN7cutlass13device_kernelINS_4gemm6kernel13GemmUniversalIN4cute5tupleIJiiiiEEENS1_10collective13CollectiveMmaINS1_35MainloopSm100TmaUmmaWarpSpecializedILi11ELi2ELi2ENS5_IJNS4_1CILi4EEENSA_ILi1EEESC_EEEEENS5_IJNSA_ILi256EEESF_NSA_ILi64EEEEEEaNS5_IJlSC_lEEEaSI_NS4_8TiledMMAINS4_8MMA_AtomIJNS4_21SM100_MMA_S8_2x1SM_SSIaaiLi256ELi256ELNS4_4UMMA5MajorE0ELSN_0ELNSM_8SaturateE0EEEEEENS4_6LayoutINS5_IJSC_SC_SC_EEENS5_IJNSA_ILi0EEEST_ST_EEEEENS5_IJNS4_10UnderscoreESW_SW_EEEEENS4_18SM100_TMA_2SM_LOADENS4_14ComposedLayoutINS4_7SwizzleILi2ELi4ELi3EEENS4_18smem_ptr_flag_bitsILi8EEENSR_INS5_IJNSA_ILi8EEESG_EEENS5_IJSG_SC_EEEEEEEvNS4_8identityENS4_28SM100_TMA_2SM_LOAD_MULTICASTES19_vS1A_EENS_8epilogue10collective18CollectiveEpilogueINS1D_23Sm100TmaWarpSpecializedILi4ELi2ELi64ELb0ELb0EEEJNS5_IJNSA_ILi128EEESF_SG_EEENS5_IJNSR_IS1I_SC_EENSR_ISG_SC_EEEEEaSI_aSI_NS1D_6fusion15FusionCallbacksIS1H_NS1N_17LinearCombinationIaiaiLNS_15FloatRoundStyleE2EEES1J_S1M_JEEENS4_5SM1004TMEM4LOAD26SM100_TMEM_LOAD_32dp32b64xENS4_13SM90_TMA_LOADES19_NS4_39AutoVectorizingCopyWithAssumedAlignmentILi128EEENS4_14SM90_TMA_STOREES19_S1Z_S1Z_EEEvvEEEEvNT_6ParamsE --------------------------
	.section	.nv.shared._ZN7cutlass13device_kernelINS_4gemm6kernel13GemmUniversalIN4cute5tupleIJiiiiEEENS1_10collective13CollectiveMmaINS1_35MainloopSm100TmaUmmaWarpSpecializedILi11ELi2ELi2ENS5_IJNS4_1CILi4EEENSA_ILi1EEESC_EEEEENS5_IJNSA_ILi256EEESF_NSA_ILi64EEEEEEaNS5_IJlSC_lEEEaSI_NS4_8TiledMMAINS4_8MMA_AtomIJNS4_21SM100_MMA_S8_2x1SM_SSIaaiLi256ELi256ELNS4_4UMMA5MajorE0ELSN_0ELNSM_8SaturateE0EEEEEENS4_6LayoutINS5_IJSC_SC_SC_EEENS5_IJNSA_ILi0EEEST_ST_EEEEENS5_IJNS4_10UnderscoreESW_SW_EEEEENS4_18SM100_TMA_2SM_LOADENS4_14ComposedLayoutINS4_7SwizzleILi2ELi4ELi3EEENS4_18smem_ptr_flag_bitsILi8EEENSR_INS5_IJNSA_ILi8EEESG_EEENS5_IJSG_SC_EEEEEEEvNS4_8identityENS4_28SM100_TMA_2SM_LOAD_MULTICASTES19_vS1A_EENS_8epilogue10collective18CollectiveEpilogueINS1D_23Sm100TmaWarpSpecializedILi4ELi2ELi64ELb0ELb0EEEJNS5_IJNSA_ILi128EEESF_SG_EEENS5_IJNSR_IS1I_SC_EENSR_ISG_SC_EEEEEaSI_aSI_NS1D_6fusion15FusionCallbacksIS1H_NS1N_17LinearCombinationIaiaiLNS_15FloatRoundStyleE2EEES1J_S1M_JEEENS4_5SM1004TMEM4LOAD26SM100_TMEM_LOAD_32dp32b64xENS4_13SM90_TMA_LOADES19_NS4_39AutoVectorizingCopyWithAssumedAlignmentILi128EEENS4_14SM90_TMA_STOREES19_S1Z_S1Z_EEEvvEEEEvNT_6ParamsE,"aw",@nobits
	.sectionflags	@""
	.align	16
	.zero		1024


//--------------------- .nv.shared.reserved.0     --------------------------
	.section	.nv.shared.reserved.0,"aw",@nobits
	.weak		__nv_reservedSMEM_offset_0_alias
	.size		__nv_reservedSMEM_offset_0_alias, 0, 64
	.other		__nv_reservedSMEM_offset_0_alias,@"STO_CUDA_RESERVED_SHARED STV_DEFAULT"
__nv_reservedSMEM_offset_0_alias:
	.zero		0
.nv.shared.reserved.0:
	.zero		64
	.weak		__nv_reservedSMEM_tcgen05_partition
	.type		__nv_reservedSMEM_tcgen05_partition,@object
	.size		__nv_reservedSMEM_tcgen05_partition,(.L_0 - __nv_reservedSMEM_tcgen05_partition)
__nv_reservedSMEM_tcgen05_partition:
	.zero		32
.L_0:


//--------------------- .nv.global                --------------------------
	.section	.nv.global,"aw",@nobits
.nv.global:
	.type		_ZN40_INTERNAL_e094769e_4_k_cu_9560e250_292594cute1_E,@object
	.size		_ZN40_INTERNAL_e094769e_4_k_cu_9560e250_292594cute1_E,(_ZN40_INTERNAL_e094769e_4_k_cu_9560e250_292594cuda3std3__45__cpo6cbeginE - _ZN40_INTERNAL_e094769e_4_k_cu_9560e250_292594cute1_E)
_ZN40_INTERNAL_e094769e_4_k_cu_9560e250_292594cute1_E:
	.zero		1
	.type		_ZN40_INTERNAL_e094769e_4_k_cu_9560e250_292594cuda3std3__45__cpo6cbeginE,@object
	.size		_ZN40_INTERNAL_e094769e_4_k_cu_9560e250_292594cuda3std3__45__cpo6cbeginE,(_ZN40_INTERNAL_e094769e_4_k_cu_9560e250_292594cuda3std3__48in_placeE - _ZN40_INTERNAL_e094769e_4_k_cu_9560e250_292594cuda3std3__45__cpo6cbeginE)
_ZN40_INTERNAL_e094769e_4_k_cu_9560e250_292594cuda3std3__45__cpo6cbeginE:
	.zero		1
	.type		_ZN40_INTERNAL_e094769e_4_k_cu_9560e250_292594cuda3std3__48in_placeE,@object
	.size		_ZN40_INTERNAL_e094769e_4_k_cu_9560e250_292594cuda3std3__48in_placeE,(_ZN40_INTERNAL_e094769e_4_k_cu_9560e250_292594cuda3std6ranges3__45__cpo9iter_moveE - _ZN40_INTERNAL_e094769e_4_k_cu_9560e250_292594cuda3std3__48in_placeE)
_ZN40_INTERNAL_e094769e_4_k_cu_9560e250_292594cuda3std3__48in_placeE:
	.zero		1
	.type		_ZN40_INTERNAL_e094769e_4_k_cu_9560e250_292594cuda3std6ranges3__45__cpo9iter_moveE,@object
	.size		_ZN40_INTERNAL_e094769e_4_k_cu_9560e250_292594cuda3std6ranges3__45__cpo9iter_moveE,(_ZN40_INTERNAL_e094769e_4_k_cu_9560e250_292594cuda3std3__45__cpo5beginE - _ZN40_INTERNAL_e094769e_4_k_cu_9560e250_292594cuda3std6ranges3__45__cpo9iter_moveE)
_ZN40_INTERNAL_e094769e_4_k_cu_9560e250_292594cuda3std6ranges3__45__cpo9iter_moveE:
	.zero		1
	.type		_ZN40_INTERNAL_e094769e_4_k_cu_9560e250_292594cuda3std3__45__cpo5beginE,@object
	.size		_ZN40_INTERNAL_e094769e_4_k_cu_9560e250_292594cuda3std3__45__cpo5beginE,(_ZN40_INTERNAL_e094769e_4_k_cu_9560e250_292594cuda3std3__442_GLOBAL__N__e094769e_4_k_cu_9560e250_292596ignoreE - _ZN40_INTERNAL_e094769e_4_k_cu_9560e250_292594cuda3std3__45__cpo5beginE)
_ZN40_INTERNAL_e094769e_4_k_cu_9560e250_292594cuda3std3__45__cpo5beginE:
	.zero		1
	.type		_ZN40_INTERNAL_e094769e_4_k_cu_9560e250_292594cuda3std3__442_GLOBAL__N__e094769e_4_k_cu_9560e250_292596ignoreE,@object
	.size		_ZN40_INTERNAL_e094769e_4_k_cu_9560e250_292594cuda3std3__442_GLOBAL__N__e094769e_4_k_cu_9560e250_292596ignoreE,(_ZN40_INTERNAL_e094769e_4_k_cu_9560e250_292594cute7productE - _ZN40_INTERNAL_e094769e_4_k_cu_9560e250_292594cuda3std3__442_GLOBAL__N__e094769e_4_k_cu_9560e250_292596ignoreE)
_ZN40_INTERNAL_e094769e_4_k_cu_9560e250_292594cuda3std3__442_GLOBAL__N__e094769e_4_k_cu_9560e250_292596ignoreE:
	.zero		1
	.type		_ZN40_INTERNAL_e094769e_4_k_cu_9560e250_292594cute7productE,@object
	.size		_ZN40_INTERNAL_e094769e_4_k_cu_9560e250_292594cute7productE,(_ZN40_INTERNAL_e094769e_4_k_cu_9560e250_292594cuda3std3__45__cpo3endE - _ZN40_INTERNAL_e094769e_4_k_cu_9560e250_292594cute7productE)
_ZN40_INTERNAL_e094769e_4_k_cu_9560e250_292594cute7productE:
	.zero		1
	.type		_ZN40_INTERNAL_e094769e_4_k_cu_9560e250_292594cuda3std3__45__cpo3endE,@object
	.size		_ZN40_INTERNAL_e094769e_4_k_cu_9560e250_292594cuda3std3__45__cpo3endE,(_ZN40_INTERNAL_e094769e_4_k_cu_9560e250_292594cuda3std3__419piecewise_constructE - _ZN40_INTERNAL_e094769e_4_k_cu_9560e250_292594cuda3std3__45__cpo3endE)
_ZN40_INTERNAL_e094769e_4_k_cu_9560e250_292594cuda3std3__45__cpo3endE:
	.zero		1
	.type		_ZN40_INTERNAL_e094769e_4_k_cu_9560e250_292594cuda3std3__419piecewise_constructE,@object
	.size		_ZN40_INTERNAL_e094769e_4_k_cu_9560e250_292594cuda3std3__419piecewise_constructE,(_ZN40_INTERNAL_e094769e_4_k_cu_9560e250_292594cuda3std3__45__cpo4cendE - _ZN40_INTERNAL_e094769e_4_k_cu_9560e250_292594cuda3std3__419piecewise_constructE)
_ZN40_INTERNAL_e094769e_4_k_cu_9560e250_292594cuda3std3__419piecewise_constructE:
	.zero		1
	.type		_ZN40_INTERNAL_e094769e_4_k_cu_9560e250_292594cuda3std3__45__cpo4cendE,@object
	.size		_ZN40_INTERNAL_e094769e_4_k_cu_9560e250_292594cuda3std3__45__cpo4cendE,(_ZN40_INTERNAL_e094769e_4_k_cu_9560e250_292594cuda3std6ranges3__45__cpo4swapE - _ZN40_INTERNAL_e094769e_4_k_cu_9560e250_292594cuda3std3__45__cpo4cendE)
_ZN40_INTERNAL_e094769e_4_k_cu_9560e250_292594cuda3std3__45__cpo4cendE:
	.zero		1
	.type		_ZN40_INTERNAL_e094769e_4_k_cu_9560e250_292594cuda3std6ranges3__45__cpo4swapE,@object
	.size		_ZN40_INTERNAL_e094769e_4_k_cu_9560e250_292594cuda3std6ranges3__45__cpo4swapE,(.L_11 - _ZN40_INTERNAL_e094769e_4_k_cu_9560e250_292594cuda3std6ranges3__45__cpo4swapE)
_ZN40_INTERNAL_e094769e_4_k_cu_9560e250_292594cuda3std6ranges3__45__cpo4swapE:
	.zero		1
.L_11:


//--------------------- .nv.constant0._ZN7cutlass13device_kernelINS_4gemm6kernel13GemmUniversalIN4cute5tupleIJiiiiEEENS1_10collective13CollectiveMmaINS1_35MainloopSm100TmaUmmaWarpSpecializedILi11ELi2ELi2ENS5_IJNS4_1CILi4EEENSA_ILi1EEESC_EEEEENS5_IJNSA_ILi256EEESF_NSA_ILi64EEEEEEaNS5_IJlSC_lEEEaSI_NS4_8TiledMMAINS4_8MMA_AtomIJNS4_21SM100_MMA_S8_2x1SM_SSIaaiLi256ELi256ELNS4_4UMMA5MajorE0ELSN_0ELNSM_8SaturateE0EEEEEENS4_6LayoutINS5_IJSC_SC_SC_EEENS5_IJNSA_ILi0EEEST_ST_EEEEENS5_IJNS4_10UnderscoreESW_SW_EEEEENS4_18SM100_TMA_2SM_LOADENS4_14ComposedLayoutINS4_7SwizzleILi2ELi4ELi3EEENS4_18smem_ptr_flag_bitsILi8EEENSR_INS5_IJNSA_ILi8EEESG_EEENS5_IJSG_SC_EEEEEEEvNS4_8identityENS4_28SM100_TMA_2SM_LOAD_MULTICASTES19_vS1A_EENS_8epilogue10collective18CollectiveEpilogueINS1D_23Sm100TmaWarpSpecializedILi4ELi2ELi64ELb0ELb0EEEJNS5_IJNSA_ILi128EEESF_SG_EEENS5_IJNSR_IS1I_SC_EENSR_ISG_SC_EEEEEaSI_aSI_NS1D_6fusion15FusionCallbacksIS1H_NS1N_17LinearCombinationIaiaiLNS_15FloatRoundStyleE2EEES1J_S1M_JEEENS4_5SM1004TMEM4LOAD26SM100_TMEM_LOAD_32dp32b64xENS4_13SM90_TMA_LOADES19_NS4_39AutoVectorizingCopyWithAssumedAlignmentILi128EEENS4_14SM90_TMA_STOREES19_S1Z_S1Z_EEEvvEEEEvNT_6ParamsE --------------------------
	.section	.nv.constant0._ZN7cutlass13device_kernelINS_4gemm6kernel13GemmUniversalIN4cute5tupleIJiiiiEEENS1_10collective13CollectiveMmaINS1_35MainloopSm100TmaUmmaWarpSpecializedILi11ELi2ELi2ENS5_IJNS4_1CILi4EEENSA_ILi1EEESC_EEEEENS5_IJNSA_ILi256EEESF_NSA_ILi64EEEEEEaNS5_IJlSC_lEEEaSI_NS4_8TiledMMAINS4_8MMA_AtomIJNS4_21SM100_MMA_S8_2x1SM_SSIaaiLi256ELi256ELNS4_4UMMA5MajorE0ELSN_0ELNSM_8SaturateE0EEEEEENS4_6LayoutINS5_IJSC_SC_SC_EEENS5_IJNSA_ILi0EEEST_ST_EEEEENS5_IJNS4_10UnderscoreESW_SW_EEEEENS4_18SM100_TMA_2SM_LOADENS4_14ComposedLayoutINS4_7SwizzleILi2ELi4ELi3EEENS4_18smem_ptr_flag_bitsILi8EEENSR_INS5_IJNSA_ILi8EEESG_EEENS5_IJSG_SC_EEEEEEEvNS4_8identityENS4_28SM100_TMA_2SM_LOAD_MULTICASTES19_vS1A_EENS_8epilogue10collective18CollectiveEpilogueINS1D_23Sm100TmaWarpSpecializedILi4ELi2ELi64ELb0ELb0EEEJNS5_IJNSA_ILi128EEESF_SG_EEENS5_IJNSR_IS1I_SC_EENSR_ISG_SC_EEEEEaSI_aSI_NS1D_6fusion15FusionCallbacksIS1H_NS1N_17LinearCombinationIaiaiLNS_15FloatRoundStyleE2EEES1J_S1M_JEEENS4_5SM1004TMEM4LOAD26SM100_TMEM_LOAD_32dp32b64xENS4_13SM90_TMA_LOADES19_NS4_39AutoVectorizingCopyWithAssumedAlignmentILi128EEENS4_14SM90_TMA_STOREES19_S1Z_S1Z_EEEvvEEEEvNT_6ParamsE,"a",@progbits
	.sectionflags	@""
	.align	4
.nv.constant0._ZN7cutlass13device_kernelINS_4gemm6kernel13GemmUniversalIN4cute5tupleIJiiiiEEENS1_10collective13CollectiveMmaINS1_35MainloopSm100TmaUmmaWarpSpecializedILi11ELi2ELi2ENS5_IJNS4_1CILi4EEENSA_ILi1EEESC_EEEEENS5_IJNSA_ILi256EEESF_NSA_ILi64EEEEEEaNS5_IJlSC_lEEEaSI_NS4_8TiledMMAINS4_8MMA_AtomIJNS4_21SM100_MMA_S8_2x1SM_SSIaaiLi256ELi256ELNS4_4UMMA5MajorE0ELSN_0ELNSM_8SaturateE0EEEEEENS4_6LayoutINS5_IJSC_SC_SC_EEENS5_IJNSA_ILi0EEEST_ST_EEEEENS5_IJNS4_10UnderscoreESW_SW_EEEEENS4_18SM100_TMA_2SM_LOADENS4_14ComposedLayoutINS4_7SwizzleILi2ELi4ELi3EEENS4_18smem_ptr_flag_bitsILi8EEENSR_INS5_IJNSA_ILi8EEESG_EEENS5_IJSG_SC_EEEEEEEvNS4_8identityENS4_28SM100_TMA_2SM_LOAD_MULTICASTES19_vS1A_EENS_8epilogue10collective18CollectiveEpilogueINS1D_23Sm100TmaWarpSpecializedILi4ELi2ELi64ELb0ELb0EEEJNS5_IJNSA_ILi128EEESF_SG_EEENS5_IJNSR_IS1I_SC_EENSR_ISG_SC_EEEEEaSI_aSI_NS1D_6fusion15FusionCallbacksIS1H_NS1N_17LinearCombinationIaiaiLNS_15FloatRoundStyleE2EEES1J_S1M_JEEENS4_5SM1004TMEM4LOAD26SM100_TMEM_LOAD_32dp32b64xENS4_13SM90_TMA_LOADES19_NS4_39AutoVectorizingCopyWithAssumedAlignmentILi128EEENS4_14SM90_TMA_STOREES19_S1Z_S1Z_EEEvvEEEEvNT_6ParamsE:
	.zero		2944


//--------------------- SYMBOLS --------------------------

	.type		.nv.reservedSmem.offset0,@object
	.size		.nv.reservedSmem.offset0,0x4
	.type		.nv.reservedSmem.cap,@object
	.size		.nv.reservedSmem.cap,0x4
	.type		__assertfail,@function
